	.target	sm_100a

	.elftype	@"ET_EXEC"


//--------------------- .note.nv.tkinfo           --------------------------
	.section	.note.nv.tkinfo,"",@"SHT_NOTE"
	.sectionflags	@"SHF_NOTE_NV_TKINFO"
	.tkinfo
        /*0018*/ 	.word	0x00000002
        /*0030*/ 	.string	""
        /*0030*/ 	.string	"ptxas"
        /*0030*/ 	.string	"Cuda compilation tools, release 13.0, V13.0.88"
        /*0030*/ 	.string	"Build cuda_13.0.r13.0/compiler.36424714_0"
        /*0030*/ 	.string	"-arch sm_100a -m 64 "



//--------------------- .note.nv.cuinfo           --------------------------
	.section	.note.nv.cuinfo,"",@"SHT_NOTE"
	.sectionflags	@"SHF_NOTE_NV_CUINFO"
        /*0018*/ 	.short	0x0002
        /*001a*/ 	.short	0x0064
        /*001c*/ 	.short	0x0082
	.zero		2


//--------------------- .nv.info                  --------------------------
	.section	.nv.info,"",@"SHT_CUDA_INFO"
	.align	4


	//----- nvinfo : EIATTR_REGCOUNT
	.align		4
        /*0000*/ 	.byte	0x04, 0x2f
        /*0002*/ 	.short	(.L_41 - .L_40)
	.align		4
.L_40:
        /*0004*/ 	.word	index@(_ZN3cub18CUB_300001_SM_10006detail11EmptyKernelIvEEvv)
        /*0008*/ 	.word	0x00000004


	//----- nvinfo : EIATTR_FRAME_SIZE
	.align		4
.L_41:
        /*000c*/ 	.byte	0x04, 0x11
        /*000e*/ 	.short	(.L_43 - .L_42)
	.align		4
.L_42:
        /*0010*/ 	.word	index@(_ZN3cub18CUB_300001_SM_10006detail11EmptyKernelIvEEvv)
        /*0014*/ 	.word	0x00000000


	//----- nvinfo : EIATTR_REGCOUNT
	.align		4
.L_43:
        /*0018*/ 	.byte	0x04, 0x2f
        /*001a*/ 	.short	(.L_45 - .L_44)
	.align		4
.L_44:
        /*001c*/ 	.word	index@(_ZN4vllm31static_scaled_int8_quant_kernelIffEEvPKT_PaPKT0_i)
        /*0020*/ 	.word	0x00000020


	//----- nvinfo : EIATTR_FRAME_SIZE
	.align		4
.L_45:
        /*0024*/ 	.byte	0x04, 0x11
        /*0026*/ 	.short	(.L_47 - .L_46)
	.align		4
.L_46:
        /*0028*/ 	.word	index@(_ZN4vllm31static_scaled_int8_quant_kernelIffEEvPKT_PaPKT0_i)
        /*002c*/ 	.word	0x00000000


	//----- nvinfo : EIATTR_REGCOUNT
	.align		4
.L_47:
        /*0030*/ 	.byte	0x04, 0x2f
        /*0032*/ 	.short	(.L_49 - .L_48)
	.align		4
.L_48:
        /*0034*/ 	.word	index@(_ZN4vllm35static_scaled_int8_azp_quant_kernelIffiEEvPKT_PaPKT0_PKT1_i)
        /*0038*/ 	.word	0x00000020


	//----- nvinfo : EIATTR_FRAME_SIZE
	.align		4
.L_49:
        /*003c*/ 	.byte	0x04, 0x11
        /*003e*/ 	.short	(.L_51 - .L_50)
	.align		4
.L_50:
        /*0040*/ 	.word	index@(_ZN4vllm35static_scaled_int8_azp_quant_kernelIffiEEvPKT_PaPKT0_PKT1_i)
        /*0044*/ 	.word	0x00000000


	//----- nvinfo : EIATTR_REGCOUNT
	.align		4
.L_51:
        /*0048*/ 	.byte	0x04, 0x2f
        /*004a*/ 	.short	(.L_53 - .L_52)
	.align		4
.L_52:
        /*004c*/ 	.word	index@(_ZN4vllm31static_scaled_int8_quant_kernelIN3c104HalfEfEEvPKT_PaPKT0_i)
        /*0050*/ 	.word	0x00000020


	//----- nvinfo : EIATTR_FRAME_SIZE
	.align		4
.L_53:
        /*0054*/ 	.byte	0x04, 0x11
        /*0056*/ 	.short	(.L_55 - .L_54)
	.align		4
.L_54:
        /*0058*/ 	.word	index@(_ZN4vllm31static_scaled_int8_quant_kernelIN3c104HalfEfEEvPKT_PaPKT0_i)
        /*005c*/ 	.word	0x00000000


	//----- nvinfo : EIATTR_REGCOUNT
	.align		4
.L_55:
        /*0060*/ 	.byte	0x04, 0x2f
        /*0062*/ 	.short	(.L_57 - .L_56)
	.align		4
.L_56:
        /*0064*/ 	.word	index@(_ZN4vllm35static_scaled_int8_azp_quant_kernelIN3c104HalfEfiEEvPKT_PaPKT0_PKT1_i)
        /*0068*/ 	.word	0x0000001e


	//----- nvinfo : EIATTR_FRAME_SIZE
	.align		4
.L_57:
        /*006c*/ 	.byte	0x04, 0x11
        /*006e*/ 	.short	(.L_59 - .L_58)
	.align		4
.L_58:
        /*0070*/ 	.word	index@(_ZN4vllm35static_scaled_int8_azp_quant_kernelIN3c104HalfEfiEEvPKT_PaPKT0_PKT1_i)
        /*0074*/ 	.word	0x00000000


	//----- nvinfo : EIATTR_REGCOUNT
	.align		4
.L_59:
        /*0078*/ 	.byte	0x04, 0x2f
        /*007a*/ 	.short	(.L_61 - .L_60)
	.align		4
.L_60:
        /*007c*/ 	.word	index@(_ZN4vllm31static_scaled_int8_quant_kernelIN3c108BFloat16EfEEvPKT_PaPKT0_i)
        /*0080*/ 	.word	0x00000020


	//----- nvinfo : EIATTR_FRAME_SIZE
	.align		4
.L_61:
        /*0084*/ 	.byte	0x04, 0x11
        /*0086*/ 	.short	(.L_63 - .L_62)
	.align		4
.L_62:
        /*0088*/ 	.word	index@(_ZN4vllm31static_scaled_int8_quant_kernelIN3c108BFloat16EfEEvPKT_PaPKT0_i)
        /*008c*/ 	.word	0x00000000


	//----- nvinfo : EIATTR_REGCOUNT
	.align		4
.L_63:
        /*0090*/ 	.byte	0x04, 0x2f
        /*0092*/ 	.short	(.L_65 - .L_64)
	.align		4
.L_64:
        /*0094*/ 	.word	index@(_ZN4vllm35static_scaled_int8_azp_quant_kernelIN3c108BFloat16EfiEEvPKT_PaPKT0_PKT1_i)
        /*0098*/ 	.word	0x00000020


	//----- nvinfo : EIATTR_FRAME_SIZE
	.align		4
.L_65:
        /*009c*/ 	.byte	0x04, 0x11
        /*009e*/ 	.short	(.L_67 - .L_66)
	.align		4
.L_66:
        /*00a0*/ 	.word	index@(_ZN4vllm35static_scaled_int8_azp_quant_kernelIN3c108BFloat16EfiEEvPKT_PaPKT0_PKT1_i)
        /*00a4*/ 	.word	0x00000000


	//----- nvinfo : EIATTR_REGCOUNT
	.align		4
.L_67:
        /*00a8*/ 	.byte	0x04, 0x2f
        /*00aa*/ 	.short	(.L_69 - .L_68)
	.align		4
.L_68:
        /*00ac*/ 	.word	index@(_ZN4vllm32dynamic_scaled_int8_quant_kernelIffEEvPKT_PaPT0_i)
        /*00b0*/ 	.word	0x00000020


	//----- nvinfo : EIATTR_FRAME_SIZE
	.align		4
.L_69:
        /*00b4*/ 	.byte	0x04, 0x11
        /*00b6*/ 	.short	(.L_71 - .L_70)
	.align		4
.L_70:
        /*00b8*/ 	.word	index@(_ZN4vllm32dynamic_scaled_int8_quant_kernelIffEEvPKT_PaPT0_i)
        /*00bc*/ 	.word	0x00000000


	//----- nvinfo : EIATTR_REGCOUNT
	.align		4
.L_71:
        /*00c0*/ 	.byte	0x04, 0x2f
        /*00c2*/ 	.short	(.L_73 - .L_72)
	.align		4
.L_72:
        /*00c4*/ 	.word	index@(_ZN4vllm36dynamic_scaled_int8_azp_quant_kernelIffiEEvPKT_PaPT0_PT1_i)
        /*00c8*/ 	.word	0x00000024


	//----- nvinfo : EIATTR_FRAME_SIZE
	.align		4
.L_73:
        /*00cc*/ 	.byte	0x04, 0x11
        /*00ce*/ 	.short	(.L_75 - .L_74)
	.align		4
.L_74:
        /*00d0*/ 	.word	index@(_ZN4vllm36dynamic_scaled_int8_azp_quant_kernelIffiEEvPKT_PaPT0_PT1_i)
        /*00d4*/ 	.word	0x00000000


	//----- nvinfo : EIATTR_REGCOUNT
	.align		4
.L_75:
        /*00d8*/ 	.byte	0x04, 0x2f
        /*00da*/ 	.short	(.L_77 - .L_76)
	.align		4
.L_76:
        /*00dc*/ 	.word	index@(_ZN4vllm32dynamic_scaled_int8_quant_kernelIN3c104HalfEfEEvPKT_PaPT0_i)
        /*00e0*/ 	.word	0x00000020


	//----- nvinfo : EIATTR_FRAME_SIZE
	.align		4
.L_77:
        /*00e4*/ 	.byte	0x04, 0x11
        /*00e6*/ 	.short	(.L_79 - .L_78)
	.align		4
.L_78:
        /*00e8*/ 	.word	index@(_ZN4vllm32dynamic_scaled_int8_quant_kernelIN3c104HalfEfEEvPKT_PaPT0_i)
        /*00ec*/ 	.word	0x00000000


	//----- nvinfo : EIATTR_REGCOUNT
	.align		4
.L_79:
        /*00f0*/ 	.byte	0x04, 0x2f
        /*00f2*/ 	.short	(.L_81 - .L_80)
	.align		4
.L_80:
        /*00f4*/ 	.word	index@(_ZN4vllm36dynamic_scaled_int8_azp_quant_kernelIN3c104HalfEfiEEvPKT_PaPT0_PT1_i)
        /*00f8*/ 	.word	0x00000020


	//----- nvinfo : EIATTR_FRAME_SIZE
	.align		4
.L_81:
        /*00fc*/ 	.byte	0x04, 0x11
        /*00fe*/ 	.short	(.L_83 - .L_82)
	.align		4
.L_82:
        /*0100*/ 	.word	index@(_ZN4vllm36dynamic_scaled_int8_azp_quant_kernelIN3c104HalfEfiEEvPKT_PaPT0_PT1_i)
        /*0104*/ 	.word	0x00000000


	//----- nvinfo : EIATTR_REGCOUNT
	.align		4
.L_83:
        /*0108*/ 	.byte	0x04, 0x2f
        /*010a*/ 	.short	(.L_85 - .L_84)
	.align		4
.L_84:
        /*010c*/ 	.word	index@(_ZN4vllm32dynamic_scaled_int8_quant_kernelIN3c108BFloat16EfEEvPKT_PaPT0_i)
        /*0110*/ 	.word	0x0000001e


	//----- nvinfo : EIATTR_FRAME_SIZE
	.align		4
.L_85:
        /*0114*/ 	.byte	0x04, 0x11
        /*0116*/ 	.short	(.L_87 - .L_86)
	.align		4
.L_86:
        /*0118*/ 	.word	index@(_ZN4vllm32dynamic_scaled_int8_quant_kernelIN3c108BFloat16EfEEvPKT_PaPT0_i)
        /*011c*/ 	.word	0x00000000


	//----- nvinfo : EIATTR_REGCOUNT
	.align		4
.L_87:
        /*0120*/ 	.byte	0x04, 0x2f
        /*0122*/ 	.short	(.L_89 - .L_88)
	.align		4
.L_88:
        /*0124*/ 	.word	index@(_ZN4vllm36dynamic_scaled_int8_azp_quant_kernelIN3c108BFloat16EfiEEvPKT_PaPT0_PT1_i)
        /*0128*/ 	.word	0x00000020


	//----- nvinfo : EIATTR_FRAME_SIZE
	.align		4
.L_89:
        /*012c*/ 	.byte	0x04, 0x11
        /*012e*/ 	.short	(.L_91 - .L_90)
	.align		4
.L_90:
        /*0130*/ 	.word	index@(_ZN4vllm36dynamic_scaled_int8_azp_quant_kernelIN3c108BFloat16EfiEEvPKT_PaPT0_PT1_i)
        /*0134*/ 	.word	0x00000000


	//----- nvinfo : EIATTR_MIN_STACK_SIZE
	.align		4
.L_91:
        /*0138*/ 	.byte	0x04, 0x12
        /*013a*/ 	.short	(.L_93 - .L_92)
	.align		4
.L_92:
        /*013c*/ 	.word	index@(_ZN4vllm36dynamic_scaled_int8_azp_quant_kernelIN3c108BFloat16EfiEEvPKT_PaPT0_PT1_i)
        /*0140*/ 	.word	0x00000000


	//----- nvinfo : EIATTR_MIN_STACK_SIZE
	.align		4
.L_93:
        /*0144*/ 	.byte	0x04, 0x12
        /*0146*/ 	.short	(.L_95 - .L_94)
	.align		4
.L_94:
        /*0148*/ 	.word	index@(_ZN4vllm32dynamic_scaled_int8_quant_kernelIN3c108BFloat16EfEEvPKT_PaPT0_i)
        /*014c*/ 	.word	0x00000000


	//----- nvinfo : EIATTR_MIN_STACK_SIZE
	.align		4
.L_95:
        /*0150*/ 	.byte	0x04, 0x12
        /*0152*/ 	.short	(.L_97 - .L_96)
	.align		4
.L_96:
        /*0154*/ 	.word	index@(_ZN4vllm36dynamic_scaled_int8_azp_quant_kernelIN3c104HalfEfiEEvPKT_PaPT0_PT1_i)
        /*0158*/ 	.word	0x00000000


	//----- nvinfo : EIATTR_MIN_STACK_SIZE
	.align		4
.L_97:
        /*015c*/ 	.byte	0x04, 0x12
        /*015e*/ 	.short	(.L_99 - .L_98)
	.align		4
.L_98:
        /*0160*/ 	.word	index@(_ZN4vllm32dynamic_scaled_int8_quant_kernelIN3c104HalfEfEEvPKT_PaPT0_i)
        /*0164*/ 	.word	0x00000000


	//----- nvinfo : EIATTR_MIN_STACK_SIZE
	.align		4
.L_99:
        /*0168*/ 	.byte	0x04, 0x12
        /*016a*/ 	.short	(.L_101 - .L_100)
	.align		4
.L_100:
        /*016c*/ 	.word	index@(_ZN4vllm36dynamic_scaled_int8_azp_quant_kernelIffiEEvPKT_PaPT0_PT1_i)
        /*0170*/ 	.word	0x00000000


	//----- nvinfo : EIATTR_MIN_STACK_SIZE
	.align		4
.L_101:
        /*0174*/ 	.byte	0x04, 0x12
        /*0176*/ 	.short	(.L_103 - .L_102)
	.align		4
.L_102:
        /*0178*/ 	.word	index@(_ZN4vllm32dynamic_scaled_int8_quant_kernelIffEEvPKT_PaPT0_i)
        /*017c*/ 	.word	0x00000000


	//----- nvinfo : EIATTR_MIN_STACK_SIZE
	.align		4
.L_103:
        /*0180*/ 	.byte	0x04, 0x12
        /*0182*/ 	.short	(.L_105 - .L_104)
	.align		4
.L_104:
        /*0184*/ 	.word	index@(_ZN4vllm35static_scaled_int8_azp_quant_kernelIN3c108BFloat16EfiEEvPKT_PaPKT0_PKT1_i)
        /*0188*/ 	.word	0x00000000


	//----- nvinfo : EIATTR_MIN_STACK_SIZE
	.align		4
.L_105:
        /*018c*/ 	.byte	0x04, 0x12
        /*018e*/ 	.short	(.L_107 - .L_106)
	.align		4
.L_106:
        /*0190*/ 	.word	index@(_ZN4vllm31static_scaled_int8_quant_kernelIN3c108BFloat16EfEEvPKT_PaPKT0_i)
        /*0194*/ 	.word	0x00000000


	//----- nvinfo : EIATTR_MIN_STACK_SIZE
	.align		4
.L_107:
        /*0198*/ 	.byte	0x04, 0x12
        /*019a*/ 	.short	(.L_109 - .L_108)
	.align		4
.L_108:
        /*019c*/ 	.word	index@(_ZN4vllm35static_scaled_int8_azp_quant_kernelIN3c104HalfEfiEEvPKT_PaPKT0_PKT1_i)
        /*01a0*/ 	.word	0x00000000


	//----- nvinfo : EIATTR_MIN_STACK_SIZE
	.align		4
.L_109:
        /*01a4*/ 	.byte	0x04, 0x12
        /*01a6*/ 	.short	(.L_111 - .L_110)
	.align		4
.L_110:
        /*01a8*/ 	.word	index@(_ZN4vllm31static_scaled_int8_quant_kernelIN3c104HalfEfEEvPKT_PaPKT0_i)
        /*01ac*/ 	.word	0x00000000


	//----- nvinfo : EIATTR_MIN_STACK_SIZE
	.align		4
.L_111:
        /*01b0*/ 	.byte	0x04, 0x12
        /*01b2*/ 	.short	(.L_113 - .L_112)
	.align		4
.L_112:
        /*01b4*/ 	.word	index@(_ZN4vllm35static_scaled_int8_azp_quant_kernelIffiEEvPKT_PaPKT0_PKT1_i)
        /*01b8*/ 	.word	0x00000000


	//----- nvinfo : EIATTR_MIN_STACK_SIZE
	.align		4
.L_113:
        /*01bc*/ 	.byte	0x04, 0x12
        /*01be*/ 	.short	(.L_115 - .L_114)
	.align		4
.L_114:
        /*01c0*/ 	.word	index@(_ZN4vllm31static_scaled_int8_quant_kernelIffEEvPKT_PaPKT0_i)
        /*01c4*/ 	.word	0x00000000


	//----- nvinfo : EIATTR_MIN_STACK_SIZE
	.align		4
.L_115:
        /*01c8*/ 	.byte	0x04, 0x12
        /*01ca*/ 	.short	(.L_117 - .L_116)
	.align		4
.L_116:
        /*01cc*/ 	.word	index@(_ZN3cub18CUB_300001_SM_10006detail11EmptyKernelIvEEvv)
        /*01d0*/ 	.word	0x00000000
.L_117:


//--------------------- .nv.compat                --------------------------
	.section	.nv.compat,"",@"SHT_CUDA_COMPAT_INFO"
	.align	4
        /*0000*/ 	.byte	0x02, 0x09, 0x01, 0x00, 0x02, 0x02, 0x01, 0x00, 0x02, 0x05, 0x05, 0x00, 0x03, 0x07, 0x01, 0x01
        /*0010*/ 	.byte	0x02, 0x03, 0x00, 0x00, 0x02, 0x06, 0x01, 0x00, 0x04, 0x0b, 0x08, 0x00, 0x09, 0x00, 0x00, 0x00
        /*0020*/ 	.byte	0x00, 0x00, 0x00, 0x00


//--------------------- .nv.info._ZN4vllm36dynamic_scaled_int8_azp_quant_kernelIN3c108BFloat16EfiEEvPKT_PaPT0_PT1_i --------------------------
	.section	.nv.info._ZN4vllm36dynamic_scaled_int8_azp_quant_kernelIN3c108BFloat16EfiEEvPKT_PaPT0_PT1_i,"",@"SHT_CUDA_INFO"
	.sectionflags	@""
	.align	4


	//----- nvinfo : EIATTR_CUDA_API_VERSION
	.align		4
        /*0000*/ 	.byte	0x04, 0x37
        /*0002*/ 	.short	(.L_119 - .L_118)
.L_118:
        /*0004*/ 	.word	0x00000082


	//----- nvinfo : EIATTR_KPARAM_INFO
	.align		4
.L_119:
        /*0008*/ 	.byte	0x04, 0x17
        /*000a*/ 	.short	(.L_121 - .L_120)
.L_120:
        /*000c*/ 	.word	0x00000000
        /*0010*/ 	.short	0x0004
        /*0012*/ 	.short	0x0020
        /*0014*/ 	.byte	0x00, 0xf0, 0x11, 0x00


	//----- nvinfo : EIATTR_KPARAM_INFO
	.align		4
.L_121:
        /*0018*/ 	.byte	0x04, 0x17
        /*001a*/ 	.short	(.L_123 - .L_122)
.L_122:
        /*001c*/ 	.word	0x00000000
        /*0020*/ 	.short	0x0003
        /*0022*/ 	.short	0x0018
        /*0024*/ 	.byte	0x00, 0xf5, 0x21, 0x00


	//----- nvinfo : EIATTR_KPARAM_INFO
	.align		4
.L_123:
        /*0028*/ 	.byte	0x04, 0x17
        /*002a*/ 	.short	(.L_125 - .L_124)
.L_124:
        /*002c*/ 	.word	0x00000000
        /*0030*/ 	.short	0x0002
        /*0032*/ 	.short	0x0010
        /*0034*/ 	.byte	0x00, 0xf5, 0x21, 0x00


	//----- nvinfo : EIATTR_KPARAM_INFO
	.align		4
.L_125:
        /*0038*/ 	.byte	0x04, 0x17
        /*003a*/ 	.short	(.L_127 - .L_126)
.L_126:
        /*003c*/ 	.word	0x00000000
        /*0040*/ 	.short	0x0001
        /*0042*/ 	.short	0x0008
        /*0044*/ 	.byte	0x00, 0xf5, 0x21, 0x00


	//----- nvinfo : EIATTR_KPARAM_INFO
	.align		4
.L_127:
        /*0048*/ 	.byte	0x04, 0x17
        /*004a*/ 	.short	(.L_129 - .L_128)
.L_128:
        /*004c*/ 	.word	0x00000000
        /*0050*/ 	.short	0x0000
        /*0052*/ 	.short	0x0000
        /*0054*/ 	.byte	0x00, 0xf5, 0x21, 0x00


	//----- nvinfo : EIATTR_SPARSE_MMA_MASK
	.align		4
.L_129:
        /*0058*/ 	.byte	0x03, 0x50
        /*005a*/ 	.short	0x0000


	//----- nvinfo : EIATTR_MAXREG_COUNT
	.align		4
        /*005c*/ 	.byte	0x03, 0x1b
        /*005e*/ 	.short	0x00ff


	//----- nvinfo : EIATTR_NUM_BARRIERS
	.align		4
        /*0060*/ 	.byte	0x02, 0x4c
        /*0062*/ 	.byte	0x01
	.zero		1


	//----- nvinfo : EIATTR_MERCURY_ISA_VERSION
	.align		4
        /*0064*/ 	.byte	0x03, 0x5f
        /*0066*/ 	.short	0x0101


	//----- nvinfo : EIATTR_COOP_GROUP_MASK_REGIDS
	.align		4
        /*0068*/ 	.byte	0x04, 0x29
        /*006a*/ 	.short	(.L_131 - .L_130)


	//   ....[0]....
.L_130:
        /*006c*/ 	.word	0xffffffff


	//   ....[1]....
        /*0070*/ 	.word	0xffffffff


	//   ....[2]....
        /*0074*/ 	.word	0xffffffff


	//   ....[3]....
        /*0078*/ 	.word	0xffffffff


	//   ....[4]....
        /*007c*/ 	.word	0xffffffff


	//   ....[5]....
        /*0080*/ 	.word	0xffffffff


	//   ....[6]....
        /*0084*/ 	.word	0xffffffff


	//   ....[7]....
        /*0088*/ 	.word	0xffffffff


	//   ....[8]....
        /*008c*/ 	.word	0xffffffff


	//   ....[9]....
        /*0090*/ 	.word	0xffffffff


	//   ....[10]....
        /*0094*/ 	.word	0xffffffff


	//   ....[11]....
        /*0098*/ 	.word	0xffffffff


	//   ....[12]....
        /*009c*/ 	.word	0xffffffff


	//   ....[13]....
        /*00a0*/ 	.word	0xffffffff


	//   ....[14]....
        /*00a4*/ 	.word	0xffffffff


	//   ....[15]....
        /*00a8*/ 	.word	0xffffffff


	//   ....[16]....
        /*00ac*/ 	.word	0xffffffff


	//   ....[17]....
        /*00b0*/ 	.word	0xffffffff


	//   ....[18]....
        /*00b4*/ 	.word	0xffffffff


	//   ....[19]....
        /*00b8*/ 	.word	0xffffffff


	//----- nvinfo : EIATTR_COOP_GROUP_INSTR_OFFSETS
	.align		4
.L_131:
        /*00bc*/ 	.byte	0x04, 0x28
        /*00be*/ 	.short	(.L_133 - .L_132)


	//   ....[0]....
.L_132:
        /*00c0*/ 	.word	0x00002020


	//   ....[1]....
        /*00c4*/ 	.word	0x00002030


	//   ....[2]....
        /*00c8*/ 	.word	0x000020a0


	//   ....[3]....
        /*00cc*/ 	.word	0x000020c0


	//   ....[4]....
        /*00d0*/ 	.word	0x000020f0


	//   ....[5]....
        /*00d4*/ 	.word	0x00002110


	//   ....[6]....
        /*00d8*/ 	.word	0x00002140


	//   ....[7]....
        /*00dc*/ 	.word	0x00002160


	//   ....[8]....
        /*00e0*/ 	.word	0x000021b0


	//   ....[9]....
        /*00e4*/ 	.word	0x000021c0


	//   ....[10]....
        /*00e8*/ 	.word	0x00002430


	//   ....[11]....
        /*00ec*/ 	.word	0x00002440


	//   ....[12]....
        /*00f0*/ 	.word	0x000024b0


	//   ....[13]....
        /*00f4*/ 	.word	0x000024e0


	//   ....[14]....
        /*00f8*/ 	.word	0x00002510


	//   ....[15]....
        /*00fc*/ 	.word	0x00002540


	//   ....[16]....
        /*0100*/ 	.word	0x00002570


	//   ....[17]....
        /*0104*/ 	.word	0x000025b0


	//   ....[18]....
        /*0108*/ 	.word	0x000025f0


	//   ....[19]....
        /*010c*/ 	.word	0x00002620


	//----- nvinfo : EIATTR_VRC_CTA_INIT_COUNT
	.align		4
.L_133:
        /*0110*/ 	.byte	0x02, 0x4a
	.zero		1
	.zero		1


	//----- nvinfo : EIATTR_EXIT_INSTR_OFFSETS
	.align		4
        /*0114*/ 	.byte	0x04, 0x1c
        /*0116*/ 	.short	(.L_135 - .L_134)


	//   ....[0]....
.L_134:
        /*0118*/ 	.word	0x00002b60


	//   ....[1]....
        /*011c*/ 	.word	0x00003640


	//   ....[2]....
        /*0120*/ 	.word	0x00004660


	//   ....[3]....
        /*0124*/ 	.word	0x000064c0


	//   ....[4]....
        /*0128*/ 	.word	0x00006920


	//   ....[5]....
        /*012c*/ 	.word	0x00006c90


	//----- nvinfo : EIATTR_CRS_STACK_SIZE
	.align		4
.L_135:
        /*0130*/ 	.byte	0x04, 0x1e
        /*0132*/ 	.short	(.L_137 - .L_136)
.L_136:
        /*0134*/ 	.word	0x00000000


	//----- nvinfo : EIATTR_CBANK_PARAM_SIZE
	.align		4
.L_137:
        /*0138*/ 	.byte	0x03, 0x19
        /*013a*/ 	.short	0x0024


	//----- nvinfo : EIATTR_PARAM_CBANK
	.align		4
        /*013c*/ 	.byte	0x04, 0x0a
        /*013e*/ 	.short	(.L_139 - .L_138)
	.align		4
.L_138:
        /*0140*/ 	.word	index@(.nv.constant0._ZN4vllm36dynamic_scaled_int8_azp_quant_kernelIN3c108BFloat16EfiEEvPKT_PaPT0_PT1_i)
        /*0144*/ 	.short	0x0380
        /*0146*/ 	.short	0x0024


	//----- nvinfo : EIATTR_SW_WAR
	.align		4
.L_139:
        /*0148*/ 	.byte	0x04, 0x36
        /*014a*/ 	.short	(.L_141 - .L_140)
.L_140:
        /*014c*/ 	.word	0x00000008
.L_141:


//--------------------- .nv.info._ZN4vllm32dynamic_scaled_int8_quant_kernelIN3c108BFloat16EfEEvPKT_PaPT0_i --------------------------
	.section	.nv.info._ZN4vllm32dynamic_scaled_int8_quant_kernelIN3c108BFloat16EfEEvPKT_PaPT0_i,"",@"SHT_CUDA_INFO"
	.sectionflags	@""
	.align	4


	//----- nvinfo : EIATTR_CUDA_API_VERSION
	.align		4
        /*0000*/ 	.byte	0x04, 0x37
        /*0002*/ 	.short	(.L_143 - .L_142)
.L_142:
        /*0004*/ 	.word	0x00000082


	//----- nvinfo : EIATTR_KPARAM_INFO
	.align		4
.L_143:
        /*0008*/ 	.byte	0x04, 0x17
        /*000a*/ 	.short	(.L_145 - .L_144)
.L_144:
        /*000c*/ 	.word	0x00000000
        /*0010*/ 	.short	0x0003
        /*0012*/ 	.short	0x0018
        /*0014*/ 	.byte	0x00, 0xf0, 0x11, 0x00


	//----- nvinfo : EIATTR_KPARAM_INFO
	.align		4
.L_145:
        /*0018*/ 	.byte	0x04, 0x17
        /*001a*/ 	.short	(.L_147 - .L_146)
.L_146:
        /*001c*/ 	.word	0x00000000
        /*0020*/ 	.short	0x0002
        /*0022*/ 	.short	0x0010
        /*0024*/ 	.byte	0x00, 0xf5, 0x21, 0x00


	//----- nvinfo : EIATTR_KPARAM_INFO
	.align		4
.L_147:
        /*0028*/ 	.byte	0x04, 0x17
        /*002a*/ 	.short	(.L_149 - .L_148)
.L_148:
        /*002c*/ 	.word	0x00000000
        /*0030*/ 	.short	0x0001
        /*0032*/ 	.short	0x0008
        /*0034*/ 	.byte	0x00, 0xf5, 0x21, 0x00


	//----- nvinfo : EIATTR_KPARAM_INFO
	.align		4
.L_149:
        /*0038*/ 	.byte	0x04, 0x17
        /*003a*/ 	.short	(.L_151 - .L_150)
.L_150:
        /*003c*/ 	.word	0x00000000
        /*0040*/ 	.short	0x0000
        /*0042*/ 	.short	0x0000
        /*0044*/ 	.byte	0x00, 0xf5, 0x21, 0x00


	//----- nvinfo : EIATTR_SPARSE_MMA_MASK
	.align		4
.L_151:
        /*0048*/ 	.byte	0x03, 0x50
        /*004a*/ 	.short	0x0000


	//----- nvinfo : EIATTR_MAXREG_COUNT
	.align		4
        /*004c*/ 	.byte	0x03, 0x1b
        /*004e*/ 	.short	0x00ff


	//----- nvinfo : EIATTR_NUM_BARRIERS
	.align		4
        /*0050*/ 	.byte	0x02, 0x4c
        /*0052*/ 	.byte	0x01
	.zero		1


	//----- nvinfo : EIATTR_MERCURY_ISA_VERSION
	.align		4
        /*0054*/ 	.byte	0x03, 0x5f
        /*0056*/ 	.short	0x0101


	//----- nvinfo : EIATTR_COOP_GROUP_MASK_REGIDS
	.align		4
        /*0058*/ 	.byte	0x04, 0x29
        /*005a*/ 	.short	(.L_153 - .L_152)


	//   ....[0]....
.L_152:
        /*005c*/ 	.word	0xffffffff


	//   ....[1]....
        /*0060*/ 	.word	0xffffffff


	//   ....[2]....
        /*0064*/ 	.word	0xffffffff


	//   ....[3]....
        /*0068*/ 	.word	0xffffffff


	//   ....[4]....
        /*006c*/ 	.word	0xffffffff


	//   ....[5]....
        /*0070*/ 	.word	0xffffffff


	//   ....[6]....
        /*0074*/ 	.word	0xffffffff


	//   ....[7]....
        /*0078*/ 	.word	0xffffffff


	//   ....[8]....
        /*007c*/ 	.word	0xffffffff


	//   ....[9]....
        /*0080*/ 	.word	0xffffffff


	//----- nvinfo : EIATTR_COOP_GROUP_INSTR_OFFSETS
	.align		4
.L_153:
        /*0084*/ 	.byte	0x04, 0x28
        /*0086*/ 	.short	(.L_155 - .L_154)


	//   ....[0]....
.L_154:
        /*0088*/ 	.word	0x00001c50


	//   ....[1]....
        /*008c*/ 	.word	0x00001cc0


	//   ....[2]....
        /*0090*/ 	.word	0x00001d40


	//   ....[3]....
        /*0094*/ 	.word	0x00001da0


	//   ....[4]....
        /*0098*/ 	.word	0x00001de0


	//   ....[5]....
        /*009c*/ 	.word	0x00002030


	//   ....[6]....
        /*00a0*/ 	.word	0x000020a0


	//   ....[7]....
        /*00a4*/ 	.word	0x000020f0


	//   ....[8]....
        /*00a8*/ 	.word	0x00002150


	//   ....[9]....
        /*00ac*/ 	.word	0x000021c0


	//----- nvinfo : EIATTR_VRC_CTA_INIT_COUNT
	.align		4
.L_155:
        /*00b0*/ 	.byte	0x02, 0x4a
	.zero		1
	.zero		1


	//----- nvinfo : EIATTR_EXIT_INSTR_OFFSETS
	.align		4
        /*00b4*/ 	.byte	0x04, 0x1c
        /*00b6*/ 	.short	(.L_157 - .L_156)


	//   ....[0]....
.L_156:
        /*00b8*/ 	.word	0x000025c0


	//   ....[1]....
        /*00bc*/ 	.word	0x00002c60


	//   ....[2]....
        /*00c0*/ 	.word	0x00003600


	//   ....[3]....
        /*00c4*/ 	.word	0x00004a10


	//   ....[4]....
        /*00c8*/ 	.word	0x00004e80


	//   ....[5]....
        /*00cc*/ 	.word	0x00005110


	//----- nvinfo : EIATTR_CRS_STACK_SIZE
	.align		4
.L_157:
        /*00d0*/ 	.byte	0x04, 0x1e
        /*00d2*/ 	.short	(.L_159 - .L_158)
.L_158:
        /*00d4*/ 	.word	0x00000000


	//----- nvinfo : EIATTR_CBANK_PARAM_SIZE
	.align		4
.L_159:
        /*00d8*/ 	.byte	0x03, 0x19
        /*00da*/ 	.short	0x001c


	//----- nvinfo : EIATTR_PARAM_CBANK
	.align		4
        /*00dc*/ 	.byte	0x04, 0x0a
        /*00de*/ 	.short	(.L_161 - .L_160)
	.align		4
.L_160:
        /*00e0*/ 	.word	index@(.nv.constant0._ZN4vllm32dynamic_scaled_int8_quant_kernelIN3c108BFloat16EfEEvPKT_PaPT0_i)
        /*00e4*/ 	.short	0x0380
        /*00e6*/ 	.short	0x001c


	//----- nvinfo : EIATTR_SW_WAR
	.align		4
.L_161:
        /*00e8*/ 	.byte	0x04, 0x36
        /*00ea*/ 	.short	(.L_163 - .L_162)
.L_162:
        /*00ec*/ 	.word	0x00000008
.L_163:


//--------------------- .nv.info._ZN4vllm36dynamic_scaled_int8_azp_quant_kernelIN3c104HalfEfiEEvPKT_PaPT0_PT1_i --------------------------
	.section	.nv.info._ZN4vllm36dynamic_scaled_int8_azp_quant_kernelIN3c104HalfEfiEEvPKT_PaPT0_PT1_i,"",@"SHT_CUDA_INFO"
	.sectionflags	@""
	.align	4


	//----- nvinfo : EIATTR_CUDA_API_VERSION
	.align		4
        /*0000*/ 	.byte	0x04, 0x37
        /*0002*/ 	.short	(.L_165 - .L_164)
.L_164:
        /*0004*/ 	.word	0x00000082


	//----- nvinfo : EIATTR_KPARAM_INFO
	.align		4
.L_165:
        /*0008*/ 	.byte	0x04, 0x17
        /*000a*/ 	.short	(.L_167 - .L_166)
.L_166:
        /*000c*/ 	.word	0x00000000
        /*0010*/ 	.short	0x0004
        /*0012*/ 	.short	0x0020
        /*0014*/ 	.byte	0x00, 0xf0, 0x11, 0x00


	//----- nvinfo : EIATTR_KPARAM_INFO
	.align		4
.L_167:
        /*0018*/ 	.byte	0x04, 0x17
        /*001a*/ 	.short	(.L_169 - .L_168)
.L_168:
        /*001c*/ 	.word	0x00000000
        /*0020*/ 	.short	0x0003
        /*0022*/ 	.short	0x0018
        /*0024*/ 	.byte	0x00, 0xf5, 0x21, 0x00


	//----- nvinfo : EIATTR_KPARAM_INFO
	.align		4
.L_169:
        /*0028*/ 	.byte	0x04, 0x17
        /*002a*/ 	.short	(.L_171 - .L_170)
.L_170:
        /*002c*/ 	.word	0x00000000
        /*0030*/ 	.short	0x0002
        /*0032*/ 	.short	0x0010
        /*0034*/ 	.byte	0x00, 0xf5, 0x21, 0x00


	//----- nvinfo : EIATTR_KPARAM_INFO
	.align		4
.L_171:
        /*0038*/ 	.byte	0x04, 0x17
        /*003a*/ 	.short	(.L_173 - .L_172)
.L_172:
        /*003c*/ 	.word	0x00000000
        /*0040*/ 	.short	0x0001
        /*0042*/ 	.short	0x0008
        /*0044*/ 	.byte	0x00, 0xf5, 0x21, 0x00


	//----- nvinfo : EIATTR_KPARAM_INFO
	.align		4
.L_173:
        /*0048*/ 	.byte	0x04, 0x17
        /*004a*/ 	.short	(.L_175 - .L_174)
.L_174:
        /*004c*/ 	.word	0x00000000
        /*0050*/ 	.short	0x0000
        /*0052*/ 	.short	0x0000
        /*0054*/ 	.byte	0x00, 0xf5, 0x21, 0x00


	//----- nvinfo : EIATTR_SPARSE_MMA_MASK
	.align		4
.L_175:
        /*0058*/ 	.byte	0x03, 0x50
        /*005a*/ 	.short	0x0000


	//----- nvinfo : EIATTR_MAXREG_COUNT
	.align		4
        /*005c*/ 	.byte	0x03, 0x1b
        /*005e*/ 	.short	0x00ff


	//----- nvinfo : EIATTR_NUM_BARRIERS
	.align		4
        /*0060*/ 	.byte	0x02, 0x4c
        /*0062*/ 	.byte	0x01
	.zero		1


	//----- nvinfo : EIATTR_MERCURY_ISA_VERSION
	.align		4
        /*0064*/ 	.byte	0x03, 0x5f
        /*0066*/ 	.short	0x0101


	//----- nvinfo : EIATTR_COOP_GROUP_MASK_REGIDS
	.align		4
        /*0068*/ 	.byte	0x04, 0x29
        /*006a*/ 	.short	(.L_177 - .L_176)


	//   ....[0]....
.L_176:
        /*006c*/ 	.word	0xffffffff


	//   ....[1]....
        /*0070*/ 	.word	0xffffffff


	//   ....[2]....
        /*0074*/ 	.word	0xffffffff


	//   ....[3]....
        /*0078*/ 	.word	0xffffffff


	//   ....[4]....
        /*007c*/ 	.word	0xffffffff


	//   ....[5]....
        /*0080*/ 	.word	0xffffffff


	//   ....[6]....
        /*0084*/ 	.word	0xffffffff


	//   ....[7]....
        /*0088*/ 	.word	0xffffffff


	//   ....[8]....
        /*008c*/ 	.word	0xffffffff


	//   ....[9]....
        /*0090*/ 	.word	0xffffffff


	//   ....[10]....
        /*0094*/ 	.word	0xffffffff


	//   ....[11]....
        /*0098*/ 	.word	0xffffffff


	//   ....[12]....
        /*009c*/ 	.word	0xffffffff


	//   ....[13]....
        /*00a0*/ 	.word	0xffffffff


	//   ....[14]....
        /*00a4*/ 	.word	0xffffffff


	//   ....[15]....
        /*00a8*/ 	.word	0xffffffff


	//   ....[16]....
        /*00ac*/ 	.word	0xffffffff


	//   ....[17]....
        /*00b0*/ 	.word	0xffffffff


	//   ....[18]....
        /*00b4*/ 	.word	0xffffffff


	//   ....[19]....
        /*00b8*/ 	.word	0xffffffff


	//----- nvinfo : EIATTR_COOP_GROUP_INSTR_OFFSETS
	.align		4
.L_177:
        /*00bc*/ 	.byte	0x04, 0x28
        /*00be*/ 	.short	(.L_179 - .L_178)


	//   ....[0]....
.L_178:
        /*00c0*/ 	.word	0x00001e50


	//   ....[1]....
        /*00c4*/ 	.word	0x00001e60


	//   ....[2]....
        /*00c8*/ 	.word	0x00001ed0


	//   ....[3]....
        /*00cc*/ 	.word	0x00001ef0


	//   ....[4]....
        /*00d0*/ 	.word	0x00001f20


	//   ....[5]....
        /*00d4*/ 	.word	0x00001f40


	//   ....[6]....
        /*00d8*/ 	.word	0x00001f70


	//   ....[7]....
        /*00dc*/ 	.word	0x00001f90


	//   ....[8]....
        /*00e0*/ 	.word	0x00001fe0


	//   ....[9]....
        /*00e4*/ 	.word	0x00001ff0


	//   ....[10]....
        /*00e8*/ 	.word	0x00002260


	//   ....[11]....
        /*00ec*/ 	.word	0x00002270


	//   ....[12]....
        /*00f0*/ 	.word	0x000022f0


	//   ....[13]....
        /*00f4*/ 	.word	0x00002310


	//   ....[14]....
        /*00f8*/ 	.word	0x00002340


	//   ....[15]....
        /*00fc*/ 	.word	0x00002370


	//   ....[16]....
        /*0100*/ 	.word	0x000023a0


	//   ....[17]....
        /*0104*/ 	.word	0x000023e0


	//   ....[18]....
        /*0108*/ 	.word	0x00002420


	//   ....[19]....
        /*010c*/ 	.word	0x00002450


	//----- nvinfo : EIATTR_VRC_CTA_INIT_COUNT
	.align		4
.L_179:
        /*0110*/ 	.byte	0x02, 0x4a
	.zero		1
	.zero		1


	//----- nvinfo : EIATTR_EXIT_INSTR_OFFSETS
	.align		4
        /*0114*/ 	.byte	0x04, 0x1c
        /*0116*/ 	.short	(.L_181 - .L_180)


	//   ....[0]....
.L_180:
        /*0118*/ 	.word	0x00002990


	//   ....[1]....
        /*011c*/ 	.word	0x00003340


	//   ....[2]....
        /*0120*/ 	.word	0x00004340


	//   ....[3]....
        /*0124*/ 	.word	0x00006020


	//   ....[4]....
        /*0128*/ 	.word	0x00006480


	//   ....[5]....
        /*012c*/ 	.word	0x000067f0


	//----- nvinfo : EIATTR_CRS_STACK_SIZE
	.align		4
.L_181:
        /*0130*/ 	.byte	0x04, 0x1e
        /*0132*/ 	.short	(.L_183 - .L_182)
.L_182:
        /*0134*/ 	.word	0x00000000


	//----- nvinfo : EIATTR_CBANK_PARAM_SIZE
	.align		4
.L_183:
        /*0138*/ 	.byte	0x03, 0x19
        /*013a*/ 	.short	0x0024


	//----- nvinfo : EIATTR_PARAM_CBANK
	.align		4
        /*013c*/ 	.byte	0x04, 0x0a
        /*013e*/ 	.short	(.L_185 - .L_184)
	.align		4
.L_184:
        /*0140*/ 	.word	index@(.nv.constant0._ZN4vllm36dynamic_scaled_int8_azp_quant_kernelIN3c104HalfEfiEEvPKT_PaPT0_PT1_i)
        /*0144*/ 	.short	0x0380
        /*0146*/ 	.short	0x0024


	//----- nvinfo : EIATTR_SW_WAR
	.align		4
.L_185:
        /*0148*/ 	.byte	0x04, 0x36
        /*014a*/ 	.short	(.L_187 - .L_186)
.L_186:
        /*014c*/ 	.word	0x00000008
.L_187:


//--------------------- .nv.info._ZN4vllm32dynamic_scaled_int8_quant_kernelIN3c104HalfEfEEvPKT_PaPT0_i --------------------------
	.section	.nv.info._ZN4vllm32dynamic_scaled_int8_quant_kernelIN3c104HalfEfEEvPKT_PaPT0_i,"",@"SHT_CUDA_INFO"
	.sectionflags	@""
	.align	4


	//----- nvinfo : EIATTR_CUDA_API_VERSION
	.align		4
        /*0000*/ 	.byte	0x04, 0x37
        /*0002*/ 	.short	(.L_189 - .L_188)
.L_188:
        /*0004*/ 	.word	0x00000082


	//----- nvinfo : EIATTR_KPARAM_INFO
	.align		4
.L_189:
        /*0008*/ 	.byte	0x04, 0x17
        /*000a*/ 	.short	(.L_191 - .L_190)
.L_190:
        /*000c*/ 	.word	0x00000000
        /*0010*/ 	.short	0x0003
        /*0012*/ 	.short	0x0018
        /*0014*/ 	.byte	0x00, 0xf0, 0x11, 0x00


	//----- nvinfo : EIATTR_KPARAM_INFO
	.align		4
.L_191:
        /*0018*/ 	.byte	0x04, 0x17
        /*001a*/ 	.short	(.L_193 - .L_192)
.L_192:
        /*001c*/ 	.word	0x00000000
        /*0020*/ 	.short	0x0002
        /*0022*/ 	.short	0x0010
        /*0024*/ 	.byte	0x00, 0xf5, 0x21, 0x00


	//----- nvinfo : EIATTR_KPARAM_INFO
	.align		4
.L_193:
        /*0028*/ 	.byte	0x04, 0x17
        /*002a*/ 	.short	(.L_195 - .L_194)
.L_194:
        /*002c*/ 	.word	0x00000000
        /*0030*/ 	.short	0x0001
        /*0032*/ 	.short	0x0008
        /*0034*/ 	.byte	0x00, 0xf5, 0x21, 0x00


	//----- nvinfo : EIATTR_KPARAM_INFO
	.align		4
.L_195:
        /*0038*/ 	.byte	0x04, 0x17
        /*003a*/ 	.short	(.L_197 - .L_196)
.L_196:
        /*003c*/ 	.word	0x00000000
        /*0040*/ 	.short	0x0000
        /*0042*/ 	.short	0x0000
        /*0044*/ 	.byte	0x00, 0xf5, 0x21, 0x00


	//----- nvinfo : EIATTR_SPARSE_MMA_MASK
	.align		4
.L_197:
        /*0048*/ 	.byte	0x03, 0x50
        /*004a*/ 	.short	0x0000


	//----- nvinfo : EIATTR_MAXREG_COUNT
	.align		4
        /*004c*/ 	.byte	0x03, 0x1b
        /*004e*/ 	.short	0x00ff


	//----- nvinfo : EIATTR_NUM_BARRIERS
	.align		4
        /*0050*/ 	.byte	0x02, 0x4c
        /*0052*/ 	.byte	0x01
	.zero		1


	//----- nvinfo : EIATTR_MERCURY_ISA_VERSION
	.align		4
        /*0054*/ 	.byte	0x03, 0x5f
        /*0056*/ 	.short	0x0101


	//----- nvinfo : EIATTR_COOP_GROUP_MASK_REGIDS
	.align		4
        /*0058*/ 	.byte	0x04, 0x29
        /*005a*/ 	.short	(.L_199 - .L_198)


	//   ....[0]....
.L_198:
        /*005c*/ 	.word	0xffffffff


	//   ....[1]....
        /*0060*/ 	.word	0xffffffff


	//   ....[2]....
        /*0064*/ 	.word	0xffffffff


	//   ....[3]....
        /*0068*/ 	.word	0xffffffff


	//   ....[4]....
        /*006c*/ 	.word	0xffffffff


	//   ....[5]....
        /*0070*/ 	.word	0xffffffff


	//   ....[6]....
        /*0074*/ 	.word	0xffffffff


	//   ....[7]....
        /*0078*/ 	.word	0xffffffff


	//   ....[8]....
        /*007c*/ 	.word	0xffffffff


	//   ....[9]....
        /*0080*/ 	.word	0xffffffff


	//----- nvinfo : EIATTR_COOP_GROUP_INSTR_OFFSETS
	.align		4
.L_199:
        /*0084*/ 	.byte	0x04, 0x28
        /*0086*/ 	.short	(.L_201 - .L_200)


	//   ....[0]....
.L_200:
        /*0088*/ 	.word	0x00001aa0


	//   ....[1]....
        /*008c*/ 	.word	0x00001b10


	//   ....[2]....
        /*0090*/ 	.word	0x00001b90


	//   ....[3]....
        /*0094*/ 	.word	0x00001bf0


	//   ....[4]....
        /*0098*/ 	.word	0x00001c30


	//   ....[5]....
        /*009c*/ 	.word	0x00001e80


	//   ....[6]....
        /*00a0*/ 	.word	0x00001ef0


	//   ....[7]....
        /*00a4*/ 	.word	0x00001f40


	//   ....[8]....
        /*00a8*/ 	.word	0x00001fa0


	//   ....[9]....
        /*00ac*/ 	.word	0x00002010


	//----- nvinfo : EIATTR_VRC_CTA_INIT_COUNT
	.align		4
.L_201:
        /*00b0*/ 	.byte	0x02, 0x4a
	.zero		1
	.zero		1


	//----- nvinfo : EIATTR_EXIT_INSTR_OFFSETS
	.align		4
        /*00b4*/ 	.byte	0x04, 0x1c
        /*00b6*/ 	.short	(.L_203 - .L_202)


	//   ....[0]....
.L_202:
        /*00b8*/ 	.word	0x00002410


	//   ....[1]....
        /*00bc*/ 	.word	0x00002a30


	//   ....[2]....
        /*00c0*/ 	.word	0x000032d0


	//   ....[3]....
        /*00c4*/ 	.word	0x00004550


	//   ....[4]....
        /*00c8*/ 	.word	0x000049c0


	//   ....[5]....
        /*00cc*/ 	.word	0x00004c50


	//----- nvinfo : EIATTR_CRS_STACK_SIZE
	.align		4
.L_203:
        /*00d0*/ 	.byte	0x04, 0x1e
        /*00d2*/ 	.short	(.L_205 - .L_204)
.L_204:
        /*00d4*/ 	.word	0x00000000


	//----- nvinfo : EIATTR_CBANK_PARAM_SIZE
	.align		4
.L_205:
        /*00d8*/ 	.byte	0x03, 0x19
        /*00da*/ 	.short	0x001c


	//----- nvinfo : EIATTR_PARAM_CBANK
	.align		4
        /*00dc*/ 	.byte	0x04, 0x0a
        /*00de*/ 	.short	(.L_207 - .L_206)
	.align		4
.L_206:
        /*00e0*/ 	.word	index@(.nv.constant0._ZN4vllm32dynamic_scaled_int8_quant_kernelIN3c104HalfEfEEvPKT_PaPT0_i)
        /*00e4*/ 	.short	0x0380
        /*00e6*/ 	.short	0x001c


	//----- nvinfo : EIATTR_SW_WAR
	.align		4
.L_207:
        /*00e8*/ 	.byte	0x04, 0x36
        /*00ea*/ 	.short	(.L_209 - .L_208)
.L_208:
        /*00ec*/ 	.word	0x00000008
.L_209:


//--------------------- .nv.info._ZN4vllm36dynamic_scaled_int8_azp_quant_kernelIffiEEvPKT_PaPT0_PT1_i --------------------------
	.section	.nv.info._ZN4vllm36dynamic_scaled_int8_azp_quant_kernelIffiEEvPKT_PaPT0_PT1_i,"",@"SHT_CUDA_INFO"
	.sectionflags	@""
	.align	4


	//----- nvinfo : EIATTR_CUDA_API_VERSION
	.align		4
        /*0000*/ 	.byte	0x04, 0x37
        /*0002*/ 	.short	(.L_211 - .L_210)
.L_210:
        /*0004*/ 	.word	0x00000082


	//----- nvinfo : EIATTR_KPARAM_INFO
	.align		4
.L_211:
        /*0008*/ 	.byte	0x04, 0x17
        /*000a*/ 	.short	(.L_213 - .L_212)
.L_212:
        /*000c*/ 	.word	0x00000000
        /*0010*/ 	.short	0x0004
        /*0012*/ 	.short	0x0020
        /*0014*/ 	.byte	0x00, 0xf0, 0x11, 0x00


	//----- nvinfo : EIATTR_KPARAM_INFO
	.align		4
.L_213:
        /*0018*/ 	.byte	0x04, 0x17
        /*001a*/ 	.short	(.L_215 - .L_214)
.L_214:
        /*001c*/ 	.word	0x00000000
        /*0020*/ 	.short	0x0003
        /*0022*/ 	.short	0x0018
        /*0024*/ 	.byte	0x00, 0xf5, 0x21, 0x00


	//----- nvinfo : EIATTR_KPARAM_INFO
	.align		4
.L_215:
        /*0028*/ 	.byte	0x04, 0x17
        /*002a*/ 	.short	(.L_217 - .L_216)
.L_216:
        /*002c*/ 	.word	0x00000000
        /*0030*/ 	.short	0x0002
        /*0032*/ 	.short	0x0010
        /*0034*/ 	.byte	0x00, 0xf5, 0x21, 0x00


	//----- nvinfo : EIATTR_KPARAM_INFO
	.align		4
.L_217:
        /*0038*/ 	.byte	0x04, 0x17
        /*003a*/ 	.short	(.L_219 - .L_218)
.L_218:
        /*003c*/ 	.word	0x00000000
        /*0040*/ 	.short	0x0001
        /*0042*/ 	.short	0x0008
        /*0044*/ 	.byte	0x00, 0xf5, 0x21, 0x00


	//----- nvinfo : EIATTR_KPARAM_INFO
	.align		4
.L_219:
        /*0048*/ 	.byte	0x04, 0x17
        /*004a*/ 	.short	(.L_221 - .L_220)
.L_220:
        /*004c*/ 	.word	0x00000000
        /*0050*/ 	.short	0x0000
        /*0052*/ 	.short	0x0000
        /*0054*/ 	.byte	0x00, 0xf5, 0x21, 0x00


	//----- nvinfo : EIATTR_SPARSE_MMA_MASK
	.align		4
.L_221:
        /*0058*/ 	.byte	0x03, 0x50
        /*005a*/ 	.short	0x0000


	//----- nvinfo : EIATTR_MAXREG_COUNT
	.align		4
        /*005c*/ 	.byte	0x03, 0x1b
        /*005e*/ 	.short	0x00ff


	//----- nvinfo : EIATTR_NUM_BARRIERS
	.align		4
        /*0060*/ 	.byte	0x02, 0x4c
        /*0062*/ 	.byte	0x01
	.zero		1


	//----- nvinfo : EIATTR_MERCURY_ISA_VERSION
	.align		4
        /*0064*/ 	.byte	0x03, 0x5f
        /*0066*/ 	.short	0x0101


	//----- nvinfo : EIATTR_COOP_GROUP_MASK_REGIDS
	.align		4
        /*0068*/ 	.byte	0x04, 0x29
        /*006a*/ 	.short	(.L_223 - .L_222)


	//   ....[0]....
.L_222:
        /*006c*/ 	.word	0xffffffff


	//   ....[1]....
        /*0070*/ 	.word	0xffffffff


	//   ....[2]....
        /*0074*/ 	.word	0xffffffff


	//   ....[3]....
        /*0078*/ 	.word	0xffffffff


	//   ....[4]....
        /*007c*/ 	.word	0xffffffff


	//   ....[5]....
        /*0080*/ 	.word	0xffffffff


	//   ....[6]....
        /*0084*/ 	.word	0xffffffff


	//   ....[7]....
        /*0088*/ 	.word	0xffffffff


	//   ....[8]....
        /*008c*/ 	.word	0xffffffff


	//   ....[9]....
        /*0090*/ 	.word	0xffffffff


	//   ....[10]....
        /*0094*/ 	.word	0xffffffff


	//   ....[11]....
        /*0098*/ 	.word	0xffffffff


	//   ....[12]....
        /*009c*/ 	.word	0xffffffff


	//   ....[13]....
        /*00a0*/ 	.word	0xffffffff


	//   ....[14]....
        /*00a4*/ 	.word	0xffffffff


	//   ....[15]....
        /*00a8*/ 	.word	0xffffffff


	//   ....[16]....
        /*00ac*/ 	.word	0xffffffff


	//   ....[17]....
        /*00b0*/ 	.word	0xffffffff


	//   ....[18]....
        /*00b4*/ 	.word	0xffffffff


	//   ....[19]....
        /*00b8*/ 	.word	0xffffffff


	//----- nvinfo : EIATTR_COOP_GROUP_INSTR_OFFSETS
	.align		4
.L_223:
        /*00bc*/ 	.byte	0x04, 0x28
        /*00be*/ 	.short	(.L_225 - .L_224)


	//   ....[0]....
.L_224:
        /*00c0*/ 	.word	0x000018c0


	//   ....[1]....
        /*00c4*/ 	.word	0x000018d0


	//   ....[2]....
        /*00c8*/ 	.word	0x00001940


	//   ....[3]....
        /*00cc*/ 	.word	0x00001960


	//   ....[4]....
        /*00d0*/ 	.word	0x00001990


	//   ....[5]....
        /*00d4*/ 	.word	0x000019b0


	//   ....[6]....
        /*00d8*/ 	.word	0x000019e0


	//   ....[7]....
        /*00dc*/ 	.word	0x00001a00


	//   ....[8]....
        /*00e0*/ 	.word	0x00001a50


	//   ....[9]....
        /*00e4*/ 	.word	0x00001a60


	//   ....[10]....
        /*00e8*/ 	.word	0x00001cd0


	//   ....[11]....
        /*00ec*/ 	.word	0x00001ce0


	//   ....[12]....
        /*00f0*/ 	.word	0x00001d60


	//   ....[13]....
        /*00f4*/ 	.word	0x00001d90


	//   ....[14]....
        /*00f8*/ 	.word	0x00001dc0


	//   ....[15]....
        /*00fc*/ 	.word	0x00001e00


	//   ....[16]....
        /*0100*/ 	.word	0x00001e30


	//   ....[17]....
        /*0104*/ 	.word	0x00001e60


	//   ....[18]....
        /*0108*/ 	.word	0x00001e90


	//   ....[19]....
        /*010c*/ 	.word	0x00001ec0


	//----- nvinfo : EIATTR_VRC_CTA_INIT_COUNT
	.align		4
.L_225:
        /*0110*/ 	.byte	0x02, 0x4a
	.zero		1
	.zero		1


	//----- nvinfo : EIATTR_EXIT_INSTR_OFFSETS
	.align		4
        /*0114*/ 	.byte	0x04, 0x1c
        /*0116*/ 	.short	(.L_227 - .L_226)


	//   ....[0]....
.L_226:
        /*0118*/ 	.word	0x00002400


	//   ....[1]....
        /*011c*/ 	.word	0x00002cd0


	//   ....[2]....
        /*0120*/ 	.word	0x00003980


	//   ....[3]....
        /*0124*/ 	.word	0x00005380


	//   ....[4]....
        /*0128*/ 	.word	0x000057d0


	//   ....[5]....
        /*012c*/ 	.word	0x00005af0


	//----- nvinfo : EIATTR_CRS_STACK_SIZE
	.align		4
.L_227:
        /*0130*/ 	.byte	0x04, 0x1e
        /*0132*/ 	.short	(.L_229 - .L_228)
.L_228:
        /*0134*/ 	.word	0x00000000


	//----- nvinfo : EIATTR_CBANK_PARAM_SIZE
	.align		4
.L_229:
        /*0138*/ 	.byte	0x03, 0x19
        /*013a*/ 	.short	0x0024


	//----- nvinfo : EIATTR_PARAM_CBANK
	.align		4
        /*013c*/ 	.byte	0x04, 0x0a
        /*013e*/ 	.short	(.L_231 - .L_230)
	.align		4
.L_230:
        /*0140*/ 	.word	index@(.nv.constant0._ZN4vllm36dynamic_scaled_int8_azp_quant_kernelIffiEEvPKT_PaPT0_PT1_i)
        /*0144*/ 	.short	0x0380
        /*0146*/ 	.short	0x0024


	//----- nvinfo : EIATTR_SW_WAR
	.align		4
.L_231:
        /*0148*/ 	.byte	0x04, 0x36
        /*014a*/ 	.short	(.L_233 - .L_232)
.L_232:
        /*014c*/ 	.word	0x00000008
.L_233:


//--------------------- .nv.info._ZN4vllm32dynamic_scaled_int8_quant_kernelIffEEvPKT_PaPT0_i --------------------------
	.section	.nv.info._ZN4vllm32dynamic_scaled_int8_quant_kernelIffEEvPKT_PaPT0_i,"",@"SHT_CUDA_INFO"
	.sectionflags	@""
	.align	4


	//----- nvinfo : EIATTR_CUDA_API_VERSION
	.align		4
        /*0000*/ 	.byte	0x04, 0x37
        /*0002*/ 	.short	(.L_235 - .L_234)
.L_234:
        /*0004*/ 	.word	0x00000082


	//----- nvinfo : EIATTR_KPARAM_INFO
	.align		4
.L_235:
        /*0008*/ 	.byte	0x04, 0x17
        /*000a*/ 	.short	(.L_237 - .L_236)
.L_236:
        /*000c*/ 	.word	0x00000000
        /*0010*/ 	.short	0x0003
        /*0012*/ 	.short	0x0018
        /*0014*/ 	.byte	0x00, 0xf0, 0x11, 0x00


	//----- nvinfo : EIATTR_KPARAM_INFO
	.align		4
.L_237:
        /*0018*/ 	.byte	0x04, 0x17
        /*001a*/ 	.short	(.L_239 - .L_238)
.L_238:
        /*001c*/ 	.word	0x00000000
        /*0020*/ 	.short	0x0002
        /*0022*/ 	.short	0x0010
        /*0024*/ 	.byte	0x00, 0xf5, 0x21, 0x00


	//----- nvinfo : EIATTR_KPARAM_INFO
	.align		4
.L_239:
        /*0028*/ 	.byte	0x04, 0x17
        /*002a*/ 	.short	(.L_241 - .L_240)
.L_240:
        /*002c*/ 	.word	0x00000000
        /*0030*/ 	.short	0x0001
        /*0032*/ 	.short	0x0008
        /*0034*/ 	.byte	0x00, 0xf5, 0x21, 0x00


	//----- nvinfo : EIATTR_KPARAM_INFO
	.align		4
.L_241:
        /*0038*/ 	.byte	0x04, 0x17
        /*003a*/ 	.short	(.L_243 - .L_242)
.L_242:
        /*003c*/ 	.word	0x00000000
        /*0040*/ 	.short	0x0000
        /*0042*/ 	.short	0x0000
        /*0044*/ 	.byte	0x00, 0xf5, 0x21, 0x00


	//----- nvinfo : EIATTR_SPARSE_MMA_MASK
	.align		4
.L_243:
        /*0048*/ 	.byte	0x03, 0x50
        /*004a*/ 	.short	0x0000


	//----- nvinfo : EIATTR_MAXREG_COUNT
	.align		4
        /*004c*/ 	.byte	0x03, 0x1b
        /*004e*/ 	.short	0x00ff


	//----- nvinfo : EIATTR_NUM_BARRIERS
	.align		4
        /*0050*/ 	.byte	0x02, 0x4c
        /*0052*/ 	.byte	0x01
	.zero		1


	//----- nvinfo : EIATTR_MERCURY_ISA_VERSION
	.align		4
        /*0054*/ 	.byte	0x03, 0x5f
        /*0056*/ 	.short	0x0101


	//----- nvinfo : EIATTR_COOP_GROUP_MASK_REGIDS
	.align		4
        /*0058*/ 	.byte	0x04, 0x29
        /*005a*/ 	.short	(.L_245 - .L_244)


	//   ....[0]....
.L_244:
        /*005c*/ 	.word	0xffffffff


	//   ....[1]....
        /*0060*/ 	.word	0xffffffff


	//   ....[2]....
        /*0064*/ 	.word	0xffffffff


	//   ....[3]....
        /*0068*/ 	.word	0xffffffff


	//   ....[4]....
        /*006c*/ 	.word	0xffffffff


	//   ....[5]....
        /*0070*/ 	.word	0xffffffff


	//   ....[6]....
        /*0074*/ 	.word	0xffffffff


	//   ....[7]....
        /*0078*/ 	.word	0xffffffff


	//   ....[8]....
        /*007c*/ 	.word	0xffffffff


	//   ....[9]....
        /*0080*/ 	.word	0xffffffff


	//----- nvinfo : EIATTR_COOP_GROUP_INSTR_OFFSETS
	.align		4
.L_245:
        /*0084*/ 	.byte	0x04, 0x28
        /*0086*/ 	.short	(.L_247 - .L_246)


	//   ....[0]....
.L_246:
        /*0088*/ 	.word	0x000014d0


	//   ....[1]....
        /*008c*/ 	.word	0x00001540


	//   ....[2]....
        /*0090*/ 	.word	0x000015c0


	//   ....[3]....
        /*0094*/ 	.word	0x00001620


	//   ....[4]....
        /*0098*/ 	.word	0x00001660


	//   ....[5]....
        /*009c*/ 	.word	0x000018b0


	//   ....[6]....
        /*00a0*/ 	.word	0x00001920


	//   ....[7]....
        /*00a4*/ 	.word	0x00001970


	//   ....[8]....
        /*00a8*/ 	.word	0x000019d0


	//   ....[9]....
        /*00ac*/ 	.word	0x00001a40


	//----- nvinfo : EIATTR_VRC_CTA_INIT_COUNT
	.align		4
.L_247:
        /*00b0*/ 	.byte	0x02, 0x4a
	.zero		1
	.zero		1


	//----- nvinfo : EIATTR_EXIT_INSTR_OFFSETS
	.align		4
        /*00b4*/ 	.byte	0x04, 0x1c
        /*00b6*/ 	.short	(.L_249 - .L_248)


	//   ....[0]....
.L_248:
        /*00b8*/ 	.word	0x00001e60


	//   ....[1]....
        /*00bc*/ 	.word	0x00002410


	//   ....[2]....
        /*00c0*/ 	.word	0x00002ad0


	//   ....[3]....
        /*00c4*/ 	.word	0x00003a90


	//   ....[4]....
        /*00c8*/ 	.word	0x00003ef0


	//   ....[5]....
        /*00cc*/ 	.word	0x00004140


	//----- nvinfo : EIATTR_CRS_STACK_SIZE
	.align		4
.L_249:
        /*00d0*/ 	.byte	0x04, 0x1e
        /*00d2*/ 	.short	(.L_251 - .L_250)
.L_250:
        /*00d4*/ 	.word	0x00000000


	//----- nvinfo : EIATTR_CBANK_PARAM_SIZE
	.align		4
.L_251:
        /*00d8*/ 	.byte	0x03, 0x19
        /*00da*/ 	.short	0x001c


	//----- nvinfo : EIATTR_PARAM_CBANK
	.align		4
        /*00dc*/ 	.byte	0x04, 0x0a
        /*00de*/ 	.short	(.L_253 - .L_252)
	.align		4
.L_252:
        /*00e0*/ 	.word	index@(.nv.constant0._ZN4vllm32dynamic_scaled_int8_quant_kernelIffEEvPKT_PaPT0_i)
        /*00e4*/ 	.short	0x0380
        /*00e6*/ 	.short	0x001c


	//----- nvinfo : EIATTR_SW_WAR
	.align		4
.L_253:
        /*00e8*/ 	.byte	0x04, 0x36
        /*00ea*/ 	.short	(.L_255 - .L_254)
.L_254:
        /*00ec*/ 	.word	0x00000008
.L_255:


//--------------------- .nv.info._ZN4vllm35static_scaled_int8_azp_quant_kernelIN3c108BFloat16EfiEEvPKT_PaPKT0_PKT1_i --------------------------
	.section	.nv.info._ZN4vllm35static_scaled_int8_azp_quant_kernelIN3c108BFloat16EfiEEvPKT_PaPKT0_PKT1_i,"",@"SHT_CUDA_INFO"
	.sectionflags	@""
	.align	4


	//----- nvinfo : EIATTR_CUDA_API_VERSION
	.align		4
        /*0000*/ 	.byte	0x04, 0x37
        /*0002*/ 	.short	(.L_257 - .L_256)
.L_256:
        /*0004*/ 	.word	0x00000082


	//----- nvinfo : EIATTR_KPARAM_INFO
	.align		4
.L_257:
        /*0008*/ 	.byte	0x04, 0x17
        /*000a*/ 	.short	(.L_259 - .L_258)
.L_258:
        /*000c*/ 	.word	0x00000000
        /*0010*/ 	.short	0x0004
        /*0012*/ 	.short	0x0020
        /*0014*/ 	.byte	0x00, 0xf0, 0x11, 0x00


	//----- nvinfo : EIATTR_KPARAM_INFO
	.align		4
.L_259:
        /*0018*/ 	.byte	0x04, 0x17
        /*001a*/ 	.short	(.L_261 - .L_260)
.L_260:
        /*001c*/ 	.word	0x00000000
        /*0020*/ 	.short	0x0003
        /*0022*/ 	.short	0x0018
        /*0024*/ 	.byte	0x00, 0xf5, 0x21, 0x00


	//----- nvinfo : EIATTR_KPARAM_INFO
	.align		4
.L_261:
        /*0028*/ 	.byte	0x04, 0x17
        /*002a*/ 	.short	(.L_263 - .L_262)
.L_262:
        /*002c*/ 	.word	0x00000000
        /*0030*/ 	.short	0x0002
        /*0032*/ 	.short	0x0010
        /*0034*/ 	.byte	0x00, 0xf5, 0x21, 0x00


	//----- nvinfo : EIATTR_KPARAM_INFO
	.align		4
.L_263:
        /*0038*/ 	.byte	0x04, 0x17
        /*003a*/ 	.short	(.L_265 - .L_264)
.L_264:
        /*003c*/ 	.word	0x00000000
        /*0040*/ 	.short	0x0001
        /*0042*/ 	.short	0x0008
        /*0044*/ 	.byte	0x00, 0xf5, 0x21, 0x00


	//----- nvinfo : EIATTR_KPARAM_INFO
	.align		4
.L_265:
        /*0048*/ 	.byte	0x04, 0x17
        /*004a*/ 	.short	(.L_267 - .L_266)
.L_266:
        /*004c*/ 	.word	0x00000000
        /*0050*/ 	.short	0x0000
        /*0052*/ 	.short	0x0000
        /*0054*/ 	.byte	0x00, 0xf5, 0x21, 0x00


	//----- nvinfo : EIATTR_SPARSE_MMA_MASK
	.align		4
.L_267:
        /*0058*/ 	.byte	0x03, 0x50
        /*005a*/ 	.short	0x0000


	//----- nvinfo : EIATTR_MAXREG_COUNT
	.align		4
        /*005c*/ 	.byte	0x03, 0x1b
        /*005e*/ 	.short	0x00ff


	//----- nvinfo : EIATTR_MERCURY_ISA_VERSION
	.align		4
        /*0060*/ 	.byte	0x03, 0x5f
        /*0062*/ 	.short	0x0101


	//----- nvinfo : EIATTR_VRC_CTA_INIT_COUNT
	.align		4
        /*0064*/ 	.byte	0x02, 0x4a
	.zero		1
	.zero		1


	//----- nvinfo : EIATTR_EXIT_INSTR_OFFSETS
	.align		4
        /*0068*/ 	.byte	0x04, 0x1c
        /*006a*/ 	.short	(.L_269 - .L_268)


	//   ....[0]....
.L_268:
        /*006c*/ 	.word	0x00000220


	//   ....[1]....
        /*0070*/ 	.word	0x00000c50


	//   ....[2]....
        /*0074*/ 	.word	0x00001cf0


	//   ....[3]....
        /*0078*/ 	.word	0x00003b90


	//   ....[4]....
        /*007c*/ 	.word	0x00003f90


	//   ....[5]....
        /*0080*/ 	.word	0x00004370


	//----- nvinfo : EIATTR_CRS_STACK_SIZE
	.align		4
.L_269:
        /*0084*/ 	.byte	0x04, 0x1e
        /*0086*/ 	.short	(.L_271 - .L_270)
.L_270:
        /*0088*/ 	.word	0x00000000


	//----- nvinfo : EIATTR_CBANK_PARAM_SIZE
	.align		4
.L_271:
        /*008c*/ 	.byte	0x03, 0x19
        /*008e*/ 	.short	0x0024


	//----- nvinfo : EIATTR_PARAM_CBANK
	.align		4
        /*0090*/ 	.byte	0x04, 0x0a
        /*0092*/ 	.short	(.L_273 - .L_272)
	.align		4
.L_272:
        /*0094*/ 	.word	index@(.nv.constant0._ZN4vllm35static_scaled_int8_azp_quant_kernelIN3c108BFloat16EfiEEvPKT_PaPKT0_PKT1_i)
        /*0098*/ 	.short	0x0380
        /*009a*/ 	.short	0x0024


	//----- nvinfo : EIATTR_SW_WAR
	.align		4
.L_273:
        /*009c*/ 	.byte	0x04, 0x36
        /*009e*/ 	.short	(.L_275 - .L_274)
.L_274:
        /*00a0*/ 	.word	0x00000008
.L_275:


//--------------------- .nv.info._ZN4vllm31static_scaled_int8_quant_kernelIN3c108BFloat16EfEEvPKT_PaPKT0_i --------------------------
	.section	.nv.info._ZN4vllm31static_scaled_int8_quant_kernelIN3c108BFloat16EfEEvPKT_PaPKT0_i,"",@"SHT_CUDA_INFO"
	.sectionflags	@""
	.align	4


	//----- nvinfo : EIATTR_CUDA_API_VERSION
	.align		4
        /*0000*/ 	.byte	0x04, 0x37
        /*0002*/ 	.short	(.L_277 - .L_276)
.L_276:
        /*0004*/ 	.word	0x00000082


	//----- nvinfo : EIATTR_KPARAM_INFO
	.align		4
.L_277:
        /*0008*/ 	.byte	0x04, 0x17
        /*000a*/ 	.short	(.L_279 - .L_278)
.L_278:
        /*000c*/ 	.word	0x00000000
        /*0010*/ 	.short	0x0003
        /*0012*/ 	.short	0x0018
        /*0014*/ 	.byte	0x00, 0xf0, 0x11, 0x00


	//----- nvinfo : EIATTR_KPARAM_INFO
	.align		4
.L_279:
        /*0018*/ 	.byte	0x04, 0x17
        /*001a*/ 	.short	(.L_281 - .L_280)
.L_280:
        /*001c*/ 	.word	0x00000000
        /*0020*/ 	.short	0x0002
        /*0022*/ 	.short	0x0010
        /*0024*/ 	.byte	0x00, 0xf5, 0x21, 0x00


	//----- nvinfo : EIATTR_KPARAM_INFO
	.align		4
.L_281:
        /*0028*/ 	.byte	0x04, 0x17
        /*002a*/ 	.short	(.L_283 - .L_282)
.L_282:
        /*002c*/ 	.word	0x00000000
        /*0030*/ 	.short	0x0001
        /*0032*/ 	.short	0x0008
        /*0034*/ 	.byte	0x00, 0xf5, 0x21, 0x00


	//----- nvinfo : EIATTR_KPARAM_INFO
	.align		4
.L_283:
        /*0038*/ 	.byte	0x04, 0x17
        /*003a*/ 	.short	(.L_285 - .L_284)
.L_284:
        /*003c*/ 	.word	0x00000000
        /*0040*/ 	.short	0x0000
        /*0042*/ 	.short	0x0000
        /*0044*/ 	.byte	0x00, 0xf5, 0x21, 0x00


	//----- nvinfo : EIATTR_SPARSE_MMA_MASK
	.align		4
.L_285:
        /*0048*/ 	.byte	0x03, 0x50
        /*004a*/ 	.short	0x0000


	//----- nvinfo : EIATTR_MAXREG_COUNT
	.align		4
        /*004c*/ 	.byte	0x03, 0x1b
        /*004e*/ 	.short	0x00ff


	//----- nvinfo : EIATTR_MERCURY_ISA_VERSION
	.align		4
        /*0050*/ 	.byte	0x03, 0x5f
        /*0052*/ 	.short	0x0101


	//----- nvinfo : EIATTR_VRC_CTA_INIT_COUNT
	.align		4
        /*0054*/ 	.byte	0x02, 0x4a
	.zero		1
	.zero		1


	//----- nvinfo : EIATTR_EXIT_INSTR_OFFSETS
	.align		4
        /*0058*/ 	.byte	0x04, 0x1c
        /*005a*/ 	.short	(.L_287 - .L_286)


	//   ....[0]....
.L_286:
        /*005c*/ 	.word	0x000001e0


	//   ....[1]....
        /*0060*/ 	.word	0x00000870


	//   ....[2]....
        /*0064*/ 	.word	0x000011e0


	//   ....[3]....
        /*0068*/ 	.word	0x00002640


	//   ....[4]....
        /*006c*/ 	.word	0x00002a20


	//   ....[5]....
        /*0070*/ 	.word	0x00002d30


	//----- nvinfo : EIATTR_CRS_STACK_SIZE
	.align		4
.L_287:
        /*0074*/ 	.byte	0x04, 0x1e
        /*0076*/ 	.short	(.L_289 - .L_288)
.L_288:
        /*0078*/ 	.word	0x00000000


	//----- nvinfo : EIATTR_CBANK_PARAM_SIZE
	.align		4
.L_289:
        /*007c*/ 	.byte	0x03, 0x19
        /*007e*/ 	.short	0x001c


	//----- nvinfo : EIATTR_PARAM_CBANK
	.align		4
        /*0080*/ 	.byte	0x04, 0x0a
        /*0082*/ 	.short	(.L_291 - .L_290)
	.align		4
.L_290:
        /*0084*/ 	.word	index@(.nv.constant0._ZN4vllm31static_scaled_int8_quant_kernelIN3c108BFloat16EfEEvPKT_PaPKT0_i)
        /*0088*/ 	.short	0x0380
        /*008a*/ 	.short	0x001c


	//----- nvinfo : EIATTR_SW_WAR
	.align		4
.L_291:
        /*008c*/ 	.byte	0x04, 0x36
        /*008e*/ 	.short	(.L_293 - .L_292)
.L_292:
        /*0090*/ 	.word	0x00000008
.L_293:


//--------------------- .nv.info._ZN4vllm35static_scaled_int8_azp_quant_kernelIN3c104HalfEfiEEvPKT_PaPKT0_PKT1_i --------------------------
	.section	.nv.info._ZN4vllm35static_scaled_int8_azp_quant_kernelIN3c104HalfEfiEEvPKT_PaPKT0_PKT1_i,"",@"SHT_CUDA_INFO"
	.sectionflags	@""
	.align	4


	//----- nvinfo : EIATTR_CUDA_API_VERSION
	.align		4
        /*0000*/ 	.byte	0x04, 0x37
        /*0002*/ 	.short	(.L_295 - .L_294)
.L_294:
        /*0004*/ 	.word	0x00000082


	//----- nvinfo : EIATTR_KPARAM_INFO
	.align		4
.L_295:
        /*0008*/ 	.byte	0x04, 0x17
        /*000a*/ 	.short	(.L_297 - .L_296)
.L_296:
        /*000c*/ 	.word	0x00000000
        /*0010*/ 	.short	0x0004
        /*0012*/ 	.short	0x0020
        /*0014*/ 	.byte	0x00, 0xf0, 0x11, 0x00


	//----- nvinfo : EIATTR_KPARAM_INFO
	.align		4
.L_297:
        /*0018*/ 	.byte	0x04, 0x17
        /*001a*/ 	.short	(.L_299 - .L_298)
.L_298:
        /*001c*/ 	.word	0x00000000
        /*0020*/ 	.short	0x0003
        /*0022*/ 	.short	0x0018
        /*0024*/ 	.byte	0x00, 0xf5, 0x21, 0x00


	//----- nvinfo : EIATTR_KPARAM_INFO
	.align		4
.L_299:
        /*0028*/ 	.byte	0x04, 0x17
        /*002a*/ 	.short	(.L_301 - .L_300)
.L_300:
        /*002c*/ 	.word	0x00000000
        /*0030*/ 	.short	0x0002
        /*0032*/ 	.short	0x0010
        /*0034*/ 	.byte	0x00, 0xf5, 0x21, 0x00


	//----- nvinfo : EIATTR_KPARAM_INFO
	.align		4
.L_301:
        /*0038*/ 	.byte	0x04, 0x17
        /*003a*/ 	.short	(.L_303 - .L_302)
.L_302:
        /*003c*/ 	.word	0x00000000
        /*0040*/ 	.short	0x0001
        /*0042*/ 	.short	0x0008
        /*0044*/ 	.byte	0x00, 0xf5, 0x21, 0x00


	//----- nvinfo : EIATTR_KPARAM_INFO
	.align		4
.L_303:
        /*0048*/ 	.byte	0x04, 0x17
        /*004a*/ 	.short	(.L_305 - .L_304)
.L_304:
        /*004c*/ 	.word	0x00000000
        /*0050*/ 	.short	0x0000
        /*0052*/ 	.short	0x0000
        /*0054*/ 	.byte	0x00, 0xf5, 0x21, 0x00


	//----- nvinfo : EIATTR_SPARSE_MMA_MASK
	.align		4
.L_305:
        /*0058*/ 	.byte	0x03, 0x50
        /*005a*/ 	.short	0x0000


	//----- nvinfo : EIATTR_MAXREG_COUNT
	.align		4
        /*005c*/ 	.byte	0x03, 0x1b
        /*005e*/ 	.short	0x00ff


	//----- nvinfo : EIATTR_MERCURY_ISA_VERSION
	.align		4
        /*0060*/ 	.byte	0x03, 0x5f
        /*0062*/ 	.short	0x0101


	//----- nvinfo : EIATTR_VRC_CTA_INIT_COUNT
	.align		4
        /*0064*/ 	.byte	0x02, 0x4a
	.zero		1
	.zero		1


	//----- nvinfo : EIATTR_EXIT_INSTR_OFFSETS
	.align		4
        /*0068*/ 	.byte	0x04, 0x1c
        /*006a*/ 	.short	(.L_307 - .L_306)


	//   ....[0]....
.L_306:
        /*006c*/ 	.word	0x00000210


	//   ....[1]....
        /*0070*/ 	.word	0x00000b60


	//   ....[2]....
        /*0074*/ 	.word	0x00001a00


	//   ....[3]....
        /*0078*/ 	.word	0x00003710


	//   ....[4]....
        /*007c*/ 	.word	0x00003b10


	//   ....[5]....
        /*0080*/ 	.word	0x00003ef0


	//----- nvinfo : EIATTR_CRS_STACK_SIZE
	.align		4
.L_307:
        /*0084*/ 	.byte	0x04, 0x1e
        /*0086*/ 	.short	(.L_309 - .L_308)
.L_308:
        /*0088*/ 	.word	0x00000000


	//----- nvinfo : EIATTR_CBANK_PARAM_SIZE
	.align		4
.L_309:
        /*008c*/ 	.byte	0x03, 0x19
        /*008e*/ 	.short	0x0024


	//----- nvinfo : EIATTR_PARAM_CBANK
	.align		4
        /*0090*/ 	.byte	0x04, 0x0a
        /*0092*/ 	.short	(.L_311 - .L_310)
	.align		4
.L_310:
        /*0094*/ 	.word	index@(.nv.constant0._ZN4vllm35static_scaled_int8_azp_quant_kernelIN3c104HalfEfiEEvPKT_PaPKT0_PKT1_i)
        /*0098*/ 	.short	0x0380
        /*009a*/ 	.short	0x0024


	//----- nvinfo : EIATTR_SW_WAR
	.align		4
.L_311:
        /*009c*/ 	.byte	0x04, 0x36
        /*009e*/ 	.short	(.L_313 - .L_312)
.L_312:
        /*00a0*/ 	.word	0x00000008
.L_313:


//--------------------- .nv.info._ZN4vllm31static_scaled_int8_quant_kernelIN3c104HalfEfEEvPKT_PaPKT0_i --------------------------
	.section	.nv.info._ZN4vllm31static_scaled_int8_quant_kernelIN3c104HalfEfEEvPKT_PaPKT0_i,"",@"SHT_CUDA_INFO"
	.sectionflags	@""
	.align	4


	//----- nvinfo : EIATTR_CUDA_API_VERSION
	.align		4
        /*0000*/ 	.byte	0x04, 0x37
        /*0002*/ 	.short	(.L_315 - .L_314)
.L_314:
        /*0004*/ 	.word	0x00000082


	//----- nvinfo : EIATTR_KPARAM_INFO
	.align		4
.L_315:
        /*0008*/ 	.byte	0x04, 0x17
        /*000a*/ 	.short	(.L_317 - .L_316)
.L_316:
        /*000c*/ 	.word	0x00000000
        /*0010*/ 	.short	0x0003
        /*0012*/ 	.short	0x0018
        /*0014*/ 	.byte	0x00, 0xf0, 0x11, 0x00


	//----- nvinfo : EIATTR_KPARAM_INFO
	.align		4
.L_317:
        /*0018*/ 	.byte	0x04, 0x17
        /*001a*/ 	.short	(.L_319 - .L_318)
.L_318:
        /*001c*/ 	.word	0x00000000
        /*0020*/ 	.short	0x0002
        /*0022*/ 	.short	0x0010
        /*0024*/ 	.byte	0x00, 0xf5, 0x21, 0x00


	//----- nvinfo : EIATTR_KPARAM_INFO
	.align		4
.L_319:
        /*0028*/ 	.byte	0x04, 0x17
        /*002a*/ 	.short	(.L_321 - .L_320)
.L_320:
        /*002c*/ 	.word	0x00000000
        /*0030*/ 	.short	0x0001
        /*0032*/ 	.short	0x0008
        /*0034*/ 	.byte	0x00, 0xf5, 0x21, 0x00


	//----- nvinfo : EIATTR_KPARAM_INFO
	.align		4
.L_321:
        /*0038*/ 	.byte	0x04, 0x17
        /*003a*/ 	.short	(.L_323 - .L_322)
.L_322:
        /*003c*/ 	.word	0x00000000
        /*0040*/ 	.short	0x0000
        /*0042*/ 	.short	0x0000
        /*0044*/ 	.byte	0x00, 0xf5, 0x21, 0x00


	//----- nvinfo : EIATTR_SPARSE_MMA_MASK
	.align		4
.L_323:
        /*0048*/ 	.byte	0x03, 0x50
        /*004a*/ 	.short	0x0000


	//----- nvinfo : EIATTR_MAXREG_COUNT
	.align		4
        /*004c*/ 	.byte	0x03, 0x1b
        /*004e*/ 	.short	0x00ff


	//----- nvinfo : EIATTR_MERCURY_ISA_VERSION
	.align		4
        /*0050*/ 	.byte	0x03, 0x5f
        /*0052*/ 	.short	0x0101


	//----- nvinfo : EIATTR_VRC_CTA_INIT_COUNT
	.align		4
        /*0054*/ 	.byte	0x02, 0x4a
	.zero		1
	.zero		1


	//----- nvinfo : EIATTR_EXIT_INSTR_OFFSETS
	.align		4
        /*0058*/ 	.byte	0x04, 0x1c
        /*005a*/ 	.short	(.L_325 - .L_324)


	//   ....[0]....
.L_324:
        /*005c*/ 	.word	0x000001e0


	//   ....[1]....
        /*0060*/ 	.word	0x000007f0


	//   ....[2]....
        /*0064*/ 	.word	0x00001060


	//   ....[3]....
        /*0068*/ 	.word	0x00002340


	//   ....[4]....
        /*006c*/ 	.word	0x00002720


	//   ....[5]....
        /*0070*/ 	.word	0x00002a30


	//----- nvinfo : EIATTR_CRS_STACK_SIZE
	.align		4
.L_325:
        /*0074*/ 	.byte	0x04, 0x1e
        /*0076*/ 	.short	(.L_327 - .L_326)
.L_326:
        /*0078*/ 	.word	0x00000000


	//----- nvinfo : EIATTR_CBANK_PARAM_SIZE
	.align		4
.L_327:
        /*007c*/ 	.byte	0x03, 0x19
        /*007e*/ 	.short	0x001c


	//----- nvinfo : EIATTR_PARAM_CBANK
	.align		4
        /*0080*/ 	.byte	0x04, 0x0a
        /*0082*/ 	.short	(.L_329 - .L_328)
	.align		4
.L_328:
        /*0084*/ 	.word	index@(.nv.constant0._ZN4vllm31static_scaled_int8_quant_kernelIN3c104HalfEfEEvPKT_PaPKT0_i)
        /*0088*/ 	.short	0x0380
        /*008a*/ 	.short	0x001c


	//----- nvinfo : EIATTR_SW_WAR
	.align		4
.L_329:
        /*008c*/ 	.byte	0x04, 0x36
        /*008e*/ 	.short	(.L_331 - .L_330)
.L_330:
        /*0090*/ 	.word	0x00000008
.L_331:


//--------------------- .nv.info._ZN4vllm35static_scaled_int8_azp_quant_kernelIffiEEvPKT_PaPKT0_PKT1_i --------------------------
	.section	.nv.info._ZN4vllm35static_scaled_int8_azp_quant_kernelIffiEEvPKT_PaPKT0_PKT1_i,"",@"SHT_CUDA_INFO"
	.sectionflags	@""
	.align	4


	//----- nvinfo : EIATTR_CUDA_API_VERSION
	.align		4
        /*0000*/ 	.byte	0x04, 0x37
        /*0002*/ 	.short	(.L_333 - .L_332)
.L_332:
        /*0004*/ 	.word	0x00000082


	//----- nvinfo : EIATTR_KPARAM_INFO
	.align		4
.L_333:
        /*0008*/ 	.byte	0x04, 0x17
        /*000a*/ 	.short	(.L_335 - .L_334)
.L_334:
        /*000c*/ 	.word	0x00000000
        /*0010*/ 	.short	0x0004
        /*0012*/ 	.short	0x0020
        /*0014*/ 	.byte	0x00, 0xf0, 0x11, 0x00


	//----- nvinfo : EIATTR_KPARAM_INFO
	.align		4
.L_335:
        /*0018*/ 	.byte	0x04, 0x17
        /*001a*/ 	.short	(.L_337 - .L_336)
.L_336:
        /*001c*/ 	.word	0x00000000
        /*0020*/ 	.short	0x0003
        /*0022*/ 	.short	0x0018
        /*0024*/ 	.byte	0x00, 0xf5, 0x21, 0x00


	//----- nvinfo : EIATTR_KPARAM_INFO
	.align		4
.L_337:
        /*0028*/ 	.byte	0x04, 0x17
        /*002a*/ 	.short	(.L_339 - .L_338)
.L_338:
        /*002c*/ 	.word	0x00000000
        /*0030*/ 	.short	0x0002
        /*0032*/ 	.short	0x0010
        /*0034*/ 	.byte	0x00, 0xf5, 0x21, 0x00


	//----- nvinfo : EIATTR_KPARAM_INFO
	.align		4
.L_339:
        /*0038*/ 	.byte	0x04, 0x17
        /*003a*/ 	.short	(.L_341 - .L_340)
.L_340:
        /*003c*/ 	.word	0x00000000
        /*0040*/ 	.short	0x0001
        /*0042*/ 	.short	0x0008
        /*0044*/ 	.byte	0x00, 0xf5, 0x21, 0x00


	//----- nvinfo : EIATTR_KPARAM_INFO
	.align		4
.L_341:
        /*0048*/ 	.byte	0x04, 0x17
        /*004a*/ 	.short	(.L_343 - .L_342)
.L_342:
        /*004c*/ 	.word	0x00000000
        /*0050*/ 	.short	0x0000
        /*0052*/ 	.short	0x0000
        /*0054*/ 	.byte	0x00, 0xf5, 0x21, 0x00


	//----- nvinfo : EIATTR_SPARSE_MMA_MASK
	.align		4
.L_343:
        /*0058*/ 	.byte	0x03, 0x50
        /*005a*/ 	.short	0x0000


	//----- nvinfo : EIATTR_MAXREG_COUNT
	.align		4
        /*005c*/ 	.byte	0x03, 0x1b
        /*005e*/ 	.short	0x00ff


	//----- nvinfo : EIATTR_MERCURY_ISA_VERSION
	.align		4
        /*0060*/ 	.byte	0x03, 0x5f
        /*0062*/ 	.short	0x0101


	//----- nvinfo : EIATTR_VRC_CTA_INIT_COUNT
	.align		4
        /*0064*/ 	.byte	0x02, 0x4a
	.zero		1
	.zero		1


	//----- nvinfo : EIATTR_EXIT_INSTR_OFFSETS
	.align		4
        /*0068*/ 	.byte	0x04, 0x1c
        /*006a*/ 	.short	(.L_345 - .L_344)


	//   ....[0]....
.L_344:
        /*006c*/ 	.word	0x00000220


	//   ....[1]....
        /*0070*/ 	.word	0x00000a30


	//   ....[2]....
        /*0074*/ 	.word	0x000016b0


	//   ....[3]....
        /*0078*/ 	.word	0x00003110


	//   ....[4]....
        /*007c*/ 	.word	0x00003500


	//   ....[5]....
        /*0080*/ 	.word	0x000038a0


	//----- nvinfo : EIATTR_CRS_STACK_SIZE
	.align		4
.L_345:
        /*0084*/ 	.byte	0x04, 0x1e
        /*0086*/ 	.short	(.L_347 - .L_346)
.L_346:
        /*0088*/ 	.word	0x00000000


	//----- nvinfo : EIATTR_CBANK_PARAM_SIZE
	.align		4
.L_347:
        /*008c*/ 	.byte	0x03, 0x19
        /*008e*/ 	.short	0x0024


	//----- nvinfo : EIATTR_PARAM_CBANK
	.align		4
        /*0090*/ 	.byte	0x04, 0x0a
        /*0092*/ 	.short	(.L_349 - .L_348)
	.align		4
.L_348:
        /*0094*/ 	.word	index@(.nv.constant0._ZN4vllm35static_scaled_int8_azp_quant_kernelIffiEEvPKT_PaPKT0_PKT1_i)
        /*0098*/ 	.short	0x0380
        /*009a*/ 	.short	0x0024


	//----- nvinfo : EIATTR_SW_WAR
	.align		4
.L_349:
        /*009c*/ 	.byte	0x04, 0x36
        /*009e*/ 	.short	(.L_351 - .L_350)
.L_350:
        /*00a0*/ 	.word	0x00000008
.L_351:


//--------------------- .nv.info._ZN4vllm31static_scaled_int8_quant_kernelIffEEvPKT_PaPKT0_i --------------------------
	.section	.nv.info._ZN4vllm31static_scaled_int8_quant_kernelIffEEvPKT_PaPKT0_i,"",@"SHT_CUDA_INFO"
	.sectionflags	@""
	.align	4


	//----- nvinfo : EIATTR_CUDA_API_VERSION
	.align		4
        /*0000*/ 	.byte	0x04, 0x37
        /*0002*/ 	.short	(.L_353 - .L_352)
.L_352:
        /*0004*/ 	.word	0x00000082


	//----- nvinfo : EIATTR_KPARAM_INFO
	.align		4
.L_353:
        /*0008*/ 	.byte	0x04, 0x17
        /*000a*/ 	.short	(.L_355 - .L_354)
.L_354:
        /*000c*/ 	.word	0x00000000
        /*0010*/ 	.short	0x0003
        /*0012*/ 	.short	0x0018
        /*0014*/ 	.byte	0x00, 0xf0, 0x11, 0x00


	//----- nvinfo : EIATTR_KPARAM_INFO
	.align		4
.L_355:
        /*0018*/ 	.byte	0x04, 0x17
        /*001a*/ 	.short	(.L_357 - .L_356)
.L_356:
        /*001c*/ 	.word	0x00000000
        /*0020*/ 	.short	0x0002
        /*0022*/ 	.short	0x0010
        /*0024*/ 	.byte	0x00, 0xf5, 0x21, 0x00


	//----- nvinfo : EIATTR_KPARAM_INFO
	.align		4
.L_357:
        /*0028*/ 	.byte	0x04, 0x17
        /*002a*/ 	.short	(.L_359 - .L_358)
.L_358:
        /*002c*/ 	.word	0x00000000
        /*0030*/ 	.short	0x0001
        /*0032*/ 	.short	0x0008
        /*0034*/ 	.byte	0x00, 0xf5, 0x21, 0x00


	//----- nvinfo : EIATTR_KPARAM_INFO
	.align		4
.L_359:
        /*0038*/ 	.byte	0x04, 0x17
        /*003a*/ 	.short	(.L_361 - .L_360)
.L_360:
        /*003c*/ 	.word	0x00000000
        /*0040*/ 	.short	0x0000
        /*0042*/ 	.short	0x0000
        /*0044*/ 	.byte	0x00, 0xf5, 0x21, 0x00


	//----- nvinfo : EIATTR_SPARSE_MMA_MASK
	.align		4
.L_361:
        /*0048*/ 	.byte	0x03, 0x50
        /*004a*/ 	.short	0x0000


	//----- nvinfo : EIATTR_MAXREG_COUNT
	.align		4
        /*004c*/ 	.byte	0x03, 0x1b
        /*004e*/ 	.short	0x00ff


	//----- nvinfo : EIATTR_MERCURY_ISA_VERSION
	.align		4
        /*0050*/ 	.byte	0x03, 0x5f
        /*0052*/ 	.short	0x0101


	//----- nvinfo : EIATTR_VRC_CTA_INIT_COUNT
	.align		4
        /*0054*/ 	.byte	0x02, 0x4a
	.zero		1
	.zero		1


	//----- nvinfo : EIATTR_EXIT_INSTR_OFFSETS
	.align		4
        /*0058*/ 	.byte	0x04, 0x1c
        /*005a*/ 	.short	(.L_363 - .L_362)


	//   ....[0]....
.L_362:
        /*005c*/ 	.word	0x000001e0


	//   ....[1]....
        /*0060*/ 	.word	0x00000700


	//   ....[2]....
        /*0064*/ 	.word	0x00000d90


	//   ....[3]....
        /*0068*/ 	.word	0x00001d90


	//   ....[4]....
        /*006c*/ 	.word	0x00002160


	//   ....[5]....
        /*0070*/ 	.word	0x00002430


	//----- nvinfo : EIATTR_CRS_STACK_SIZE
	.align		4
.L_363:
        /*0074*/ 	.byte	0x04, 0x1e
        /*0076*/ 	.short	(.L_365 - .L_364)
.L_364:
        /*0078*/ 	.word	0x00000000


	//----- nvinfo : EIATTR_CBANK_PARAM_SIZE
	.align		4
.L_365:
        /*007c*/ 	.byte	0x03, 0x19
        /*007e*/ 	.short	0x001c


	//----- nvinfo : EIATTR_PARAM_CBANK
	.align		4
        /*0080*/ 	.byte	0x04, 0x0a
        /*0082*/ 	.short	(.L_367 - .L_366)
	.align		4
.L_366:
        /*0084*/ 	.word	index@(.nv.constant0._ZN4vllm31static_scaled_int8_quant_kernelIffEEvPKT_PaPKT0_i)
        /*0088*/ 	.short	0x0380
        /*008a*/ 	.short	0x001c


	//----- nvinfo : EIATTR_SW_WAR
	.align		4
.L_367:
        /*008c*/ 	.byte	0x04, 0x36
        /*008e*/ 	.short	(.L_369 - .L_368)
.L_368:
        /*0090*/ 	.word	0x00000008
.L_369:


//--------------------- .nv.info._ZN3cub18CUB_300001_SM_10006detail11EmptyKernelIvEEvv --------------------------
	.section	.nv.info._ZN3cub18CUB_300001_SM_10006detail11EmptyKernelIvEEvv,"",@"SHT_CUDA_INFO"
	.sectionflags	@""
	.align	4


	//----- nvinfo : EIATTR_CUDA_API_VERSION
	.align		4
        /*0000*/ 	.byte	0x04, 0x37
        /*0002*/ 	.short	(.L_371 - .L_370)
.L_370:
        /*0004*/ 	.word	0x00000082


	//----- nvinfo : EIATTR_SPARSE_MMA_MASK
	.align		4
.L_371:
        /*0008*/ 	.byte	0x03, 0x50
        /*000a*/ 	.short	0x0000


	//----- nvinfo : EIATTR_MAXREG_COUNT
	.align		4
        /*000c*/ 	.byte	0x03, 0x1b
        /*000e*/ 	.short	0x00ff


	//----- nvinfo : EIATTR_MERCURY_ISA_VERSION
	.align		4
        /*0010*/ 	.byte	0x03, 0x5f
        /*0012*/ 	.short	0x0101


	//----- nvinfo : EIATTR_VRC_CTA_INIT_COUNT
	.align		4
        /*0014*/ 	.byte	0x02, 0x4a
	.zero		1
	.zero		1


	//----- nvinfo : EIATTR_EXIT_INSTR_OFFSETS
	.align		4
        /*0018*/ 	.byte	0x04, 0x1c
        /*001a*/ 	.short	(.L_373 - .L_372)


	//   ....[0]....
.L_372:
        /*001c*/ 	.word	0x00000010


	//----- nvinfo : EIATTR_SW_WAR
	.align		4
.L_373:
        /*0020*/ 	.byte	0x04, 0x36
        /*0022*/ 	.short	(.L_375 - .L_374)
.L_374:
        /*0024*/ 	.word	0x00000008
.L_375:


//--------------------- .nv.callgraph             --------------------------
	.section	.nv.callgraph,"",@"SHT_CUDA_CALLGRAPH"
	.align	4
	.sectionentsize	8
	.align		4
        /*0000*/ 	.word	0x00000000
	.align		4
        /*0004*/ 	.word	0xffffffff
	.align		4
        /*0008*/ 	.word	0x00000000
	.align		4
        /*000c*/ 	.word	0xfffffffe
	.align		4
        /*0010*/ 	.word	0x00000000
	.align		4
        /*0014*/ 	.word	0xfffffffd
	.align		4
        /*0018*/ 	.word	0x00000000
	.align		4
        /*001c*/ 	.word	0xfffffffc


//--------------------- .nv.constant4             --------------------------
	.section	.nv.constant4,"a",@progbits
	.align	8
	.align		8
.nv.constant4:
        /*0000*/ 	.dword	_ZN46_INTERNAL_cca0ce3b_15_scaled_quant_cu_f2eb58cb4cuda3std3__45__cpo5beginE
	.align		8
        /*0008*/ 	.dword	_ZN46_INTERNAL_cca0ce3b_15_scaled_quant_cu_f2eb58cb4cuda3std3__45__cpo3endE
	.align		8
        /*0010*/ 	.dword	_ZN46_INTERNAL_cca0ce3b_15_scaled_quant_cu_f2eb58cb4cuda3std3__45__cpo6cbeginE
	.align		8
        /*0018*/ 	.dword	_ZN46_INTERNAL_cca0ce3b_15_scaled_quant_cu_f2eb58cb4cuda3std3__45__cpo4cendE
	.align		8
        /*0020*/ 	.dword	_ZN46_INTERNAL_cca0ce3b_15_scaled_quant_cu_f2eb58cb4cuda3std3__45__cpo6rbeginE
	.align		8
        /*0028*/ 	.dword	_ZN46_INTERNAL_cca0ce3b_15_scaled_quant_cu_f2eb58cb4cuda3std3__45__cpo4rendE
	.align		8
        /*0030*/ 	.dword	_ZN46_INTERNAL_cca0ce3b_15_scaled_quant_cu_f2eb58cb4cuda3std3__45__cpo7crbeginE
	.align		8
        /*0038*/ 	.dword	_ZN46_INTERNAL_cca0ce3b_15_scaled_quant_cu_f2eb58cb4cuda3std3__45__cpo5crendE
	.align		8
        /*0040*/ 	.dword	_ZN46_INTERNAL_cca0ce3b_15_scaled_quant_cu_f2eb58cb4cuda3std3__448_GLOBAL__N__cca0ce3b_15_scaled_quant_cu_f2eb58cb6ignoreE
	.align		8
        /*0048*/ 	.dword	_ZN46_INTERNAL_cca0ce3b_15_scaled_quant_cu_f2eb58cb4cuda3std3__419piecewise_constructE
	.align		8
        /*0050*/ 	.dword	_ZN46_INTERNAL_cca0ce3b_15_scaled_quant_cu_f2eb58cb4cuda3std3__48in_placeE
	.align		8
        /*0058*/ 	.dword	_ZN46_INTERNAL_cca0ce3b_15_scaled_quant_cu_f2eb58cb4cuda3std3__420unreachable_sentinelE
	.align		8
        /*0060*/ 	.dword	_ZN46_INTERNAL_cca0ce3b_15_scaled_quant_cu_f2eb58cb4cuda3std3__47nulloptE
	.align		8
        /*0068*/ 	.dword	_ZN46_INTERNAL_cca0ce3b_15_scaled_quant_cu_f2eb58cb4cuda3std3__48unexpectE
	.align		8
        /*0070*/ 	.dword	_ZN46_INTERNAL_cca0ce3b_15_scaled_quant_cu_f2eb58cb4cuda3std6ranges3__45__cpo4swapE
	.align		8
        /*0078*/ 	.dword	_ZN46_INTERNAL_cca0ce3b_15_scaled_quant_cu_f2eb58cb4cuda3std6ranges3__45__cpo9iter_moveE
	.align		8
        /*0080*/ 	.dword	_ZN46_INTERNAL_cca0ce3b_15_scaled_quant_cu_f2eb58cb4cuda3std6ranges3__45__cpo5beginE
	.align		8
        /*0088*/ 	.dword	_ZN46_INTERNAL_cca0ce3b_15_scaled_quant_cu_f2eb58cb4cuda3std6ranges3__45__cpo3endE
	.align		8
        /*0090*/ 	.dword	_ZN46_INTERNAL_cca0ce3b_15_scaled_quant_cu_f2eb58cb4cuda3std6ranges3__45__cpo6cbeginE
	.align		8
        /*0098*/ 	.dword	_ZN46_INTERNAL_cca0ce3b_15_scaled_quant_cu_f2eb58cb4cuda3std6ranges3__45__cpo4cendE
	.align		8
        /*00a0*/ 	.dword	_ZN46_INTERNAL_cca0ce3b_15_scaled_quant_cu_f2eb58cb4cuda3std6ranges3__45__cpo7advanceE
	.align		8
        /*00a8*/ 	.dword	_ZN46_INTERNAL_cca0ce3b_15_scaled_quant_cu_f2eb58cb4cuda3std6ranges3__45__cpo9iter_swapE
	.align		8
        /*00b0*/ 	.dword	_ZN46_INTERNAL_cca0ce3b_15_scaled_quant_cu_f2eb58cb4cuda3std6ranges3__45__cpo4nextE
	.align		8
        /*00b8*/ 	.dword	_ZN46_INTERNAL_cca0ce3b_15_scaled_quant_cu_f2eb58cb4cuda3std6ranges3__45__cpo4prevE
	.align		8
        /*00c0*/ 	.dword	_ZN46_INTERNAL_cca0ce3b_15_scaled_quant_cu_f2eb58cb4cuda3std6ranges3__45__cpo4dataE
	.align		8
        /*00c8*/ 	.dword	_ZN46_INTERNAL_cca0ce3b_15_scaled_quant_cu_f2eb58cb4cuda3std6ranges3__45__cpo5cdataE
	.align		8
        /*00d0*/ 	.dword	_ZN46_INTERNAL_cca0ce3b_15_scaled_quant_cu_f2eb58cb4cuda3std6ranges3__45__cpo4sizeE
	.align		8
        /*00d8*/ 	.dword	_ZN46_INTERNAL_cca0ce3b_15_scaled_quant_cu_f2eb58cb4cuda3std6ranges3__45__cpo5ssizeE
	.align		8
        /*00e0*/ 	.dword	_ZN46_INTERNAL_cca0ce3b_15_scaled_quant_cu_f2eb58cb4cuda3std6ranges3__45__cpo8distanceE
	.align		8
        /*00e8*/ 	.dword	_ZN46_INTERNAL_cca0ce3b_15_scaled_quant_cu_f2eb58cb6thrust24THRUST_300001_SM_1000_NS6system6detail10sequential3seqE
	.align		8
        /*00f0*/ 	.dword	_ZN46_INTERNAL_cca0ce3b_15_scaled_quant_cu_f2eb58cb6thrust24THRUST_300001_SM_1000_NS12placeholders2_1E
	.align		8
        /*00f8*/ 	.dword	_ZN46_INTERNAL_cca0ce3b_15_scaled_quant_cu_f2eb58cb6thrust24THRUST_300001_SM_1000_NS12placeholders2_2E
	.align		8
        /*0100*/ 	.dword	_ZN46_INTERNAL_cca0ce3b_15_scaled_quant_cu_f2eb58cb6thrust24THRUST_300001_SM_1000_NS12placeholders2_3E
	.align		8
        /*0108*/ 	.dword	_ZN46_INTERNAL_cca0ce3b_15_scaled_quant_cu_f2eb58cb6thrust24THRUST_300001_SM_1000_NS12placeholders2_4E
	.align		8
        /*0110*/ 	.dword	_ZN46_INTERNAL_cca0ce3b_15_scaled_quant_cu_f2eb58cb6thrust24THRUST_300001_SM_1000_NS12placeholders2_5E
	.align		8
        /*0118*/ 	.dword	_ZN46_INTERNAL_cca0ce3b_15_scaled_quant_cu_f2eb58cb6thrust24THRUST_300001_SM_1000_NS12placeholders2_6E
	.align		8
        /*0120*/ 	.dword	_ZN46_INTERNAL_cca0ce3b_15_scaled_quant_cu_f2eb58cb6thrust24THRUST_300001_SM_1000_NS12placeholders2_7E
	.align		8
        /*0128*/ 	.dword	_ZN46_INTERNAL_cca0ce3b_15_scaled_quant_cu_f2eb58cb6thrust24THRUST_300001_SM_1000_NS12placeholders2_8E
	.align		8
        /*0130*/ 	.dword	_ZN46_INTERNAL_cca0ce3b_15_scaled_quant_cu_f2eb58cb6thrust24THRUST_300001_SM_1000_NS12placeholders2_9E
	.align		8
        /*0138*/ 	.dword	_ZN46_INTERNAL_cca0ce3b_15_scaled_quant_cu_f2eb58cb6thrust24THRUST_300001_SM_1000_NS12placeholders3_10E


//--------------------- .text._ZN4vllm36dynamic_scaled_int8_azp_quant_kernelIN3c108BFloat16EfiEEvPKT_PaPT0_PT1_i --------------------------
	.section	.text._ZN4vllm36dynamic_scaled_int8_azp_quant_kernelIN3c108BFloat16EfiEEvPKT_PaPT0_PT1_i,"ax",@progbits
	.align	128
        .global         _ZN4vllm36dynamic_scaled_int8_azp_quant_kernelIN3c108BFloat16EfiEEvPKT_PaPT0_PT1_i
        .type           _ZN4vllm36dynamic_scaled_int8_azp_quant_kernelIN3c108BFloat16EfiEEvPKT_PaPT0_PT1_i,@function
        .size           _ZN4vllm36dynamic_scaled_int8_azp_quant_kernelIN3c108BFloat16EfiEEvPKT_PaPT0_PT1_i,(.L_x_349 - _ZN4vllm36dynamic_scaled_int8_azp_quant_kernelIN3c108BFloat16EfiEEvPKT_PaPT0_PT1_i)
        .other          _ZN4vllm36dynamic_scaled_int8_azp_quant_kernelIN3c108BFloat16EfiEEvPKT_PaPT0_PT1_i,@"STO_CUDA_ENTRY STV_DEFAULT"
_ZN4vllm36dynamic_scaled_int8_azp_quant_kernelIN3c108BFloat16EfiEEvPKT_PaPT0_PT1_i:
.text._ZN4vllm36dynamic_scaled_int8_azp_quant_kernelIN3c108BFloat16EfiEEvPKT_PaPT0_PT1_i:
[----:B------:R-:W-:Y:S08]  /*0000*/  LDC R1, c[0x0][0x37c] ;  /* 0x0000df00ff017b82 */ /* 0x000ff00000000800 */
[----:B------:R-:W0:Y:S01]  /*0010*/  S2UR UR22, SR_CTAID.X ;  /* 0x00000000001679c3 */ /* 0x000e220000002500 */
[----:B------:R-:W1:Y:S01]  /*0020*/  LDCU UR23, c[0x0][0x3a0] ;  /* 0x00007400ff1777ac */ /* 0x000e620008000800 */
[----:B------:R-:W2:Y:S01]  /*0030*/  S2R R3, SR_TID.X ;  /* 0x0000000000037919 */ /* 0x000ea20000002100 */
[----:B------:R-:W-:Y:S01]  /*0040*/  BSSY.RECONVERGENT B0, `(.L_x_0) ;  /* 0x00001f8000007945 */ /* 0x000fe20003800200 */
[----:B------:R-:W3:Y:S01]  /*0050*/  LDCU.64 UR4, c[0x0][0x380] ;  /* 0x00007000ff0477ac */ /* 0x000ee20008000a00 */
[----:B------:R-:W4:Y:S01]  /*0060*/  LDCU.64 UR18, c[0x0][0x358] ;  /* 0x00006b00ff1277ac */ /* 0x000f220008000a00 */
[----:B------:R-:W0:Y:S01]  /*0070*/  LDCU UR17, c[0x0][0x360] ;  /* 0x00006c00ff1177ac */ /* 0x000e220008000800 */
[----:B-1----:R-:W-:-:S02]  /*0080*/  USHF.R.S32.HI UR6, URZ, 0x1f, UR23 ;  /* 0x0000001fff067899 */ /* 0x002fc40008011417 */
[----:B------:R-:W-:Y:S02]  /*0090*/  ULOP3.LUT UP1, URZ, UR23, 0xf, URZ, 0xc0, !UPT ;  /* 0x0000000f17ff7892 */ /* 0x000fe4000f82c0ff */
[----:B0-----:R-:W-:Y:S02]  /*00a0*/  UIMAD.WIDE.U32 UR20, UR22, UR23, URZ ;  /* 0x00000017161472a5 */ /* 0x001fe4000f8e00ff */
[----:B------:R-:W-:Y:S02]  /*00b0*/  UIMAD UR9, UR6, UR22, URZ ;  /* 0x00000016060972a4 */ /* 0x000fe4000f8e02ff */
[----:B------:R-:W-:Y:S02]  /*00c0*/  USHF.L.U32 UR6, UR20, 0x1, URZ ;  /* 0x0000000114067899 */ /* 0x000fe400080006ff */
[----:B------:R-:W-:Y:S02]  /*00d0*/  UIADD3 UR9, UPT, UPT, UR21, UR9, URZ ;  /* 0x0000000915097290 */ /* 0x000fe4000fffe0ff */
[----:B---3--:R-:W-:-:S02]  /*00e0*/  UIADD3 UR10, UP0, UPT, UR6, UR4, URZ ;  /* 0x00000004060a7290 */ /* 0x008fc4000ff1e0ff */
[----:B------:R-:W-:-:S04]  /*00f0*/  USHF.L.U64.HI UR4, UR20, 0x1, UR9 ;  /* 0x0000000114047899 */ /* 0x000fc80008010209 */
[----:B------:R-:W-:Y:S01]  /*0100*/  UIADD3.X UR4, UPT, UPT, UR4, UR5, URZ, UP0, !UPT ;  /* 0x0000000504047290 */ /* 0x000fe200087fe4ff */
[----:B------:R-:W-:Y:S01]  /*0110*/  IMAD.U32 R22, RZ, RZ, UR10 ;  /* 0x0000000aff167e24 */ /* 0x000fe2000f8e00ff */
[----:B------:R-:W-:-:S04]  /*0120*/  ULOP3.LUT UP0, URZ, UR10, 0x1f, URZ, 0xc0, !UPT ;  /* 0x0000001f0aff7892 */ /* 0x000fc8000f80c0ff */
[----:B------:R-:W-:Y:S01]  /*0130*/  UPLOP3.LUT UP0, UPT, UP1, UP0, UPT, 0x2, 0x20 ;  /* 0x000000000020789c */ /* 0x000fe20000f00072 */
[----:B------:R-:W-:-:S08]  /*0140*/  IMAD.U32 R23, RZ, RZ, UR4 ;  /* 0x00000004ff177e24 */ /* 0x000fd0000f8e00ff */
[----:B--2-4-:R-:W-:Y:S05]  /*0150*/  BRA.U !UP0, `(.L_x_1) ;  /* 0x0000000908c87547 */ /* 0x014fea000b800000 */
[----:B------:R-:W-:Y:S01]  /*0160*/  USHF.R.S32.HI UR6, URZ, 0x4, UR23 ;  /* 0x00000004ff067899 */ /* 0x000fe20008011417 */
[----:B------:R-:W-:Y:S02]  /*0170*/  IMAD.MOV.U32 R2, RZ, RZ, 0x7f7fffff ;  /* 0x7f7fffffff027424 */ /* 0x000fe400078e00ff */
[----:B------:R-:W-:-:S03]  /*0180*/  IMAD.MOV.U32 R0, RZ, RZ, -0x800001 ;  /* 0xff7fffffff007424 */ /* 0x000fc600078e00ff */
[----:B------:R-:W-:-:S13]  /*0190*/  ISETP.GE.AND P0, PT, R3, UR6, PT ;  /* 0x0000000603007c0c */ /* 0x000fda000bf06270 */
[----:B------:R-:W-:Y:S05]  /*01a0*/  @P0 BRA `(.L_x_2) ;  /* 0x0000001c00840947 */ /* 0x000fea0003800000 */
[----:B------:R-:W0:Y:S01]  /*01b0*/  I2F.U32.RP R2, UR17 ;  /* 0x0000001100027d06 */ /* 0x000e220008209000 */
[----:B------:R-:W-:Y:S01]  /*01c0*/  VIADD R12, R3, UR17 ;  /* 0x00000011030c7c36 */ /* 0x000fe20008000000 */
[----:B------:R-:W-:Y:S01]  /*01d0*/  ISETP.NE.U32.AND P2, PT, RZ, UR17, PT ;  /* 0x00000011ff007c0c */ /* 0x000fe2000bf45070 */
[----:B------:R-:W-:Y:S01]  /*01e0*/  BSSY.RECONVERGENT B1, `(.L_x_3) ;  /* 0x0000049000017945 */ /* 0x000fe20003800200 */
[----:B------:R-:W-:Y:S02]  /*01f0*/  IMAD.MOV.U32 R21, RZ, RZ, R3 ;  /* 0x000000ffff157224 */ /* 0x000fe400078e0003 */
[C---:B------:R-:W-:Y:S02]  /*0200*/  ISETP.GE.U32.AND P0, PT, R12.reuse, UR6, PT ;  /* 0x000000060c007c0c */ /* 0x040fe4000bf06070 */
[----:B------:R-:W-:Y:S02]  /*0210*/  VIMNMX.U32 R7, PT, PT, R12, UR6, !PT ;  /* 0x000000060c077c48 */ /* 0x000fe4000ffe0000 */
[----:B------:R-:W-:-:S04]  /*0220*/  SEL R0, RZ, 0x1, P0 ;  /* 0x00000001ff007807 */ /* 0x000fc80000000000 */
[----:B------:R-:W-:Y:S01]  /*0230*/  IADD3 R7, PT, PT, R7, -R12, -R0 ;  /* 0x8000000c07077210 */ /* 0x000fe20007ffe800 */
[----:B0-----:R-:W0:Y:S02]  /*0240*/  MUFU.RCP R2, R2 ;  /* 0x0000000200027308 */ /* 0x001e240000001000 */
[----:B0-----:R-:W-:-:S06]  /*0250*/  VIADD R4, R2, 0xffffffe ;  /* 0x0ffffffe02047836 */ /* 0x001fcc0000000000 */
[----:B------:R0:W1:Y:S02]  /*0260*/  F2I.FTZ.U32.TRUNC.NTZ R5, R4 ;  /* 0x0000000400057305 */ /* 0x000064000021f000 */
[----:B0-----:R-:W-:Y:S02]  /*0270*/  IMAD.MOV.U32 R4, RZ, RZ, RZ ;  /* 0x000000ffff047224 */ /* 0x001fe400078e00ff */
[----:B-1----:R-:W-:-:S04]  /*0280*/  IMAD.MOV R9, RZ, RZ, -R5 ;  /* 0x000000ffff097224 */ /* 0x002fc800078e0a05 */
[----:B------:R-:W-:-:S04]  /*0290*/  IMAD R9, R9, UR17, RZ ;  /* 0x0000001109097c24 */ /* 0x000fc8000f8e02ff */
[----:B------:R-:W-:-:S06]  /*02a0*/  IMAD.HI.U32 R2, R5, R9, R4 ;  /* 0x0000000905027227 */ /* 0x000fcc00078e0004 */
[----:B------:R-:W-:-:S04]  /*02b0*/  IMAD.HI.U32 R5, R2, R7, RZ ;  /* 0x0000000702057227 */ /* 0x000fc800078e00ff */
[----:B------:R-:W-:-:S04]  /*02c0*/  IMAD.MOV R2, RZ, RZ, -R5 ;  /* 0x000000ffff027224 */ /* 0x000fc800078e0a05 */
[----:B------:R-:W-:-:S05]  /*02d0*/  IMAD R7, R2, UR17, R7 ;  /* 0x0000001102077c24 */ /* 0x000fca000f8e0207 */
[----:B------:R-:W-:-:S13]  /*02e0*/  ISETP.GE.U32.AND P0, PT, R7, UR17, PT ;  /* 0x0000001107007c0c */ /* 0x000fda000bf06070 */
[----:B------:R-:W-:Y:S02]  /*02f0*/  @P0 VIADD R7, R7, -UR17 ;  /* 0x8000001107070c36 */ /* 0x000fe40008000000 */
[----:B------:R-:W-:-:S03]  /*0300*/  @P0 VIADD R5, R5, 0x1 ;  /* 0x0000000105050836 */ /* 0x000fc60000000000 */
[----:B------:R-:W-:-:S13]  /*0310*/  ISETP.GE.U32.AND P1, PT, R7, UR17, PT ;  /* 0x0000001107007c0c */ /* 0x000fda000bf26070 */
[----:B------:R-:W-:Y:S01]  /*0320*/  @P1 VIADD R5, R5, 0x1 ;  /* 0x0000000105051836 */ /* 0x000fe20000000000 */
[----:B------:R-:W-:-:S05]  /*0330*/  @!P2 LOP3.LUT R5, RZ, UR17, RZ, 0x33, !PT ;  /* 0x00000011ff05ac12 */ /* 0x000fca000f8e33ff */
[----:B------:R-:W-:-:S05]  /*0340*/  IMAD.IADD R0, R0, 0x1, R5 ;  /* 0x0000000100007824 */ /* 0x000fca00078e0205 */
[C---:B------:R-:W-:Y:S02]  /*0350*/  LOP3.LUT R2, R0.reuse, 0x1, RZ, 0xc0, !PT ;  /* 0x0000000100027812 */ /* 0x040fe400078ec0ff */
[----:B------:R-:W-:Y:S01]  /*0360*/  ISETP.NE.AND P1, PT, R0, RZ, PT ;  /* 0x000000ff0000720c */ /* 0x000fe20003f25270 */
[----:B------:R-:W-:Y:S01]  /*0370*/  IMAD.MOV.U32 R0, RZ, RZ, -0x800001 ;  /* 0xff7fffffff007424 */ /* 0x000fe200078e00ff */
[----:B------:R-:W-:Y:S01]  /*0380*/  ISETP.NE.U32.AND P0, PT, R2, 0x1, PT ;  /* 0x000000010200780c */ /* 0x000fe20003f05070 */
[----:B------:R-:W-:-:S12]  /*0390*/  IMAD.MOV.U32 R2, RZ, RZ, 0x7f7fffff ;  /* 0x7f7fffffff027424 */ /* 0x000fd800078e00ff */
[----:B------:R-:W-:Y:S05]  /*03a0*/  @!P0 BRA `(.L_x_4) ;  /* 0x0000000000b08947 */ /* 0x000fea0003800000 */
[----:B------:R-:W-:-:S04]  /*03b0*/  LEA R4, P0, R3, UR10, 0x5 ;  /* 0x0000000a03047c11 */ /* 0x000fc8000f8028ff */
[----:B------:R-:W-:-:S06]  /*03c0*/  LEA.HI.X R5, R3, UR4, RZ, 0x5, P0 ;  /* 0x0000000403057c11 */ /* 0x000fcc00080f2cff */
[----:B------:R-:W2:Y:S01]  /*03d0*/  LDG.E.ENL2.256 R4, R8, desc[UR18][R4.64] ;  /* 0xfe0000120408797e */ /* 0x000ea20008121904 */
[----:B------:R-:W-:Y:S01]  /*03e0*/  IMAD.MOV.U32 R21, RZ, RZ, R12 ;  /* 0x000000ffff157224 */ /* 0x000fe200078e000c */
[C---:B--2---:R-:W-:Y:S01]  /*03f0*/  PRMT R0, R8.reuse, 0x7632, R0 ;  /* 0x0000763208007816 */ /* 0x044fe20000000000 */
[----:B------:R-:W-:Y:S01]  /*0400*/  IMAD.U32 R8, R8, 0x10000, RZ ;  /* 0x0001000008087824 */ /* 0x000fe200078e00ff */
[C---:B------:R-:W-:Y:S01]  /*0410*/  PRMT R2, R9.reuse, 0x7632, R2 ;  /* 0x0000763209027816 */ /* 0x040fe20000000002 */
[----:B------:R-:W-:Y:S02]  /*0420*/  IMAD.U32 R9, R9, 0x10000, RZ ;  /* 0x0001000009097824 */ /* 0x000fe400078e00ff */
[----:B------:R-:W-:Y:S01]  /*0430*/  IMAD.U32 R13, R0, 0x10000, RZ ;  /* 0x00010000000d7824 */ /* 0x000fe200078e00ff */
[----:B------:R-:W-:Y:S01]  /*0440*/  PRMT R0, R10, 0x7632, R0 ;  /* 0x000076320a007816 */ /* 0x000fe20000000000 */
[----:B------:R-:W-:-:S03]  /*0450*/  IMAD.U32 R15, R11, 0x10000, RZ ;  /* 0x000100000b0f7824 */ /* 0x000fc600078e00ff */
[C-C-:B------:R-:W-:Y:S02]  /*0460*/  FMNMX3.FTZ R14, R8.reuse, 3.40282346638528859812e+38, R13.reuse, PT ;  /* 0x7f7fffff080e7876 */ /* 0x140fe4000381000d */
[----:B------:R-:W-:Y:S01]  /*0470*/  FMNMX3.FTZ R8, R8, -3.40282346638528859812e+38, R13, !PT ;  /* 0xff7fffff08087876 */ /* 0x000fe2000781000d */
[----:B------:R-:W-:Y:S02]  /*0480*/  IMAD.U32 R13, R10, 0x10000, RZ ;  /* 0x000100000a0d7824 */ /* 0x000fe400078e00ff */
[----:B------:R-:W-:Y:S01]  /*0490*/  IMAD.U32 R10, R2, 0x10000, RZ ;  /* 0x00010000020a7824 */ /* 0x000fe200078e00ff */
[----:B------:R-:W-:Y:S01]  /*04a0*/  PRMT R2, R11, 0x7632, R2 ;  /* 0x000076320b027816 */ /* 0x000fe20000000002 */
[----:B------:R-:W-:Y:S01]  /*04b0*/  IMAD.U32 R11, R0, 0x10000, RZ ;  /* 0x00010000000b7824 */ /* 0x000fe200078e00ff */
[----:B------:R-:W-:Y:S02]  /*04c0*/  PRMT R0, R4, 0x7632, R0 ;  /* 0x0000763204007816 */ /* 0x000fe40000000000 */
[-CC-:B------:R-:W-:Y:S01]  /*04d0*/  FMNMX3.FTZ R14, R14, R9.reuse, R10.reuse, PT ;  /* 0x000000090e0e7276 */ /* 0x180fe2000381000a */
[----:B------:R-:W-:Y:S01]  /*04e0*/  IMAD.U32 R2, R2, 0x10000, RZ ;  /* 0x0001000002027824 */ /* 0x000fe200078e00ff */
[----:B------:R-:W-:Y:S01]  /*04f0*/  FMNMX3.FTZ R8, R8, R9, R10, !PT ;  /* 0x0000000908087276 */ /* 0x000fe2000781000a */
[----:B------:R-:W-:Y:S01]  /*0500*/  IMAD.U32 R9, R4, 0x10000, RZ ;  /* 0x0001000004097824 */ /* 0x000fe200078e00ff */
[-CC-:B------:R-:W-:Y:S01]  /*0510*/  FMNMX3.FTZ R14, R14, R13.reuse, R11.reuse, PT ;  /* 0x0000000d0e0e7276 */ /* 0x180fe2000381000b */
[----:B------:R-:W-:Y:S01]  /*0520*/  IMAD.U32 R0, R0, 0x10000, RZ ;  /* 0x0001000000007824 */ /* 0x000fe200078e00ff */
[----:B------:R-:W-:-:S02]  /*0530*/  FMNMX3.FTZ R8, R8, R13, R11, !PT ;  /* 0x0000000d08087276 */ /* 0x000fc4000781000b */
[-CC-:B------:R-:W-:Y:S02]  /*0540*/  FMNMX3.FTZ R14, R14, R15.reuse, R2.reuse, PT ;  /* 0x0000000f0e0e7276 */ /* 0x180fe40003810002 */
[----:B------:R-:W-:Y:S02]  /*0550*/  FMNMX3.FTZ R8, R8, R15, R2, !PT ;  /* 0x0000000f08087276 */ /* 0x000fe40007810002 */
[C---:B------:R-:W-:Y:S01]  /*0560*/  PRMT R4, R5.reuse, 0x7632, R4 ;  /* 0x0000763205047816 */ /* 0x040fe20000000004 */
[----:B------:R-:W-:Y:S01]  /*0570*/  IMAD.U32 R5, R5, 0x10000, RZ ;  /* 0x0001000005057824 */ /* 0x000fe200078e00ff */
[-CC-:B------:R-:W-:Y:S02]  /*0580*/  FMNMX3.FTZ R14, R14, R9.reuse, R0.reuse, PT ;  /* 0x000000090e0e7276 */ /* 0x180fe40003810000 */
[----:B------:R-:W-:Y:S01]  /*0590*/  FMNMX3.FTZ R8, R8, R9, R0, !PT ;  /* 0x0000000908087276 */ /* 0x000fe20007810000 */
[----:B------:R-:W-:Y:S01]  /*05a0*/  IMAD.U32 R0, R4, 0x10000, RZ ;  /* 0x0001000004007824 */ /* 0x000fe200078e00ff */
[C---:B------:R-:W-:Y:S01]  /*05b0*/  PRMT R2, R6.reuse, 0x7632, R2 ;  /* 0x0000763206027816 */ /* 0x040fe20000000002 */
[----:B------:R-:W-:Y:S01]  /*05c0*/  IMAD.U32 R9, R6, 0x10000, RZ ;  /* 0x0001000006097824 */ /* 0x000fe200078e00ff */
[C---:B------:R-:W-:Y:S01]  /*05d0*/  PRMT R4, R7.reuse, 0x7632, R4 ;  /* 0x0000763207047816 */ /* 0x040fe20000000004 */
[----:B------:R-:W-:Y:S01]  /*05e0*/  IMAD.U32 R7, R7, 0x10000, RZ ;  /* 0x0001000007077824 */ /* 0x000fe200078e00ff */
[-CC-:B------:R-:W-:Y:S01]  /*05f0*/  FMNMX3.FTZ R14, R14, R5.reuse, R0.reuse, PT ;  /* 0x000000050e0e7276 */ /* 0x180fe20003810000 */
[----:B------:R-:W-:Y:S01]  /*0600*/  IMAD.U32 R2, R2, 0x10000, RZ ;  /* 0x0001000002027824 */ /* 0x000fe200078e00ff */
[----:B------:R-:W-:Y:S01]  /*0610*/  FMNMX3.FTZ R8, R8, R5, R0, !PT ;  /* 0x0000000508087276 */ /* 0x000fe20007810000 */
[----:B------:R-:W-:-:S03]  /*0620*/  IMAD.U32 R0, R4, 0x10000, RZ ;  /* 0x0001000004007824 */ /* 0x000fc600078e00ff */
[-CC-:B------:R-:W-:Y:S02]  /*0630*/  FMNMX3.FTZ R14, R14, R9.reuse, R2.reuse, PT ;  /* 0x000000090e0e7276 */ /* 0x180fe40003810002 */
[----:B------:R-:W-:Y:S02]  /*0640*/  FMNMX3.FTZ R8, R8, R9, R2, !PT ;  /* 0x0000000908087276 */ /* 0x000fe40007810002 */
[-CC-:B------:R-:W-:Y:S02]  /*0650*/  FMNMX3.FTZ R2, R14, R7.reuse, R0.reuse, PT ;  /* 0x000000070e027276 */ /* 0x180fe40003810000 */
[----:B------:R-:W-:-:S07]  /*0660*/  FMNMX3.FTZ R0, R8, R7, R0, !PT ;  /* 0x0000000708007276 */ /* 0x000fce0007810000 */
.L_x_4:
[----:B------:R-:W-:Y:S05]  /*0670*/  BSYNC.RECONVERGENT B1 ;  /* 0x0000000000017941 */ /* 0x000fea0003800200 */
.L_x_3:
[----:B------:R-:W-:Y:S05]  /*0680*/  @!P1 BRA `(.L_x_2) ;  /* 0x00000018004c9947 */ /* 0x000fea0003800000 */
[----:B------:R-:W-:Y:S01]  /*0690*/  BSSY.RECONVERGENT B1, `(.L_x_5) ;  /* 0x000005d000017945 */ /* 0x000fe20003800200 */
[----:B------:R-:W-:-:S07]  /*06a0*/  VIADD R25, R21, UR17 ;  /* 0x0000001115197c36 */ /* 0x000fce0008000000 */
.L_x_6:
[----:B------:R-:W-:-:S06]  /*06b0*/  IMAD.WIDE.U32 R4, R21, 0x20, R22 ;  /* 0x0000002015047825 */ /* 0x000fcc00078e0016 */
[----:B------:R-:W2:Y:S01]  /*06c0*/  LDG.E.ENL2.256 R8, R4, desc[UR18][R4.64] ;  /* 0xfe0000120404797e */ /* 0x000ea20008121908 */
[----:B------:R-:W-:-:S06]  /*06d0*/  IMAD.WIDE.U32 R12, R25, 0x20, R22 ;  /* 0x00000020190c7825 */ /* 0x000fcc00078e0016 */
[----:B------:R-:W3:Y:S01]  /*06e0*/  LDG.E.ENL2.256 R16, R12, desc[UR18][R12.64] ;  /* 0xfe0000120c0c797e */ /* 0x000ee20008121910 */
[----:B------:R-:W-:Y:S01]  /*06f0*/  USHF.R.S32.HI UR7, URZ, 0x4, UR23 ;  /* 0x00000004ff077899 */ /* 0x000fe20008011417 */
[C---:B--2---:R-:W-:Y:S01]  /*0700*/  PRMT R20, R4.reuse, 0x7632, R20 ;  /* 0x0000763204147816 */ /* 0x044fe20000000014 */
[----:B------:R-:W-:Y:S01]  /*0710*/  IMAD.U32 R27, R4, 0x10000, RZ ;  /* 0x00010000041b7824 */ /* 0x000fe200078e00ff */
[C---:B------:R-:W-:Y:S01]  /*0720*/  PRMT R4, R7.reuse, 0x7632, R4 ;  /* 0x0000763207047816 */ /* 0x040fe20000000004 */
[----:B------:R-:W-:Y:S02]  /*0730*/  IMAD.U32 R7, R7, 0x10000, RZ ;  /* 0x0001000007077824 */ /* 0x000fe400078e00ff */
[----:B------:R-:W-:Y:S01]  /*0740*/  IMAD.U32 R24, R20, 0x10000, RZ ;  /* 0x0001000014187824 */ /* 0x000fe200078e00ff */
[----:B------:R-:W-:Y:S01]  /*0750*/  PRMT R20, R5, 0x7632, R20 ;  /* 0x0000763205147816 */ /* 0x000fe20000000014 */
[----:B------:R-:W-:-:S03]  /*0760*/  IMAD.U32 R4, R4, 0x10000, RZ ;  /* 0x0001000004047824 */ /* 0x000fc600078e00ff */
[-CC-:B------:R-:W-:Y:S01]  /*0770*/  FMNMX3.FTZ R26, R2, R27.reuse, R24.reuse, PT ;  /* 0x0000001b021a7276 */ /* 0x180fe20003810018 */
[----:B------:R-:W-:Y:S01]  /*0780*/  IMAD.U32 R20, R20, 0x10000, RZ ;  /* 0x0001000014147824 */ /* 0x000fe200078e00ff */
[----:B------:R-:W-:Y:S01]  /*0790*/  FMNMX3.FTZ R24, R0, R27, R24, !PT ;  /* 0x0000001b00187276 */ /* 0x000fe20007810018 */
[----:B------:R-:W-:Y:S01]  /*07a0*/  IMAD.U32 R27, R5, 0x10000, RZ ;  /* 0x00010000051b7824 */ /* 0x000fe200078e00ff */
[C---:B------:R-:W-:Y:S01]  /*07b0*/  PRMT R2, R6.reuse, 0x7632, R2 ;  /* 0x0000763206027816 */ /* 0x040fe20000000002 */
[----:B------:R-:W-:-:S03]  /*07c0*/  IMAD.U32 R5, R6, 0x10000, RZ ;  /* 0x0001000006057824 */ /* 0x000fc600078e00ff */
[-CC-:B------:R-:W-:Y:S01]  /*07d0*/  FMNMX3.FTZ R0, R26, R27.reuse, R20.reuse, PT ;  /* 0x0000001b1a007276 */ /* 0x180fe20003810014 */
[----:B------:R-:W-:Y:S01]  /*07e0*/  IMAD.U32 R6, R2, 0x10000, RZ ;  /* 0x0001000002067824 */ /* 0x000fe200078e00ff */
[----:B------:R-:W-:Y:S02]  /*07f0*/  FMNMX3.FTZ R24, R24, R27, R20, !PT ;  /* 0x0000001b18187276 */ /* 0x000fe40007810014 */
[----:B------:R-:W-:Y:S02]  /*0800*/  PRMT R2, R8, 0x7632, R2 ;  /* 0x0000763208027816 */ /* 0x000fe40000000002 */
[-CC-:B------:R-:W-:Y:S02]  /*0810*/  FMNMX3.FTZ R0, R0, R5.reuse, R6.reuse, PT ;  /* 0x0000000500007276 */ /* 0x180fe40003810006 */
[----:B------:R-:W-:Y:S01]  /*0820*/  FMNMX3.FTZ R24, R24, R5, R6, !PT ;  /* 0x0000000518187276 */ /* 0x000fe20007810006 */
[----:B------:R-:W-:Y:S01]  /*0830*/  IMAD.U32 R5, R8, 0x10000, RZ ;  /* 0x0001000008057824 */ /* 0x000fe200078e00ff */
[-CC-:B------:R-:W-:Y:S01]  /*0840*/  FMNMX3.FTZ R0, R0, R7.reuse, R4.reuse, PT ;  /* 0x0000000700007276 */ /* 0x180fe20003810004 */
[----:B------:R-:W-:Y:S01]  /*0850*/  IMAD.U32 R2, R2, 0x10000, RZ ;  /* 0x0001000002027824 */ /* 0x000fe200078e00ff */
[----:B------:R-:W-:Y:S01]  /*0860*/  FMNMX3.FTZ R24, R24, R7, R4, !PT ;  /* 0x0000000718187276 */ /* 0x000fe20007810004 */
[----:B---3--:R-:W-:Y:S01]  /*0870*/  IMAD.U32 R7, R12, 0x10000, RZ ;  /* 0x000100000c077824 */ /* 0x008fe200078e00ff */
[C---:B------:R-:W-:Y:S01]  /*0880*/  PRMT R6, R9.reuse, 0x7632, R6 ;  /* 0x0000763209067816 */ /* 0x040fe20000000006 */
[----:B------:R-:W-:Y:S01]  /*0890*/  IMAD.U32 R9, R9, 0x10000, RZ ;  /* 0x0001000009097824 */ /* 0x000fe200078e00ff */
[----:B------:R-:W-:-:S02]  /*08a0*/  FMNMX3.FTZ R0, R0, R5, R2, PT ;  /* 0x0000000500007276 */ /* 0x000fc40003810002 */
        /* <DEDUP_REMOVED lines=11> */
[--C-:B------:R-:W-:Y:S02]  /*0960*/  FMNMX3.FTZ R24, R24, R5, R4.reuse, !PT ;  /* 0x0000000518187276 */ /* 0x100fe40007810004 */
[----:B------:R-:W-:Y:S02]  /*0970*/  PRMT R5, R12, 0x7632, R5 ;  /* 0x000076320c057816 */ /* 0x000fe40000000005 */
[C---:B------:R-:W-:Y:S01]  /*0980*/  PRMT R4, R13.reuse, 0x7632, R4 ;  /* 0x000076320d047816 */ /* 0x040fe20000000004 */
[----:B------:R-:W-:Y:S01]  /*0990*/  IMAD.U32 R13, R13, 0x10000, RZ ;  /* 0x000100000d0d7824 */ /* 0x000fe200078e00ff */
[-CC-:B------:R-:W-:Y:S01]  /*09a0*/  FMNMX3.FTZ R0, R0, R11.reuse, R2.reuse, PT ;  /* 0x0000000b00007276 */ /* 0x180fe20003810002 */
[----:B------:R-:W-:Y:S01]  /*09b0*/  IMAD.U32 R5, R5, 0x10000, RZ ;  /* 0x0001000005057824 */ /* 0x000fe200078e00ff */
[--C-:B------:R-:W-:Y:S01]  /*09c0*/  FMNMX3.FTZ R24, R24, R11, R2.reuse, !PT ;  /* 0x0000000b18187276 */ /* 0x100fe20007810002 */
[----:B------:R-:W-:Y:S01]  /*09d0*/  IMAD.U32 R4, R4, 0x10000, RZ ;  /* 0x0001000004047824 */ /* 0x000fe200078e00ff */
[----:B------:R-:W-:-:S02]  /*09e0*/  PRMT R2, R14, 0x7632, R2 ;  /* 0x000076320e027816 */ /* 0x000fc40000000002 */
[-CC-:B------:R-:W-:Y:S02]  /*09f0*/  FMNMX3.FTZ R0, R0, R7.reuse, R5.reuse, PT ;  /* 0x0000000700007276 */ /* 0x180fe40003810005 */
[----:B------:R-:W-:Y:S01]  /*0a00*/  FMNMX3.FTZ R24, R24, R7, R5, !PT ;  /* 0x0000000718187276 */ /* 0x000fe20007810005 */
[----:B------:R-:W-:Y:S01]  /*0a10*/  IMAD.U32 R5, R14, 0x10000, RZ ;  /* 0x000100000e057824 */ /* 0x000fe200078e00ff */
[-C--:B------:R-:W-:Y:S01]  /*0a20*/  FMNMX3.FTZ R0, R0, R13.reuse, R4, PT ;  /* 0x0000000d00007276 */ /* 0x080fe20003810004 */
[----:B------:R-:W-:Y:S01]  /*0a30*/  IMAD.U32 R6, R2, 0x10000, RZ ;  /* 0x0001000002067824 */ /* 0x000fe200078e00ff */
[C---:B------:R-:W-:Y:S01]  /*0a40*/  PRMT R2, R15.reuse, 0x7632, R2 ;  /* 0x000076320f027816 */ /* 0x040fe20000000002 */
[----:B------:R-:W-:Y:S01]  /*0a50*/  IMAD.U32 R15, R15, 0x10000, RZ ;  /* 0x000100000f0f7824 */ /* 0x000fe200078e00ff */
[----:B------:R-:W-:Y:S02]  /*0a60*/  FMNMX3.FTZ R24, R24, R13, R4, !PT ;  /* 0x0000000d18187276 */ /* 0x000fe40007810004 */
[----:B------:R-:W-:Y:S01]  /*0a70*/  FMNMX3.FTZ R4, R0, R5, R6, PT ;  /* 0x0000000500047276 */ /* 0x000fe20003810006 */
[----:B------:R-:W-:Y:S01]  /*0a80*/  IMAD.U32 R2, R2, 0x10000, RZ ;  /* 0x0001000002027824 */ /* 0x000fe200078e00ff */
[----:B------:R-:W-:-:S02]  /*0a90*/  PRMT R0, R16, 0x7632, R0 ;  /* 0x0000763210007816 */ /* 0x000fc40000000000 */
[----:B------:R-:W-:Y:S01]  /*0aa0*/  FMNMX3.FTZ R24, R24, R5, R6, !PT ;  /* 0x0000000518187276 */ /* 0x000fe20007810006 */
[----:B------:R-:W-:Y:S01]  /*0ab0*/  IMAD.U32 R5, R16, 0x10000, RZ ;  /* 0x0001000010057824 */ /* 0x000fe200078e00ff */
[-CC-:B------:R-:W-:Y:S01]  /*0ac0*/  FMNMX3.FTZ R4, R4, R15.reuse, R2.reuse, PT ;  /* 0x0000000f04047276 */ /* 0x180fe20003810002 */
[----:B------:R-:W-:Y:S01]  /*0ad0*/  IMAD.U32 R0, R0, 0x10000, RZ ;  /* 0x0001000000007824 */ /* 0x000fe200078e00ff */
[--C-:B------:R-:W-:Y:S01]  /*0ae0*/  FMNMX3.FTZ R24, R24, R15, R2.reuse, !PT ;  /* 0x0000000f18187276 */ /* 0x100fe20007810002 */
[----:B------:R-:W-:Y:S01]  /*0af0*/  IMAD.U32 R6, RZ, RZ, UR17 ;  /* 0x00000011ff067e24 */ /* 0x000fe2000f8e00ff */
[----:B------:R-:W-:Y:S02]  /*0b00*/  PRMT R2, R18, 0x7632, R2 ;  /* 0x0000763212027816 */ /* 0x000fe40000000002 */
[-CC-:B------:R-:W-:Y:S02]  /*0b10*/  FMNMX3.FTZ R4, R4, R5.reuse, R0.reuse, PT ;  /* 0x0000000504047276 */ /* 0x180fe40003810000 */
[--C-:B------:R-:W-:Y:S01]  /*0b20*/  FMNMX3.FTZ R24, R24, R5, R0.reuse, !PT ;  /* 0x0000000518187276 */ /* 0x100fe20007810000 */
[----:B------:R-:W-:Y:S01]  /*0b30*/  IMAD.U32 R5, R18, 0x10000, RZ ;  /* 0x0001000012057824 */ /* 0x000fe200078e00ff */
[C---:B------:R-:W-:Y:S01]  /*0b40*/  PRMT R0, R17.reuse, 0x7632, R0 ;  /* 0x0000763211007816 */ /* 0x040fe20000000000 */
[----:B------:R-:W-:Y:S01]  /*0b50*/  IMAD.U32 R17, R17, 0x10000, RZ ;  /* 0x0001000011117824 */ /* 0x000fe200078e00ff */
[----:B------:R-:W-:-:S02]  /*0b60*/  IADD3 R21, PT, PT, R6, UR17, R21 ;  /* 0x0000001106157c10 */ /* 0x000fc4000fffe015 */
[----:B------:R-:W-:Y:S01]  /*0b70*/  PRMT R6, R19, 0x7632, R6 ;  /* 0x0000763213067816 */ /* 0x000fe20000000006 */
[----:B------:R-:W-:Y:S01]  /*0b80*/  IMAD.U32 R0, R0, 0x10000, RZ ;  /* 0x0001000000007824 */ /* 0x000fe200078e00ff */
[----:B------:R-:W-:Y:S01]  /*0b90*/  ISETP.GE.AND P0, PT, R21, UR7, PT ;  /* 0x0000000715007c0c */ /* 0x000fe2000bf06270 */
[----:B------:R-:W-:Y:S02]  /*0ba0*/  IMAD.U32 R19, R19, 0x10000, RZ ;  /* 0x0001000013137824 */ /* 0x000fe400078e00ff */
[----:B------:R-:W-:Y:S01]  /*0bb0*/  IMAD.U32 R6, R6, 0x10000, RZ ;  /* 0x0001000006067824 */ /* 0x000fe200078e00ff */
[-CC-:B------:R-:W-:Y:S02]  /*0bc0*/  FMNMX3.FTZ R4, R4, R17.reuse, R0.reuse, PT ;  /* 0x0000001104047276 */ /* 0x180fe40003810000 */
[----:B------:R-:W-:Y:S01]  /*0bd0*/  FMNMX3.FTZ R24, R24, R17, R0, !PT ;  /* 0x0000001118187276 */ /* 0x000fe20007810000 */
[----:B------:R-:W-:Y:S02]  /*0be0*/  IMAD.U32 R0, R2, 0x10000, RZ ;  /* 0x0001000002007824 */ /* 0x000fe400078e00ff */
[----:B------:R-:W-:-:S03]  /*0bf0*/  IMAD.U32 R2, RZ, RZ, UR17 ;  /* 0x00000011ff027e24 */ /* 0x000fc6000f8e00ff */
[-CC-:B------:R-:W-:Y:S01]  /*0c00*/  FMNMX3.FTZ R4, R4, R5.reuse, R0.reuse, PT ;  /* 0x0000000504047276 */ /* 0x180fe20003810000 */
[----:B------:R-:W-:Y:S01]  /*0c10*/  IMAD R25, R2, 0x2, R25 ;  /* 0x0000000202197824 */ /* 0x000fe200078e0219 */
[----:B------:R-:W-:Y:S02]  /*0c20*/  FMNMX3.FTZ R0, R24, R5, R0, !PT ;  /* 0x0000000518007276 */ /* 0x000fe40007810000 */
[-CC-:B------:R-:W-:Y:S02]  /*0c30*/  FMNMX3.FTZ R2, R4, R19.reuse, R6.reuse, PT ;  /* 0x0000001304027276 */ /* 0x180fe40003810006 */
[----:B------:R-:W-:Y:S01]  /*0c40*/  FMNMX3.FTZ R0, R0, R19, R6, !PT ;  /* 0x0000001300007276 */ /* 0x000fe20007810006 */
[----:B------:R-:W-:Y:S06]  /*0c50*/  @!P0 BRA `(.L_x_6) ;  /* 0xfffffff800948947 */ /* 0x000fec000383ffff */
[----:B------:R-:W-:Y:S05]  /*0c60*/  BSYNC.RECONVERGENT B1 ;  /* 0x0000000000017941 */ /* 0x000fea0003800200 */
.L_x_5:
[----:B------:R-:W-:Y:S05]  /*0c70*/  BRA `(.L_x_2) ;  /* 0x0000001000d07947 */ /* 0x000fea0003800000 */
.L_x_1:
[----:B------:R-:W-:Y:S01]  /*0c80*/  IMAD R0, RZ, RZ, -UR10 ;  /* 0x8000000aff007e24 */ /* 0x000fe2000f8e02ff */
[----:B------:R-:W0:Y:S01]  /*0c90*/  S2R R7, SR_TID.X ;  /* 0x0000000000077919 */ /* 0x000e220000002100 */
[----:B------:R-:W-:Y:S01]  /*0ca0*/  BSSY.RECONVERGENT B1, `(.L_x_7) ;  /* 0x0000022000017945 */ /* 0x000fe20003800200 */
[----:B------:R-:W-:Y:S02]  /*0cb0*/  IMAD.MOV.U32 R2, RZ, RZ, 0x7f7fffff ;  /* 0x7f7fffffff027424 */ /* 0x000fe400078e00ff */
[----:B------:R-:W-:-:S04]  /*0cc0*/  SHF.R.U32.HI R0, RZ, 0x1, R0 ;  /* 0x00000001ff007819 */ /* 0x000fc80000011600 */
[----:B------:R-:W-:-:S04]  /*0cd0*/  LOP3.LUT R0, R0, 0xf, RZ, 0xc0, !PT ;  /* 0x0000000f00007812 */ /* 0x000fc800078ec0ff */
[----:B------:R-:W-:-:S04]  /*0ce0*/  VIMNMX R10, PT, PT, R0, UR23, PT ;  /* 0x00000017000a7c48 */ /* 0x000fc8000bfe0100 */
[----:B------:R-:W-:Y:S02]  /*0cf0*/  IADD3 R11, PT, PT, -R10, UR23, RZ ;  /* 0x000000170a0b7c10 */ /* 0x000fe4000fffe1ff */
[----:B------:R-:W-:Y:S02]  /*0d00*/  ISETP.GE.AND P0, PT, R3, R10, PT ;  /* 0x0000000a0300720c */ /* 0x000fe40003f06270 */
[----:B------:R-:W-:-:S04]  /*0d10*/  SHF.R.S32.HI R0, RZ, 0x1f, R11 ;  /* 0x0000001fff007819 */ /* 0x000fc8000001140b */
[----:B------:R-:W-:-:S04]  /*0d20*/  LEA.HI R0, R0, R11, RZ, 0x4 ;  /* 0x0000000b00007211 */ /* 0x000fc800078f20ff */
[----:B------:R-:W-:Y:S01]  /*0d30*/  SHF.R.S32.HI R12, RZ, 0x4, R0 ;  /* 0x00000004ff0c7819 */ /* 0x000fe20000011400 */
[----:B------:R-:W-:-:S03]  /*0d40*/  IMAD.MOV.U32 R0, RZ, RZ, -0x800001 ;  /* 0xff7fffffff007424 */ /* 0x000fc600078e00ff */
[----:B------:R-:W-:Y:S01]  /*0d50*/  ISETP.GE.AND P1, PT, R3, R12, PT ;  /* 0x0000000c0300720c */ /* 0x000fe20003f26270 */
[----:B0-----:R-:W-:-:S12]  /*0d60*/  @P0 BRA `(.L_x_8) ;  /* 0x0000000000540947 */ /* 0x001fd80003800000 */
[----:B------:R-:W0:Y:S01]  /*0d70*/  LDCU UR7, c[0x0][0x380] ;  /* 0x00007000ff0777ac */ /* 0x000e220008000800 */
[----:B------:R-:W-:Y:S02]  /*0d80*/  IMAD.MOV.U32 R0, RZ, RZ, -0x800001 ;  /* 0xff7fffffff007424 */ /* 0x000fe400078e00ff */
[----:B------:R-:W-:Y:S01]  /*0d90*/  IMAD.MOV.U32 R2, RZ, RZ, 0x7f7fffff ;  /* 0x7f7fffffff027424 */ /* 0x000fe200078e00ff */
[----:B------:R-:W-:Y:S01]  /*0da0*/  USHF.L.U32 UR6, UR20, 0x1, URZ ;  /* 0x0000000114067899 */ /* 0x000fe200080006ff */
[----:B------:R-:W-:Y:S01]  /*0db0*/  IMAD.MOV.U32 R13, RZ, RZ, R3 ;  /* 0x000000ffff0d7224 */ /* 0x000fe200078e0003 */
[----:B------:R-:W-:-:S04]  /*0dc0*/  USHF.L.U64.HI UR4, UR20, 0x1, UR9 ;  /* 0x0000000114047899 */ /* 0x000fc80008010209 */
[----:B------:R-:W-:-:S04]  /*0dd0*/  LEA R4, P0, R7, UR6, 0x1 ;  /* 0x0000000607047c11 */ /* 0x000fc8000f8008ff */
[----:B------:R-:W-:Y:S02]  /*0de0*/  LEA.HI.X R5, R7, UR4, RZ, 0x1, P0 ;  /* 0x0000000407057c11 */ /* 0x000fe400080f0cff */
[----:B0-----:R-:W-:-:S04]  /*0df0*/  IADD3 R4, P2, PT, R4, UR7, RZ ;  /* 0x0000000704047c10 */ /* 0x001fc8000ff5e0ff */
[----:B------:R-:W-:-:S09]  /*0e00*/  IADD3.X R5, PT, PT, R5, UR5, RZ, P2, !PT ;  /* 0x0000000505057c10 */ /* 0x000fd200097fe4ff */
.L_x_9:
[----:B------:R-:W-:Y:S02]  /*0e10*/  IMAD.MOV.U32 R8, RZ, RZ, R4 ;  /* 0x000000ffff087224 */ /* 0x000fe400078e0004 */
[----:B------:R-:W-:-:S05]  /*0e20*/  IMAD.MOV.U32 R9, RZ, RZ, R5 ;  /* 0x000000ffff097224 */ /* 0x000fca00078e0005 */
[----:B------:R-:W2:Y:S01]  /*0e30*/  LDG.E.U16 R6, desc[UR18][R8.64] ;  /* 0x0000001208067981 */ /* 0x000ea2000c1e1500 */
[----:B------:R-:W-:Y:S02]  /*0e40*/  VIADD R13, R13, UR17 ;  /* 0x000000110d0d7c36 */ /* 0x000fe40008000000 */
[----:B------:R-:W-:-:S03]  /*0e50*/  IMAD.U32 R5, RZ, RZ, UR17 ;  /* 0x00000011ff057e24 */ /* 0x000fc6000f8e00ff */
[----:B------:R-:W-:Y:S01]  /*0e60*/  ISETP.GE.AND P0, PT, R13, R10, PT ;  /* 0x0000000a0d00720c */ /* 0x000fe20003f06270 */
[----:B------:R-:W-:-:S04]  /*0e70*/  IMAD.WIDE.U32 R4, R5, 0x2, R8 ;  /* 0x0000000205047825 */ /* 0x000fc800078e0008 */
[----:B--2---:R-:W-:-:S05]  /*0e80*/  IMAD.U32 R15, R6, 0x10000, RZ ;  /* 0x00010000060f7824 */ /* 0x004fca00078e00ff */
[C---:B------:R-:W-:Y:S02]  /*0e90*/  FMNMX.FTZ R2, R15.reuse, R2, PT ;  /* 0x000000020f027209 */ /* 0x040fe40003810000 */
[----:B------:R-:W-:Y:S01]  /*0ea0*/  FMNMX.FTZ R0, R15, R0, !PT ;  /* 0x000000000f007209 */ /* 0x000fe20007810000 */
[----:B------:R-:W-:Y:S06]  /*0eb0*/  @!P0 BRA `(.L_x_9) ;  /* 0xfffffffc00d48947 */ /* 0x000fec000383ffff */
.L_x_8:
[----:B------:R-:W-:Y:S05]  /*0ec0*/  BSYNC.RECONVERGENT B1 ;  /* 0x0000000000017941 */ /* 0x000fea0003800200 */
.L_x_7:
[----:B------:R-:W-:Y:S01]  /*0ed0*/  BSSY.RECONVERGENT B1, `(.L_x_10) ;  /* 0x00000bf000017945 */ /* 0x000fe20003800200 */
[----:B------:R-:W-:-:S03]  /*0ee0*/  IMAD.WIDE R4, R10, 0x2, R22 ;  /* 0x000000020a047825 */ /* 0x000fc600078e0216 */
[----:B------:R-:W-:Y:S05]  /*0ef0*/  @P1 BRA `(.L_x_11) ;  /* 0x0000000800f01947 */ /* 0x000fea0003800000 */
[----:B------:R-:W0:Y:S01]  /*0f00*/  I2F.U32.RP R13, UR17 ;  /* 0x00000011000d7d06 */ /* 0x000e220008209000 */
[----:B------:R-:W-:Y:S01]  /*0f10*/  VIADD R9, R3, UR17 ;  /* 0x0000001103097c36 */ /* 0x000fe20008000000 */
[----:B------:R-:W-:Y:S01]  /*0f20*/  ISETP.NE.U32.AND P2, PT, RZ, UR17, PT ;  /* 0x00000011ff007c0c */ /* 0x000fe2000bf45070 */
[----:B------:R-:W-:Y:S03]  /*0f30*/  BSSY.RECONVERGENT B2, `(.L_x_12) ;  /* 0x000004e000027945 */ /* 0x000fe60003800200 */
[----:B------:R-:W-:Y:S02]  /*0f40*/  ISETP.GE.U32.AND P0, PT, R9, R12, PT ;  /* 0x0000000c0900720c */ /* 0x000fe40003f06070 */
[----:B------:R-:W-:Y:S02]  /*0f50*/  VIMNMX.U32 R6, PT, PT, R12, R9, !PT ;  /* 0x000000090c067248 */ /* 0x000fe40007fe0000 */
        /* <DEDUP_REMOVED lines=18> */
[----:B------:R-:W-:Y:S02]  /*1080*/  IMAD.IADD R8, R8, 0x1, R13 ;  /* 0x0000000108087824 */ /* 0x000fe400078e020d */
[----:B------:R-:W-:-:S03]  /*1090*/  IMAD.MOV.U32 R13, RZ, RZ, R3 ;  /* 0x000000ffff0d7224 */ /* 0x000fc600078e0003 */
[C---:B------:R-:W-:Y:S02]  /*10a0*/  LOP3.LUT R6, R8.reuse, 0x1, RZ, 0xc0, !PT ;  /* 0x0000000108067812 */ /* 0x040fe400078ec0ff */
[----:B------:R-:W-:Y:S02]  /*10b0*/  ISETP.NE.AND P1, PT, R8, RZ, PT ;  /* 0x000000ff0800720c */ /* 0x000fe40003f25270 */
[----:B------:R-:W-:-:S13]  /*10c0*/  ISETP.NE.U32.AND P0, PT, R6, 0x1, PT ;  /* 0x000000010600780c */ /* 0x000fda0003f05070 */
[----:B------:R-:W-:Y:S05]  /*10d0*/  @!P0 BRA `(.L_x_13) ;  /* 0x0000000000cc8947 */ /* 0x000fea0003800000 */
[----:B------:R-:W-:-:S04]  /*10e0*/  LEA R6, P0, R7, R4, 0x5 ;  /* 0x0000000407067211 */ /* 0x000fc800078028ff */
[----:B------:R-:W-:-:S05]  /*10f0*/  LEA.HI.X R7, R7, R5, RZ, 0x5, P0 ;  /* 0x0000000507077211 */ /* 0x000fca00000f2cff */
[----:B------:R-:W2:Y:S04]  /*1100*/  LDG.E.U16 R13, desc[UR18][R6.64] ;  /* 0x00000012060d7981 */ /* 0x000ea8000c1e1500 */
[----:B------:R-:W3:Y:S04]  /*1110*/  LDG.E.U16 R14, desc[UR18][R6.64+0x2] ;  /* 0x00000212060e7981 */ /* 0x000ee8000c1e1500 */
[----:B------:R-:W4:Y:S04]  /*1120*/  LDG.E.U16 R20, desc[UR18][R6.64+0x4] ;  /* 0x0000041206147981 */ /* 0x000f28000c1e1500 */
[----:B------:R-:W5:Y:S04]  /*1130*/  LDG.E.U16 R21, desc[UR18][R6.64+0x6] ;  /* 0x0000061206157981 */ /* 0x000f68000c1e1500 */
[----:B------:R-:W5:Y:S04]  /*1140*/  LDG.E.U16 R18, desc[UR18][R6.64+0x8] ;  /* 0x0000081206127981 */ /* 0x000f68000c1e1500 */
[----:B------:R-:W5:Y:S04]  /*1150*/  LDG.E.U16 R19, desc[UR18][R6.64+0xa] ;  /* 0x00000a1206137981 */ /* 0x000f68000c1e1500 */
[----:B------:R-:W5:Y:S04]  /*1160*/  LDG.E.U16 R8, desc[UR18][R6.64+0xc] ;  /* 0x00000c1206087981 */ /* 0x000f68000c1e1500 */
[----:B------:R-:W5:Y:S04]  /*1170*/  LDG.E.U16 R17, desc[UR18][R6.64+0xe] ;  /* 0x00000e1206117981 */ /* 0x000f68000c1e1500 */
[----:B------:R-:W5:Y:S04]  /*1180*/  LDG.E.U16 R16, desc[UR18][R6.64+0x10] ;  /* 0x0000101206107981 */ /* 0x000f68000c1e1500 */
[----:B------:R-:W5:Y:S04]  /*1190*/  LDG.E.U16 R15, desc[UR18][R6.64+0x12] ;  /* 0x00001212060f7981 */ /* 0x000f68000c1e1500 */
[----:B------:R-:W5:Y:S04]  /*11a0*/  LDG.E.U16 R24, desc[UR18][R6.64+0x1a] ;  /* 0x00001a1206187981 */ /* 0x000f68000c1e1500 */
[----:B------:R-:W5:Y:S01]  /*11b0*/  LDG.E.U16 R27, desc[UR18][R6.64+0x1e] ;  /* 0x00001e12061b7981 */ /* 0x000f62000c1e1500 */
[----:B--2---:R-:W-:-:S03]  /*11c0*/  IMAD.U32 R25, R13, 0x10000, RZ ;  /* 0x000100000d197824 */ /* 0x004fc600078e00ff */
[----:B------:R-:W2:Y:S01]  /*11d0*/  LDG.E.U16 R13, desc[UR18][R6.64+0x16] ;  /* 0x00001612060d7981 */ /* 0x000ea2000c1e1500 */
[----:B---3--:R-:W-:-:S03]  /*11e0*/  IMAD.U32 R26, R14, 0x10000, RZ ;  /* 0x000100000e1a7824 */ /* 0x008fc600078e00ff */
[----:B------:R-:W3:Y:S02]  /*11f0*/  LDG.E.U16 R14, desc[UR18][R6.64+0x14] ;  /* 0x00001412060e7981 */ /* 0x000ee4000c1e1500 */
[-CC-:B------:R-:W-:Y:S02]  /*1200*/  FMNMX3.FTZ R2, R2, R25.reuse, R26.reuse, PT ;  /* 0x0000001902027276 */ /* 0x180fe4000381001a */
[----:B------:R-:W-:Y:S02]  /*1210*/  FMNMX3.FTZ R26, R0, R25, R26, !PT ;  /* 0x00000019001a7276 */ /* 0x000fe4000781001a */
[----:B------:R-:W3:Y:S04]  /*1220*/  LDG.E.U16 R25, desc[UR18][R6.64+0x18] ;  /* 0x0000181206197981 */ /* 0x000ee8000c1e1500 */
[----:B------:R0:W3:Y:S01]  /*1230*/  LDG.E.U16 R0, desc[UR18][R6.64+0x1c] ;  /* 0x00001c1206007981 */ /* 0x0000e2000c1e1500 */
[----:B----4-:R-:W-:-:S02]  /*1240*/  IMAD.U32 R29, R20, 0x10000, RZ ;  /* 0x00010000141d7824 */ /* 0x010fc400078e00ff */
[----:B-----5:R-:W-:Y:S02]  /*1250*/  IMAD.U32 R21, R21, 0x10000, RZ ;  /* 0x0001000015157824 */ /* 0x020fe400078e00ff */
[----:B------:R-:W-:-:S03]  /*1260*/  IMAD.U32 R19, R19, 0x10000, RZ ;  /* 0x0001000013137824 */ /* 0x000fc600078e00ff */
[-CC-:B------:R-:W-:Y:S02]  /*1270*/  FMNMX3.FTZ R2, R2, R29.reuse, R21.reuse, PT ;  /* 0x0000001d02027276 */ /* 0x180fe40003810015 */
[----:B------:R-:W-:Y:S01]  /*1280*/  FMNMX3.FTZ R26, R26, R29, R21, !PT ;  /* 0x0000001d1a1a7276 */ /* 0x000fe20007810015 */
[----:B------:R-:W-:Y:S02]  /*1290*/  IMAD.U32 R21, R18, 0x10000, RZ ;  /* 0x0001000012157824 */ /* 0x000fe400078e00ff */
[----:B------:R-:W-:Y:S02]  /*12a0*/  IMAD.U32 R29, R8, 0x10000, RZ ;  /* 0x00010000081d7824 */ /* 0x000fe400078e00ff */
[----:B------:R-:W-:Y:S01]  /*12b0*/  IMAD.U32 R17, R17, 0x10000, RZ ;  /* 0x0001000011117824 */ /* 0x000fe200078e00ff */
[-CC-:B------:R-:W-:Y:S02]  /*12c0*/  FMNMX3.FTZ R2, R2, R21.reuse, R19.reuse, PT ;  /* 0x0000001502027276 */ /* 0x180fe40003810013 */
[----:B------:R-:W-:Y:S01]  /*12d0*/  FMNMX3.FTZ R26, R26, R21, R19, !PT ;  /* 0x000000151a1a7276 */ /* 0x000fe20007810013 */
[----:B0-----:R-:W-:Y:S01]  /*12e0*/  IMAD.U32 R7, R16, 0x10000, RZ ;  /* 0x0001000010077824 */ /* 0x001fe200078e00ff */
[-CC-:B------:R-:W-:Y:S01]  /*12f0*/  FMNMX3.FTZ R2, R2, R29.reuse, R17.reuse, PT ;  /* 0x0000001d02027276 */ /* 0x180fe20003810011 */
[----:B------:R-:W-:Y:S01]  /*1300*/  IMAD.U32 R15, R15, 0x10000, RZ ;  /* 0x000100000f0f7824 */ /* 0x000fe200078e00ff */
[----:B------:R-:W-:Y:S01]  /*1310*/  FMNMX3.FTZ R26, R26, R29, R17, !PT ;  /* 0x0000001d1a1a7276 */ /* 0x000fe20007810011 */
[----:B------:R-:W-:-:S03]  /*1320*/  IMAD.U32 R24, R24, 0x10000, RZ ;  /* 0x0001000018187824 */ /* 0x000fc600078e00ff */
[-CC-:B------:R-:W-:Y:S02]  /*1330*/  FMNMX3.FTZ R2, R2, R7.reuse, R15.reuse, PT ;  /* 0x0000000702027276 */ /* 0x180fe4000381000f */
[----:B------:R-:W-:Y:S01]  /*1340*/  FMNMX3.FTZ R26, R26, R7, R15, !PT ;  /* 0x000000071a1a7276 */ /* 0x000fe2000781000f */
[----:B------:R-:W-:Y:S02]  /*1350*/  IMAD.U32 R27, R27, 0x10000, RZ ;  /* 0x000100001b1b7824 */ /* 0x000fe400078e00ff */
[----:B--2---:R-:W-:Y:S02]  /*1360*/  IMAD.U32 R13, R13, 0x10000, RZ ;  /* 0x000100000d0d7824 */ /* 0x004fe400078e00ff */
[----:B---3--:R-:W-:-:S05]  /*1370*/  IMAD.U32 R17, R14, 0x10000, RZ ;  /* 0x000100000e117824 */ /* 0x008fca00078e00ff */
[-CC-:B------:R-:W-:Y:S01]  /*1380*/  FMNMX3.FTZ R2, R2, R17.reuse, R13.reuse, PT ;  /* 0x0000001102027276 */ /* 0x180fe2000381000d */
[----:B------:R-:W-:Y:S01]  /*1390*/  IMAD.U32 R25, R25, 0x10000, RZ ;  /* 0x0001000019197824 */ /* 0x000fe200078e00ff */
[----:B------:R-:W-:Y:S01]  /*13a0*/  FMNMX3.FTZ R26, R26, R17, R13, !PT ;  /* 0x000000111a1a7276 */ /* 0x000fe2000781000d */
[----:B------:R-:W-:-:S03]  /*13b0*/  IMAD.U32 R7, R0, 0x10000, RZ ;  /* 0x0001000000077824 */ /* 0x000fc600078e00ff */
[-CC-:B------:R-:W-:Y:S02]  /*13c0*/  FMNMX3.FTZ R2, R2, R25.reuse, R24.reuse, PT ;  /* 0x0000001902027276 */ /* 0x180fe40003810018 */
[----:B------:R-:W-:Y:S01]  /*13d0*/  FMNMX3.FTZ R26, R26, R25, R24, !PT ;  /* 0x000000191a1a7276 */ /* 0x000fe20007810018 */
[----:B------:R-:W-:Y:S01]  /*13e0*/  IMAD.MOV.U32 R13, RZ, RZ, R9 ;  /* 0x000000ffff0d7224 */ /* 0x000fe200078e0009 */
[-CC-:B------:R-:W-:Y:S02]  /*13f0*/  FMNMX3.FTZ R2, R2, R7.reuse, R27.reuse, PT ;  /* 0x0000000702027276 */ /* 0x180fe4000381001b */
[----:B------:R-:W-:-:S07]  /*1400*/  FMNMX3.FTZ R0, R26, R7, R27, !PT ;  /* 0x000000071a007276 */ /* 0x000fce000781001b */
.L_x_13:
[----:B------:R-:W-:Y:S05]  /*1410*/  BSYNC.RECONVERGENT B2 ;  /* 0x0000000000027941 */ /* 0x000fea0003800200 */
.L_x_12:
[----:B------:R-:W-:Y:S05]  /*1420*/  @!P1 BRA `(.L_x_11) ;  /* 0x0000000400a49947 */ /* 0x000fea0003800000 */
[----:B------:R-:W-:-:S07]  /*1430*/  VIADD R15, R13, UR17 ;  /* 0x000000110d0f7c36 */ /* 0x000fce0008000000 */
.L_x_14:
[----:B------:R-:W-:-:S05]  /*1440*/  IMAD.WIDE.U32 R6, R13, 0x20, R4 ;  /* 0x000000200d067825 */ /* 0x000fca00078e0004 */
        /* <DEDUP_REMOVED lines=12> */
[----:B---3--:R-:W-:Y:S02]  /*1510*/  IMAD.U32 R18, R17, 0x10000, RZ ;  /* 0x0001000011127824 */ /* 0x008fe400078e00ff */
[----:B----4-:R-:W-:-:S03]  /*1520*/  IMAD.U32 R17, R24, 0x10000, RZ ;  /* 0x0001000018117824 */ /* 0x010fc600078e00ff */
[-CC-:B------:R-:W-:Y:S01]  /*1530*/  FMNMX3.FTZ R2, R2, R21.reuse, R18.reuse, PT ;  /* 0x0000001502027276 */ /* 0x180fe20003810012 */
[----:B------:R-:W3:Y:S01]  /*1540*/  LDG.E.U16 R24, desc[UR18][R6.64+0x16] ;  /* 0x0000161206187981 */ /* 0x000ee2000c1e1500 */
[----:B------:R-:W-:Y:S01]  /*1550*/  FMNMX3.FTZ R0, R0, R21, R18, !PT ;  /* 0x0000001500007276 */ /* 0x000fe20007810012 */
[----:B-----5:R-:W-:Y:S02]  /*1560*/  IMAD.U32 R25, R25, 0x10000, RZ ;  /* 0x0001000019197824 */ /* 0x020fe400078e00ff */
[----:B------:R-:W4:Y:S01]  /*1570*/  LDG.E.U16 R21, desc[UR18][R6.64+0x14] ;  /* 0x0000141206157981 */ /* 0x000f22000c1e1500 */
[----:B------:R-:W-:Y:S02]  /*1580*/  IMAD.U32 R9, R9, 0x10000, RZ ;  /* 0x0001000009097824 */ /* 0x000fe400078e00ff */
[-CC-:B------:R-:W-:Y:S01]  /*1590*/  FMNMX3.FTZ R2, R2, R17.reuse, R25.reuse, PT ;  /* 0x0000001102027276 */ /* 0x180fe20003810019 */
[----:B------:R-:W5:Y:S01]  /*15a0*/  LDG.E.U16 R18, desc[UR18][R6.64+0x1e] ;  /* 0x00001e1206127981 */ /* 0x000f62000c1e1500 */
[----:B------:R-:W-:Y:S01]  /*15b0*/  FMNMX3.FTZ R0, R0, R17, R25, !PT ;  /* 0x0000001100007276 */ /* 0x000fe20007810019 */
[----:B------:R-:W-:-:S02]  /*15c0*/  IMAD.U32 R8, R8, 0x10000, RZ ;  /* 0x0001000008087824 */ /* 0x000fc400078e00ff */
[----:B------:R-:W5:Y:S03]  /*15d0*/  LDG.E.U16 R25, desc[UR18][R6.64+0x18] ;  /* 0x0000181206197981 */ /* 0x000f66000c1e1500 */
[-CC-:B------:R-:W-:Y:S02]  /*15e0*/  FMNMX3.FTZ R27, R2, R9.reuse, R8.reuse, PT ;  /* 0x00000009021b7276 */ /* 0x180fe40003810008 */
[----:B------:R-:W-:Y:S01]  /*15f0*/  FMNMX3.FTZ R28, R0, R9, R8, !PT ;  /* 0x00000009001c7276 */ /* 0x000fe20007810008 */
[----:B------:R-:W-:Y:S01]  /*1600*/  IMAD.WIDE.U32 R8, R15, 0x20, R4 ;  /* 0x000000200f087825 */ /* 0x000fe200078e0004 */
[----:B------:R-:W5:Y:S03]  /*1610*/  LDG.E.U16 R0, desc[UR18][R6.64+0x1c] ;  /* 0x00001c1206007981 */ /* 0x000f66000c1e1500 */
[----:B------:R-:W-:Y:S01]  /*1620*/  IMAD.U32 R19, R19, 0x10000, RZ ;  /* 0x0001000013137824 */ /* 0x000fe200078e00ff */
[----:B------:R-:W5:Y:S01]  /*1630*/  LDG.E.U16 R2, desc[UR18][R8.64] ;  /* 0x0000001208027981 */ /* 0x000f62000c1e1500 */
[----:B------:R-:W-:-:S03]  /*1640*/  IMAD.U32 R20, R20, 0x10000, RZ ;  /* 0x0001000014147824 */ /* 0x000fc600078e00ff */
[----:B------:R-:W5:Y:S02]  /*1650*/  LDG.E.U16 R17, desc[UR18][R8.64+0x2] ;  /* 0x0000021208117981 */ /* 0x000f64000c1e1500 */
[-CC-:B------:R-:W-:Y:S02]  /*1660*/  FMNMX3.FTZ R27, R27, R19.reuse, R20.reuse, PT ;  /* 0x000000131b1b7276 */ /* 0x180fe40003810014 */
[----:B------:R-:W-:Y:S01]  /*1670*/  FMNMX3.FTZ R28, R28, R19, R20, !PT ;  /* 0x000000131c1c7276 */ /* 0x000fe20007810014 */
[----:B------:R-:W-:Y:S01]  /*1680*/  IMAD.U32 R16, R16, 0x10000, RZ ;  /* 0x0001000010107824 */ /* 0x000fe200078e00ff */
[----:B------:R-:W5:Y:S04]  /*1690*/  LDG.E.U16 R19, desc[UR18][R8.64+0x4] ;  /* 0x0000041208137981 */ /* 0x000f68000c1e1500 */
[----:B------:R-:W5:Y:S01]  /*16a0*/  LDG.E.U16 R20, desc[UR18][R8.64+0x6] ;  /* 0x0000061208147981 */ /* 0x000f62000c1e1500 */
[----:B------:R-:W-:-:S03]  /*16b0*/  IMAD.U32 R26, R26, 0x10000, RZ ;  /* 0x000100001a1a7824 */ /* 0x000fc600078e00ff */
[----:B------:R-:W5:Y:S04]  /*16c0*/  LDG.E.U16 R6, desc[UR18][R8.64+0x8] ;  /* 0x0000081208067981 */ /* 0x000f68000c1e1500 */
[----:B------:R-:W5:Y:S01]  /*16d0*/  LDG.E.U16 R7, desc[UR18][R8.64+0xc] ;  /* 0x00000c1208077981 */ /* 0x000f62000c1e1500 */
[----:B--2---:R-:W-:-:S03]  /*16e0*/  IMAD.U32 R29, R14, 0x10000, RZ ;  /* 0x000100000e1d7824 */ /* 0x004fc600078e00ff */
[----:B------:R-:W2:Y:S02]  /*16f0*/  LDG.E.U16 R14, desc[UR18][R8.64+0xe] ;  /* 0x00000e12080e7981 */ /* 0x000ea4000c1e1500 */
[-CC-:B------:R-:W-:Y:S02]  /*1700*/  FMNMX3.FTZ R27, R27, R16.reuse, R29.reuse, PT ;  /* 0x000000101b1b7276 */ /* 0x180fe4000381001d */
[----:B------:R-:W-:Y:S01]  /*1710*/  FMNMX3.FTZ R28, R28, R16, R29, !PT ;  /* 0x000000101c1c7276 */ /* 0x000fe2000781001d */
[----:B---3--:R-:W-:Y:S01]  /*1720*/  IMAD.U32 R24, R24, 0x10000, RZ ;  /* 0x0001000018187824 */ /* 0x008fe200078e00ff */
[----:B------:R-:W3:Y:S01]  /*1730*/  LDG.E.U16 R16, desc[UR18][R8.64+0xa] ;  /* 0x00000a1208107981 */ /* 0x000ee2000c1e1500 */
[----:B----4-:R-:W-:-:S05]  /*1740*/  IMAD.U32 R21, R21, 0x10000, RZ ;  /* 0x0001000015157824 */ /* 0x010fca00078e00ff */
[-CC-:B------:R-:W-:Y:S02]  /*1750*/  FMNMX3.FTZ R27, R27, R21.reuse, R24.reuse, PT ;  /* 0x000000151b1b7276 */ /* 0x180fe40003810018 */
[----:B------:R-:W-:Y:S01]  /*1760*/  FMNMX3.FTZ R28, R28, R21, R24, !PT ;  /* 0x000000151c1c7276 */ /* 0x000fe20007810018 */
[----:B-----5:R-:W-:-:S05]  /*1770*/  IMAD.U32 R25, R25, 0x10000, RZ ;  /* 0x0001000019197824 */ /* 0x020fca00078e00ff */
[-CC-:B------:R-:W-:Y:S02]  /*1780*/  FMNMX3.FTZ R21, R27, R25.reuse, R26.reuse, PT ;  /* 0x000000191b157276 */ /* 0x180fe4000381001a */
[----:B------:R-:W-:Y:S01]  /*1790*/  FMNMX3.FTZ R28, R28, R25, R26, !PT ;  /* 0x000000191c1c7276 */ /* 0x000fe2000781001a */
[----:B------:R-:W-:Y:S01]  /*17a0*/  IMAD.U32 R0, R0, 0x10000, RZ ;  /* 0x0001000000007824 */ /* 0x000fe200078e00ff */
[----:B------:R-:W4:Y:S01]  /*17b0*/  LDG.E.U16 R26, desc[UR18][R8.64+0x1e] ;  /* 0x00001e12081a7981 */ /* 0x000f22000c1e1500 */
[----:B------:R-:W-:Y:S02]  /*17c0*/  IMAD.U32 R25, R18, 0x10000, RZ ;  /* 0x0001000012197824 */ /* 0x000fe400078e00ff */
[----:B------:R-:W-:Y:S02]  /*17d0*/  IMAD.U32 R18, R2, 0x10000, RZ ;  /* 0x0001000002127824 */ /* 0x000fe400078e00ff */
[----:B------:R-:W5:Y:S01]  /*17e0*/  LDG.E.U16 R2, desc[UR18][R8.64+0x12] ;  /* 0x0000121208027981 */ /* 0x000f62000c1e1500 */
[----:B------:R-:W-:Y:S01]  /*17f0*/  IMAD.U32 R17, R17, 0x10000, RZ ;  /* 0x0001000011117824 */ /* 0x000fe200078e00ff */
[----:B------:R-:W-:-:S02]  /*1800*/  FMNMX3.FTZ R21, R21, R0, R25, PT ;  /* 0x0000000015157276 */ /* 0x000fc40003810019 */
[----:B------:R-:W-:Y:S02]  /*1810*/  FMNMX3.FTZ R25, R28, R0, R25, !PT ;  /* 0x000000001c197276 */ /* 0x000fe40007810019 */
[----:B------:R-:W4:Y:S01]  /*1820*/  LDG.E.U16 R0, desc[UR18][R8.64+0x10] ;  /* 0x0000101208007981 */ /* 0x000f22000c1e1500 */
[-CC-:B------:R-:W-:Y:S01]  /*1830*/  FMNMX3.FTZ R21, R21, R18.reuse, R17.reuse, PT ;  /* 0x0000001215157276 */ /* 0x180fe20003810011 */
[----:B------:R-:W-:Y:S01]  /*1840*/  IMAD.U32 R24, R19, 0x10000, RZ ;  /* 0x0001000013187824 */ /* 0x000fe200078e00ff */
[----:B------:R-:W-:Y:S01]  /*1850*/  FMNMX3.FTZ R25, R25, R18, R17, !PT ;  /* 0x0000001219197276 */ /* 0x000fe20007810011 */
[----:B------:R-:W-:Y:S01]  /*1860*/  IMAD.U32 R20, R20, 0x10000, RZ ;  /* 0x0001000014147824 */ /* 0x000fe200078e00ff */
[----:B------:R-:W4:Y:S04]  /*1870*/  LDG.E.U16 R17, desc[UR18][R8.64+0x14] ;  /* 0x0000141208117981 */ /* 0x000f28000c1e1500 */
[----:B------:R-:W4:Y:S01]  /*1880*/  LDG.E.U16 R18, desc[UR18][R8.64+0x16] ;  /* 0x0000161208127981 */ /* 0x000f22000c1e1500 */
[----:B------:R-:W-:-:S02]  /*1890*/  FMNMX3.FTZ R19, R21, R24, R20, PT ;  /* 0x0000001815137276 */ /* 0x000fc40003810014 */
[----:B------:R-:W-:Y:S01]  /*18a0*/  FMNMX3.FTZ R25, R25, R24, R20, !PT ;  /* 0x0000001819197276 */ /* 0x000fe20007810014 */
[----:B------:R-:W4:Y:S04]  /*18b0*/  LDG.E.U16 R21, desc[UR18][R8.64+0x18] ;  /* 0x0000181208157981 */ /* 0x000f28000c1e1500 */
[----:B------:R-:W4:Y:S04]  /*18c0*/  LDG.E.U16 R24, desc[UR18][R8.64+0x1a] ;  /* 0x00001a1208187981 */ /* 0x000f28000c1e1500 */
[----:B------:R0:W4:Y:S01]  /*18d0*/  LDG.E.U16 R20, desc[UR18][R8.64+0x1c] ;  /* 0x00001c1208147981 */ /* 0x000122000c1e1500 */
[----:B------:R-:W-:-:S02]  /*18e0*/  IMAD.U32 R6, R6, 0x10000, RZ ;  /* 0x0001000006067824 */ /* 0x000fc400078e00ff */
[----:B------:R-:W-:Y:S02]  /*18f0*/  IMAD.U32 R28, R7, 0x10000, RZ ;  /* 0x00010000071c7824 */ /* 0x000fe400078e00ff */
[----:B0-----:R-:W-:-:S05]  /*1900*/  IMAD.U32 R8, RZ, RZ, UR17 ;  /* 0x00000011ff087e24 */ /* 0x001fca000f8e00ff */
[----:B------:R-:W-:-:S04]  /*1910*/  IADD3 R13, PT, PT, R8, UR17, R13 ;  /* 0x00000011080d7c10 */ /* 0x000fc8000fffe00d */
[----:B------:R-:W-:Y:S01]  /*1920*/  ISETP.GE.AND P0, PT, R13, R12, PT ;  /* 0x0000000c0d00720c */ /* 0x000fe20003f06270 */
[----:B--2---:R-:W-:Y:S02]  /*1930*/  IMAD.U32 R14, R14, 0x10000, RZ ;  /* 0x000100000e0e7824 */ /* 0x004fe400078e00ff */
[----:B---3--:R-:W-:-:S05]  /*1940*/  IMAD.U32 R16, R16, 0x10000, RZ ;  /* 0x0001000010107824 */ /* 0x008fca00078e00ff */
[-CC-:B------:R-:W-:Y:S02]  /*1950*/  FMNMX3.FTZ R19, R19, R6.reuse, R16.reuse, PT ;  /* 0x0000000613137276 */ /* 0x180fe40003810010 */
[----:B------:R-:W-:Y:S02]  /*1960*/  FMNMX3.FTZ R25, R25, R6, R16, !PT ;  /* 0x0000000619197276 */ /* 0x000fe40007810010 */
[-CC-:B------:R-:W-:Y:S02]  /*1970*/  FMNMX3.FTZ R19, R19, R28.reuse, R14.reuse, PT ;  /* 0x0000001c13137276 */ /* 0x180fe4000381000e */
[----:B------:R-:W-:Y:S01]  /*1980*/  FMNMX3.FTZ R25, R25, R28, R14, !PT ;  /* 0x0000001c19197276 */ /* 0x000fe2000781000e */
[----:B-----5:R-:W-:Y:S02]  /*1990*/  IMAD.U32 R2, R2, 0x10000, RZ ;  /* 0x0001000002027824 */ /* 0x020fe400078e00ff */
[----:B----4-:R-:W-:-:S05]  /*19a0*/  IMAD.U32 R0, R0, 0x10000, RZ ;  /* 0x0001000000007824 */ /* 0x010fca00078e00ff */
[-CC-:B------:R-:W-:Y:S01]  /*19b0*/  FMNMX3.FTZ R19, R19, R0.reuse, R2.reuse, PT ;  /* 0x0000000013137276 */ /* 0x180fe20003810002 */
[----:B------:R-:W-:Y:S01]  /*19c0*/  IMAD.U32 R6, R17, 0x10000, RZ ;  /* 0x0001000011067824 */ /* 0x000fe200078e00ff */
[----:B------:R-:W-:Y:S01]  /*19d0*/  FMNMX3.FTZ R25, R25, R0, R2, !PT ;  /* 0x0000000019197276 */ /* 0x000fe20007810002 */
[----:B------:R-:W-:Y:S02]  /*19e0*/  IMAD.U32 R18, R18, 0x10000, RZ ;  /* 0x0001000012127824 */ /* 0x000fe400078e00ff */
[----:B------:R-:W-:-:S03]  /*19f0*/  IMAD.U32 R0, R21, 0x10000, RZ ;  /* 0x0001000015007824 */ /* 0x000fc600078e00ff */
[-CC-:B------:R-:W-:Y:S01]  /*1a00*/  FMNMX3.FTZ R19, R19, R6.reuse, R18.reuse, PT ;  /* 0x0000000613137276 */ /* 0x180fe20003810012 */
[----:B------:R-:W-:Y:S01]  /*1a10*/  IMAD.U32 R24, R24, 0x10000, RZ ;  /* 0x0001000018187824 */ /* 0x000fe200078e00ff */
[----:B------:R-:W-:Y:S01]  /*1a20*/  FMNMX3.FTZ R25, R25, R6, R18, !PT ;  /* 0x0000000619197276 */ /* 0x000fe20007810012 */
[----:B------:R-:W-:Y:S02]  /*1a30*/  IMAD.U32 R2, RZ, RZ, UR17 ;  /* 0x00000011ff027e24 */ /* 0x000fe4000f8e00ff */
[----:B------:R-:W-:Y:S01]  /*1a40*/  IMAD.U32 R20, R20, 0x10000, RZ ;  /* 0x0001000014147824 */ /* 0x000fe200078e00ff */
[-CC-:B------:R-:W-:Y:S01]  /*1a50*/  FMNMX3.FTZ R19, R19, R0.reuse, R24.reuse, PT ;  /* 0x0000000013137276 */ /* 0x180fe20003810018 */
[----:B------:R-:W-:Y:S01]  /*1a60*/  IMAD.U32 R7, R26, 0x10000, RZ ;  /* 0x000100001a077824 */ /* 0x000fe200078e00ff */
[----:B------:R-:W-:Y:S01]  /*1a70*/  FMNMX3.FTZ R0, R25, R0, R24, !PT ;  /* 0x0000000019007276 */ /* 0x000fe20007810018 */
[----:B------:R-:W-:-:S03]  /*1a80*/  IMAD R15, R2, 0x2, R15 ;  /* 0x00000002020f7824 */ /* 0x000fc600078e020f */
[-CC-:B------:R-:W-:Y:S02]  /*1a90*/  FMNMX3.FTZ R2, R19, R20.reuse, R7.reuse, PT ;  /* 0x0000001413027276 */ /* 0x180fe40003810007 */
[----:B------:R-:W-:Y:S01]  /*1aa0*/  FMNMX3.FTZ R0, R0, R20, R7, !PT ;  /* 0x0000001400007276 */ /* 0x000fe20007810007 */
[----:B------:R-:W-:Y:S06]  /*1ab0*/  @!P0 BRA `(.L_x_14) ;  /* 0xfffffff800608947 */ /* 0x000fec000383ffff */
.L_x_11:
[----:B------:R-:W-:Y:S05]  /*1ac0*/  BSYNC.RECONVERGENT B1 ;  /* 0x0000000000017941 */ /* 0x000fea0003800200 */
.L_x_10:
[----:B------:R-:W-:-:S05]  /*1ad0*/  IMAD R6, R12, 0x10, R3 ;  /* 0x000000100c067824 */ /* 0x000fca00078e0203 */
[----:B------:R-:W-:-:S13]  /*1ae0*/  ISETP.GE.AND P0, PT, R6, R11, PT ;  /* 0x0000000b0600720c */ /* 0x000fda0003f06270 */
[----:B------:R-:W-:Y:S05]  /*1af0*/  @P0 BRA `(.L_x_2) ;  /* 0x0000000400300947 */ /* 0x000fea0003800000 */
[----:B------:R-:W0:Y:S01]  /*1b00*/  I2F.U32.RP R14, UR17 ;  /* 0x00000011000e7d06 */ /* 0x000e220008209000 */
[----:B------:R-:W-:Y:S01]  /*1b10*/  VIADD R12, R6, UR17 ;  /* 0x00000011060c7c36 */ /* 0x000fe20008000000 */
[----:B------:R-:W-:Y:S01]  /*1b20*/  ISETP.NE.U32.AND P2, PT, RZ, UR17, PT ;  /* 0x00000011ff007c0c */ /* 0x000fe2000bf45070 */
[----:B------:R-:W-:Y:S03]  /*1b30*/  BSSY.RECONVERGENT B1, `(.L_x_15) ;  /* 0x000002e000017945 */ /* 0x000fe60003800200 */
[----:B------:R-:W-:Y:S02]  /*1b40*/  ISETP.GE.AND P0, PT, R12, R11, PT ;  /* 0x0000000b0c00720c */ /* 0x000fe40003f06270 */
[----:B------:R-:W-:Y:S02]  /*1b50*/  VIMNMX R7, PT, PT, R11, R12, !PT ;  /* 0x0000000c0b077248 */ /* 0x000fe40007fe0100 */
        /* <DEDUP_REMOVED lines=20> */
[----:B------:R-:W-:Y:S02]  /*1ca0*/  ISETP.GE.U32.AND P1, PT, R7, 0x3, PT ;  /* 0x000000030700780c */ /* 0x000fe40003f26070 */
[----:B------:R-:W-:-:S13]  /*1cb0*/  ISETP.NE.AND P0, PT, R8, 0x3, PT ;  /* 0x000000030800780c */ /* 0x000fda0003f05270 */
[----:B------:R-:W-:Y:S05]  /*1cc0*/  @!P0 BRA `(.L_x_16) ;  /* 0x0000000000508947 */ /* 0x000fea0003800000 */
[----:B------:R-:W0:Y:S01]  /*1cd0*/  LDCU UR6, c[0x0][0x380] ;  /* 0x00007000ff0677ac */ /* 0x000e220008000800 */
[----:B------:R-:W-:Y:S01]  /*1ce0*/  VIADD R7, R7, 0x1 ;  /* 0x0000000107077836 */ /* 0x000fe20000000000 */
[----:B------:R-:W-:Y:S02]  /*1cf0*/  USHF.L.U32 UR7, UR20, 0x1, URZ ;  /* 0x0000000114077899 */ /* 0x000fe400080006ff */
[----:B------:R-:W-:Y:S02]  /*1d00*/  USHF.L.U64.HI UR4, UR20, 0x1, UR9 ;  /* 0x0000000114047899 */ /* 0x000fe40008010209 */
[----:B------:R-:W-:Y:S02]  /*1d10*/  LOP3.LUT R7, R7, 0x3, RZ, 0xc0, !PT ;  /* 0x0000000307077812 */ /* 0x000fe400078ec0ff */
[----:B------:R-:W-:Y:S02]  /*1d20*/  IMAD.U32 R8, RZ, RZ, UR7 ;  /* 0x00000007ff087e24 */ /* 0x000fe4000f8e00ff */
[----:B------:R-:W-:-:S02]  /*1d30*/  IMAD.U32 R9, RZ, RZ, UR4 ;  /* 0x00000004ff097e24 */ /* 0x000fc4000f8e00ff */
[----:B------:R-:W-:Y:S02]  /*1d40*/  IMAD.MOV R7, RZ, RZ, -R7 ;  /* 0x000000ffff077224 */ /* 0x000fe400078e0a07 */
[----:B------:R-:W-:-:S03]  /*1d50*/  IMAD.WIDE R8, R10, 0x2, R8 ;  /* 0x000000020a087825 */ /* 0x000fc600078e0208 */
[----:B0-----:R-:W-:-:S04]  /*1d60*/  IADD3 R12, P0, PT, R8, UR6, RZ ;  /* 0x00000006080c7c10 */ /* 0x001fc8000ff1e0ff */
[----:B------:R-:W-:-:S09]  /*1d70*/  IADD3.X R13, PT, PT, R9, UR5, RZ, P0, !PT ;  /* 0x00000005090d7c10 */ /* 0x000fd200087fe4ff */
.L_x_17:
[----:B------:R-:W-:-:S06]  /*1d80*/  IMAD.WIDE R8, R6, 0x2, R12 ;  /* 0x0000000206087825 */ /* 0x000fcc00078e020c */
[----:B------:R-:W2:Y:S01]  /*1d90*/  LDG.E.U16 R8, desc[UR18][R8.64] ;  /* 0x0000001208087981 */ /* 0x000ea2000c1e1500 */
[----:B------:R-:W-:Y:S02]  /*1da0*/  VIADD R7, R7, 0x1 ;  /* 0x0000000107077836 */ /* 0x000fe40000000000 */
[----:B------:R-:W-:-:S03]  /*1db0*/  VIADD R6, R6, UR17 ;  /* 0x0000001106067c36 */ /* 0x000fc60008000000 */
[----:B------:R-:W-:Y:S01]  /*1dc0*/  ISETP.NE.AND P0, PT, R7, RZ, PT ;  /* 0x000000ff0700720c */ /* 0x000fe20003f05270 */
[----:B--2---:R-:W-:-:S05]  /*1dd0*/  IMAD.U32 R15, R8, 0x10000, RZ ;  /* 0x00010000080f7824 */ /* 0x004fca00078e00ff */
[C---:B------:R-:W-:Y:S02]  /*1de0*/  FMNMX.FTZ R2, R15.reuse, R2, PT ;  /* 0x000000020f027209 */ /* 0x040fe40003810000 */
[----:B------:R-:W-:-:S05]  /*1df0*/  FMNMX.FTZ R0, R15, R0, !PT ;  /* 0x000000000f007209 */ /* 0x000fca0007810000 */
[----:B------:R-:W-:Y:S05]  /*1e00*/  @P0 BRA `(.L_x_17) ;  /* 0xfffffffc00dc0947 */ /* 0x000fea000383ffff */
.L_x_16:
[----:B------:R-:W-:Y:S05]  /*1e10*/  BSYNC.RECONVERGENT B1 ;  /* 0x0000000000017941 */ /* 0x000fea0003800200 */
.L_x_15:
[----:B------:R-:W-:Y:S05]  /*1e20*/  @!P1 BRA `(.L_x_2) ;  /* 0x0000000000649947 */ /* 0x000fea0003800000 */
[----:B------:R-:W-:-:S04]  /*1e30*/  IMAD.U32 R7, RZ, RZ, UR17 ;  /* 0x00000011ff077e24 */ /* 0x000fc8000f8e00ff */
[----:B------:R-:W-:-:S07]  /*1e40*/  IMAD.SHL.U32 R7, R7, 0x2, RZ ;  /* 0x0000000207077824 */ /* 0x000fce00078e00ff */
.L_x_18:
[----:B------:R-:W-:-:S03]  /*1e50*/  IMAD.WIDE R12, R6, 0x2, R4 ;  /* 0x00000002060c7825 */ /* 0x000fc600078e0204 */
[----:B------:R-:W-:-:S03]  /*1e60*/  IADD3 R14, P0, PT, R7, R12, RZ ;  /* 0x0000000c070e7210 */ /* 0x000fc60007f1e0ff */
[----:B------:R-:W2:Y:S02]  /*1e70*/  LDG.E.U16 R12, desc[UR18][R12.64] ;  /* 0x000000120c0c7981 */ /* 0x000ea4000c1e1500 */
[----:B------:R-:W-:Y:S01]  /*1e80*/  IMAD.X R15, RZ, RZ, R13, P0 ;  /* 0x000000ffff0f7224 */ /* 0x000fe200000e060d */
[----:B------:R-:W-:-:S04]  /*1e90*/  IADD3 R16, P0, PT, R7, R14, RZ ;  /* 0x0000000e07107210 */ /* 0x000fc80007f1e0ff */
[----:B------:R-:W3:Y:S01]  /*1ea0*/  LDG.E.U16 R14, desc[UR18][R14.64] ;  /* 0x000000120e0e7981 */ /* 0x000ee2000c1e1500 */
[----:B------:R-:W-:Y:S01]  /*1eb0*/  IMAD.X R17, RZ, RZ, R15, P0 ;  /* 0x000000ffff117224 */ /* 0x000fe200000e060f */
[----:B------:R-:W-:-:S04]  /*1ec0*/  IADD3 R8, P0, PT, R7, R16, RZ ;  /* 0x0000001007087210 */ /* 0x000fc80007f1e0ff */
[----:B------:R-:W4:Y:S01]  /*1ed0*/  LDG.E.U16 R16, desc[UR18][R16.64] ;  /* 0x0000001210107981 */ /* 0x000f22000c1e1500 */
[----:B------:R-:W-:-:S05]  /*1ee0*/  IMAD.X R9, RZ, RZ, R17, P0 ;  /* 0x000000ffff097224 */ /* 0x000fca00000e0611 */
[----:B------:R-:W5:Y:S01]  /*1ef0*/  LDG.E.U16 R8, desc[UR18][R8.64] ;  /* 0x0000001208087981 */ /* 0x000f62000c1e1500 */
[----:B------:R-:W-:-:S04]  /*1f00*/  IMAD.U32 R19, RZ, RZ, UR17 ;  /* 0x00000011ff137e24 */ /* 0x000fc8000f8e00ff */
[----:B------:R-:W-:-:S05]  /*1f10*/  IMAD R6, R19, 0x4, R6 ;  /* 0x0000000413067824 */ /* 0x000fca00078e0206 */
[----:B------:R-:W-:Y:S01]  /*1f20*/  ISETP.GE.AND P0, PT, R6, R11, PT ;  /* 0x0000000b0600720c */ /* 0x000fe20003f06270 */
[----:B--2---:R-:W-:Y:S02]  /*1f30*/  IMAD.U32 R19, R12, 0x10000, RZ ;  /* 0x000100000c137824 */ /* 0x004fe400078e00ff */
[----:B---3--:R-:W-:-:S05]  /*1f40*/  IMAD.U32 R10, R14, 0x10000, RZ ;  /* 0x000100000e0a7824 */ /* 0x008fca00078e00ff */
[-CC-:B------:R-:W-:Y:S01]  /*1f50*/  FMNMX3.FTZ R2, R2, R19.reuse, R10.reuse, PT ;  /* 0x0000001302027276 */ /* 0x180fe2000381000a */
[----:B----4-:R-:W-:Y:S01]  /*1f60*/  IMAD.U32 R13, R16, 0x10000, RZ ;  /* 0x00010000100d7824 */ /* 0x010fe200078e00ff */
[----:B------:R-:W-:Y:S01]  /*1f70*/  FMNMX3.FTZ R0, R0, R19, R10, !PT ;  /* 0x0000001300007276 */ /* 0x000fe2000781000a */
[----:B-----5:R-:W-:-:S05]  /*1f80*/  IMAD.U32 R12, R8, 0x10000, RZ ;  /* 0x00010000080c7824 */ /* 0x020fca00078e00ff */
[-CC-:B------:R-:W-:Y:S02]  /*1f90*/  FMNMX3.FTZ R2, R2, R13.reuse, R12.reuse, PT ;  /* 0x0000000d02027276 */ /* 0x180fe4000381000c */
[----:B------:R-:W-:Y:S01]  /*1fa0*/  FMNMX3.FTZ R0, R0, R13, R12, !PT ;  /* 0x0000000d00007276 */ /* 0x000fe2000781000c */
[----:B------:R-:W-:Y:S06]  /*1fb0*/  @!P0 BRA `(.L_x_18) ;  /* 0xfffffffc00a48947 */ /* 0x000fec000383ffff */
.L_x_2:
[----:B------:R-:W-:Y:S05]  /*1fc0*/  BSYNC.RECONVERGENT B0 ;  /* 0x0000000000007941 */ /* 0x000fea0003800200 */
.L_x_0:
[----:B------:R-:W-:Y:S01]  /*1fd0*/  UISETP.GE.U32.AND UP1, UPT, UR17, 0x100, UPT ;  /* 0x000001001100788c */ /* 0x000fe2000bf26070 */
[----:B------:R-:W-:Y:S08]  /*1fe0*/  BSSY.RECONVERGENT B0, `(.L_x_19) ;  /* 0x00000a8000007945 */ /* 0x000ff00003800200 */
[----:B------:R-:W-:Y:S05]  /*1ff0*/  BRA.U !UP1, `(.L_x_20) ;  /* 0x0000000109f07547 */ /* 0x000fea000b800000 */
[----:B------:R-:W0:Y:S01]  /*2000*/  S2R R8, SR_LANEID ;  /* 0x0000000000087919 */ /* 0x000e220000000000 */
[----:B------:R-:W-:Y:S01]  /*2010*/  BSSY.RECONVERGENT B1, `(.L_x_21) ;  /* 0x0000027000017945 */ /* 0x000fe20003800200 */
[----:B------:R-:W1:Y:S04]  /*2020*/  SHFL.DOWN PT, R5, R2, 0x1, 0x1f ;  /* 0x08201f0002057f89 */ /* 0x000e6800000e0000 */
[----:B------:R-:W2:Y:S01]  /*2030*/  SHFL.DOWN PT, R7, R0, 0x1, 0x1f ;  /* 0x08201f0000077f89 */ /* 0x000ea200000e0000 */
[----:B-1----:R-:W-:Y:S02]  /*2040*/  FMNMX.FTZ R5, R5, R2, PT ;  /* 0x0000000205057209 */ /* 0x002fe40003810000 */
[----:B0-----:R-:W-:Y:S02]  /*2050*/  ISETP.GT.AND P0, PT, R8, 0x1e, PT ;  /* 0x0000001e0800780c */ /* 0x001fe40003f04270 */
[----:B--2---:R-:W-:-:S02]  /*2060*/  FMNMX.FTZ R7, R7, R0, !PT ;  /* 0x0000000007077209 */ /* 0x004fc40007810000 */
[----:B------:R-:W-:Y:S02]  /*2070*/  FSEL R5, R2, R5, P0 ;  /* 0x0000000502057208 */ /* 0x000fe40000000000 */
[----:B------:R-:W-:Y:S02]  /*2080*/  FSEL R7, R0, R7, P0 ;  /* 0x0000000700077208 */ /* 0x000fe40000000000 */
[C---:B------:R-:W-:Y:S01]  /*2090*/  ISETP.GT.AND P0, PT, R8.reuse, 0x1d, PT ;  /* 0x0000001d0800780c */ /* 0x040fe20003f04270 */
[----:B------:R-:W0:Y:S01]  /*20a0*/  SHFL.DOWN PT, R4, R5, 0x2, 0x1f ;  /* 0x08401f0005047f89 */ /* 0x000e2200000e0000 */
[----:B------:R-:W-:-:S03]  /*20b0*/  ISETP.GT.AND P1, PT, R8, 0xf, PT ;  /* 0x0000000f0800780c */ /* 0x000fc60003f24270 */
[----:B------:R-:W1:Y:S08]  /*20c0*/  SHFL.DOWN PT, R6, R7, 0x2, 0x1f ;  /* 0x08401f0007067f89 */ /* 0x000e7000000e0000 */
[----:B0-----:R-:W-:Y:S02]  /*20d0*/  @!P0 FMNMX.FTZ R5, R5, R4, PT ;  /* 0x0000000405058209 */ /* 0x001fe40003810000 */
[----:B-1----:R-:W-:-:S03]  /*20e0*/  @!P0 FMNMX.FTZ R7, R7, R6, !PT ;  /* 0x0000000607078209 */ /* 0x002fc60007810000 */
[----:B------:R-:W0:Y:S01]  /*20f0*/  SHFL.DOWN PT, R0, R5, 0x4, 0x1f ;  /* 0x08801f0005007f89 */ /* 0x000e2200000e0000 */
[----:B------:R-:W-:-:S03]  /*2100*/  ISETP.GT.AND P0, PT, R8, 0x1b, PT ;  /* 0x0000001b0800780c */ /* 0x000fc60003f04270 */
[----:B------:R-:W1:Y:S10]  /*2110*/  SHFL.DOWN PT, R2, R7, 0x4, 0x1f ;  /* 0x08801f0007027f89 */ /* 0x000e7400000e0000 */
[----:B0-----:R-:W-:-:S02]  /*2120*/  @!P0 FMNMX.FTZ R5, R5, R0, PT ;  /* 0x0000000005058209 */ /* 0x001fc40003810000 */
[----:B-1----:R-:W-:-:S03]  /*2130*/  @!P0 FMNMX.FTZ R7, R7, R2, !PT ;  /* 0x0000000207078209 */ /* 0x002fc60007810000 */
[----:B------:R-:W0:Y:S01]  /*2140*/  SHFL.DOWN PT, R0, R5, 0x8, 0x1f ;  /* 0x09001f0005007f89 */ /* 0x000e2200000e0000 */
[----:B------:R-:W-:-:S03]  /*2150*/  ISETP.GT.AND P0, PT, R8, 0x17, PT ;  /* 0x000000170800780c */ /* 0x000fc60003f04270 */
[----:B------:R-:W1:Y:S01]  /*2160*/  SHFL.DOWN PT, R2, R7, 0x8, 0x1f ;  /* 0x09001f0007027f89 */ /* 0x000e6200000e0000 */
[----:B0-----:R-:W-:Y:S02]  /*2170*/  FMNMX.FTZ R4, R5, R0, PT ;  /* 0x0000000005047209 */ /* 0x001fe40003810000 */
[----:B-1----:R-:W-:Y:S02]  /*2180*/  FMNMX.FTZ R6, R7, R2, !PT ;  /* 0x0000000207067209 */ /* 0x002fe40007810000 */
[----:B------:R-:W-:Y:S02]  /*2190*/  FSEL R16, R5, R4, P0 ;  /* 0x0000000405107208 */ /* 0x000fe40000000000 */
[----:B------:R-:W-:-:S03]  /*21a0*/  FSEL R17, R7, R6, P0 ;  /* 0x0000000607117208 */ /* 0x000fc60000000000 */
[----:B------:R0:W1:Y:S04]  /*21b0*/  SHFL.DOWN PT, R9, R16, 0x10, 0x1f ;  /* 0x0a001f0010097f89 */ /* 0x00006800000e0000 */
[----:B------:R0:W2:Y:S01]  /*21c0*/  SHFL.DOWN PT, R11, R17, 0x10, 0x1f ;  /* 0x0a001f00110b7f89 */ /* 0x0000a200000e0000 */
[----:B------:R-:W-:Y:S05]  /*21d0*/  @P1 BRA `(.L_x_22) ;  /* 0x0000000000281947 */ /* 0x000fea0003800000 */
[----:B------:R-:W-:Y:S02]  /*21e0*/  ISETP.NE.AND P0, PT, R8, RZ, PT ;  /* 0x000000ff0800720c */ /* 0x000fe40003f05270 */
[----:B01----:R-:W-:Y:S02]  /*21f0*/  FMNMX.FTZ R16, R4, R9, PT ;  /* 0x0000000904107209 */ /* 0x003fe40003810000 */
[----:B--2---:R-:W-:-:S09]  /*2200*/  FMNMX.FTZ R17, R6, R11, !PT ;  /* 0x0000000b06117209 */ /* 0x004fd20007810000 */
[----:B------:R-:W0:Y:S01]  /*2210*/  @!P0 S2R R5, SR_CgaCtaId ;  /* 0x0000000000058919 */ /* 0x000e220000008800 */
[----:B------:R-:W-:Y:S02]  /*2220*/  @!P0 MOV R2, 0x400 ;  /* 0x0000040000028802 */ /* 0x000fe40000000f00 */
[----:B------:R-:W-:-:S04]  /*2230*/  @!P0 SHF.R.U32.HI R0, RZ, 0x2, R3 ;  /* 0x00000002ff008819 */ /* 0x000fc80000011603 */
[----:B------:R-:W-:Y:S02]  /*2240*/  @!P0 LOP3.LUT R0, R0, 0xf8, RZ, 0xc0, !PT ;  /* 0x000000f800008812 */ /* 0x000fe400078ec0ff */
[----:B0-----:R-:W-:-:S05]  /*2250*/  @!P0 LEA R5, R5, R2, 0x18 ;  /* 0x0000000205058211 */ /* 0x001fca00078ec0ff */
[----:B------:R-:W-:-:S05]  /*2260*/  @!P0 IMAD.IADD R0, R0, 0x1, R5 ;  /* 0x0000000100008824 */ /* 0x000fca00078e0205 */
[----:B------:R3:W-:Y:S02]  /*2270*/  @!P0 STS.64 [R0+0x8], R16 ;  /* 0x0000081000008388 */ /* 0x0007e40000000a00 */
.L_x_22:
[----:B------:R-:W-:Y:S05]  /*2280*/  BSYNC.RECONVERGENT B1 ;  /* 0x0000000000017941 */ /* 0x000fea0003800200 */
.L_x_21:
[----:B------:R-:W-:Y:S01]  /*2290*/  BAR.SYNC.DEFER_BLOCKING 0x0 ;  /* 0x0000000000007b1d */ /* 0x000fe20000010000 */
[----:B------:R-:W-:-:S13]  /*22a0*/  ISETP.NE.AND P0, PT, R3, RZ, PT ;  /* 0x000000ff0300720c */ /* 0x000fda0003f05270 */
[----:B------:R-:W-:Y:S05]  /*22b0*/  @P0 BRA `(.L_x_23) ;  /* 0x0000000400e80947 */ /* 0x000fea0003800000 */
[----:B------:R-:W4:Y:S01]  /*22c0*/  S2UR UR6, SR_CgaCtaId ;  /* 0x00000000000679c3 */ /* 0x000f220000008800 */
[----:B------:R-:W-:Y:S02]  /*22d0*/  UMOV UR4, 0x400 ;  /* 0x0000040000047882 */ /* 0x000fe40000000000 */
[----:B----4-:R-:W-:-:S09]  /*22e0*/  ULEA UR4, UR6, UR4, 0x18 ;  /* 0x0000000406047291 */ /* 0x010fd2000f8ec0ff */
[----:B------:R-:W4:Y:S04]  /*22f0*/  LDS.128 R12, [UR4+0x10] ;  /* 0x00001004ff0c7984 */ /* 0x000f280008000c00 */
[----:B-12---:R-:W1:Y:S04]  /*2300*/  LDS.128 R8, [UR4+0x20] ;  /* 0x00002004ff087984 */ /* 0x006e680008000c00 */
[----:B------:R-:W2:Y:S04]  /*2310*/  LDS.128 R4, [UR4+0x30] ;  /* 0x00003004ff047984 */ /* 0x000ea80008000c00 */
[----:B------:R-:W5:Y:S01]  /*2320*/  LDS.64 R18, [UR4+0x40] ;  /* 0x00004004ff127984 */ /* 0x000f620008000a00 */
[----:B----4-:R-:W-:-:S02]  /*2330*/  FMNMX3.FTZ R21, R16, R12, R14, PT ;  /* 0x0000000c10157276 */ /* 0x010fc4000381000e */
[----:B---3--:R-:W-:Y:S02]  /*2340*/  FMNMX3.FTZ R0, R17, R13, R15, !PT ;  /* 0x0000000d11007276 */ /* 0x008fe4000781000f */
[----:B-1----:R-:W-:Y:S02]  /*2350*/  FMNMX3.FTZ R21, R21, R8, R10, PT ;  /* 0x0000000815157276 */ /* 0x002fe4000381000a */
[----:B------:R-:W-:Y:S02]  /*2360*/  FMNMX3.FTZ R0, R0, R9, R11, !PT ;  /* 0x0000000900007276 */ /* 0x000fe4000781000b */
[----:B--2---:R-:W-:Y:S02]  /*2370*/  FMNMX3.FTZ R21, R21, R4, R6, PT ;  /* 0x0000000415157276 */ /* 0x004fe40003810006 */
[----:B------:R-:W-:Y:S02]  /*2380*/  FMNMX3.FTZ R0, R0, R5, R7, !PT ;  /* 0x0000000500007276 */ /* 0x000fe40007810007 */
[----:B-----5:R-:W-:-:S02]  /*2390*/  FMNMX.FTZ R18, R21, R18, PT ;  /* 0x0000001215127209 */ /* 0x020fc40003810000 */
[----:B------:R-:W-:Y:S01]  /*23a0*/  FMNMX.FTZ R19, R0, R19, !PT ;  /* 0x0000001300137209 */ /* 0x000fe20007810000 */
[----:B------:R-:W-:Y:S06]  /*23b0*/  BRA `(.L_x_24) ;  /* 0x0000000400507947 */ /* 0x000fec0003800000 */
.L_x_20:
[----:B------:R-:W0:Y:S01]  /*23c0*/  S2R R6, SR_LANEID ;  /* 0x0000000000067919 */ /* 0x000e220000000000 */
[----:B------:R-:W-:-:S05]  /*23d0*/  LOP3.LUT R4, R3, 0x3e0, RZ, 0xc0, !PT ;  /* 0x000003e003047812 */ /* 0x000fca00078ec0ff */
[----:B------:R-:W-:Y:S01]  /*23e0*/  VIADD R5, R4, 0x20 ;  /* 0x0000002004057836 */ /* 0x000fe20000000000 */
[----:B------:R-:W-:-:S04]  /*23f0*/  LOP3.LUT R4, RZ, R4, RZ, 0x33, !PT ;  /* 0x00000004ff047212 */ /* 0x000fc800078e33ff */
[----:B------:R-:W-:Y:S01]  /*2400*/  ISETP.GT.U32.AND P0, PT, R5, UR17, PT ;  /* 0x0000001105007c0c */ /* 0x000fe2000bf04070 */
[----:B------:R-:W-:-:S05]  /*2410*/  VIADD R4, R4, UR17 ;  /* 0x0000001104047c36 */ /* 0x000fca0008000000 */
[----:B------:R-:W-:-:S05]  /*2420*/  SEL R5, R4, 0x1f, P0 ;  /* 0x0000001f04057807 */ /* 0x000fca0000000000 */
[----:B------:R-:W1:Y:S04]  /*2430*/  SHFL.DOWN PT, R7, R2, 0x1, R5 ;  /* 0x0820000002077989 */ /* 0x000e6800000e0005 */
[----:B------:R-:W2:Y:S01]  /*2440*/  SHFL.DOWN PT, R9, R0, 0x1, R5 ;  /* 0x0820000000097989 */ /* 0x000ea200000e0005 */
[C---:B0-----:R-:W-:Y:S01]  /*2450*/  ISETP.GE.AND P0, PT, R6.reuse, R5, PT ;  /* 0x000000050600720c */ /* 0x041fe20003f06270 */
[C---:B------:R-:W-:Y:S01]  /*2460*/  VIADD R4, R6.reuse, 0x2 ;  /* 0x0000000206047836 */ /* 0x040fe20000000000 */
[----:B------:R-:W-:-:S11]  /*2470*/  ISETP.NE.AND P1, PT, R6, RZ, PT ;  /* 0x000000ff0600720c */ /* 0x000fd60003f25270 */
[----:B-1----:R-:W-:Y:S02]  /*2480*/  @!P0 FMNMX.FTZ R2, R7, R2, PT ;  /* 0x0000000207028209 */ /* 0x002fe40003810000 */
[----:B------:R-:W0:Y:S01]  /*2490*/  @!P1 S2R R11, SR_CgaCtaId ;  /* 0x00000000000b9919 */ /* 0x000e220000008800 */
[----:B--2---:R-:W-:Y:S02]  /*24a0*/  @!P0 FMNMX.FTZ R0, R9, R0, !PT ;  /* 0x0000000009008209 */ /* 0x004fe40007810000 */
[----:B------:R-:W1:Y:S01]  /*24b0*/  SHFL.DOWN PT, R7, R2, 0x2, R5 ;  /* 0x0840000002077989 */ /* 0x000e6200000e0005 */
[----:B------:R-:W-:Y:S01]  /*24c0*/  ISETP.GT.AND P0, PT, R4, R5, PT ;  /* 0x000000050400720c */ /* 0x000fe20003f04270 */
[----:B------:R-:W-:Y:S02]  /*24d0*/  VIADD R4, R6, 0x4 ;  /* 0x0000000406047836 */ /* 0x000fe40000000000 */
[----:B------:R-:W2:Y:S10]  /*24e0*/  SHFL.DOWN PT, R9, R0, 0x2, R5 ;  /* 0x0840000000097989 */ /* 0x000eb400000e0005 */
[----:B-1----:R-:W-:-:S02]  /*24f0*/  @!P0 FMNMX.FTZ R2, R2, R7, PT ;  /* 0x0000000702028209 */ /* 0x002fc40003810000 */
[----:B--2---:R-:W-:-:S03]  /*2500*/  @!P0 FMNMX.FTZ R0, R0, R9, !PT ;  /* 0x0000000900008209 */ /* 0x004fc60007810000 */
        /* <DEDUP_REMOVED lines=8> */
[----:B------:R-:W-:Y:S01]  /*2590*/  VIADD R4, R6, 0x10 ;  /* 0x0000001006047836 */ /* 0x000fe20000000000 */
[----:B------:R-:W-:Y:S01]  /*25a0*/  @!P1 MOV R6, 0x400 ;  /* 0x0000040000069802 */ /* 0x000fe20000000f00 */
[----:B------:R-:W2:Y:S03]  /*25b0*/  SHFL.DOWN PT, R9, R0, 0x8, R5 ;  /* 0x0900000000097989 */ /* 0x000ea600000e0005 */
[----:B0-----:R-:W-:-:S07]  /*25c0*/  @!P1 LEA R11, R11, R6, 0x18 ;  /* 0x000000060b0b9211 */ /* 0x001fce00078ec0ff */
[----:B-1----:R-:W-:Y:S02]  /*25d0*/  @!P0 FMNMX.FTZ R2, R2, R7, PT ;  /* 0x0000000702028209 */ /* 0x002fe40003810000 */
[----:B--2---:R-:W-:-:S03]  /*25e0*/  @!P0 FMNMX.FTZ R0, R0, R9, !PT ;  /* 0x0000000900008209 */ /* 0x004fc60007810000 */
[----:B------:R-:W0:Y:S01]  /*25f0*/  SHFL.DOWN PT, R7, R2, 0x10, R5 ;  /* 0x0a00000002077989 */ /* 0x000e2200000e0005 */
[----:B------:R-:W-:Y:S02]  /*2600*/  ISETP.GT.AND P0, PT, R4, R5, PT ;  /* 0x000000050400720c */ /* 0x000fe40003f04270 */
[----:B------:R-:W-:Y:S01]  /*2610*/  @!P1 SHF.R.U32.HI R4, RZ, 0x2, R3 ;  /* 0x00000002ff049819 */ /* 0x000fe20000011603 */
[----:B------:R-:W1:Y:S03]  /*2620*/  SHFL.DOWN PT, R9, R0, 0x10, R5 ;  /* 0x0a00000000097989 */ /* 0x000e6600000e0005 */
[----:B------:R-:W-:-:S05]  /*2630*/  @!P1 LOP3.LUT R4, R4, 0xf8, RZ, 0xc0, !PT ;  /* 0x000000f804049812 */ /* 0x000fca00078ec0ff */
[----:B------:R-:W-:Y:S02]  /*2640*/  @!P1 IMAD.IADD R4, R4, 0x1, R11 ;  /* 0x0000000104049824 */ /* 0x000fe400078e020b */
[----:B0-----:R-:W-:Y:S02]  /*2650*/  @!P0 FMNMX.FTZ R2, R2, R7, PT ;  /* 0x0000000702028209 */ /* 0x001fe40003810000 */
[----:B-1----:R-:W-:-:S03]  /*2660*/  @!P0 FMNMX.FTZ R0, R0, R9, !PT ;  /* 0x0000000900008209 */ /* 0x002fc60007810000 */
[----:B------:R-:W-:Y:S01]  /*2670*/  IMAD.MOV.U32 R18, RZ, RZ, R2 ;  /* 0x000000ffff127224 */ /* 0x000fe200078e0002 */
[----:B------:R-:W-:Y:S01]  /*2680*/  ISETP.NE.AND P0, PT, R3, RZ, PT ;  /* 0x000000ff0300720c */ /* 0x000fe20003f05270 */
[----:B------:R-:W-:-:S05]  /*2690*/  IMAD.MOV.U32 R19, RZ, RZ, R0 ;  /* 0x000000ffff137224 */ /* 0x000fca00078e0000 */
[----:B------:R4:W-:Y:S01]  /*26a0*/  @!P1 STS.64 [R4+0x8], R18 ;  /* 0x0000081204009388 */ /* 0x0009e20000000a00 */
[----:B------:R-:W-:Y:S06]  /*26b0*/  BAR.SYNC.DEFER_BLOCKING 0x0 ;  /* 0x0000000000007b1d */ /* 0x000fec0000010000 */
[----:B------:R-:W-:Y:S05]  /*26c0*/  @P0 BRA `(.L_x_23) ;  /* 0x0000000000e40947 */ /* 0x000fea0003800000 */
[----:B------:R-:W-:-:S09]  /*26d0*/  UISETP.GE.U32.AND UP1, UPT, UR17, 0x21, UPT ;  /* 0x000000211100788c */ /* 0x000fd2000bf26070 */
[----:B------:R-:W-:Y:S05]  /*26e0*/  BRA.U !UP1, `(.L_x_24) ;  /* 0x0000000109847547 */ /* 0x000fea000b800000 */
[----:B------:R-:W0:Y:S01]  /*26f0*/  S2UR UR6, SR_CgaCtaId ;  /* 0x00000000000679c3 */ /* 0x000e220000008800 */
[----:B------:R-:W-:Y:S01]  /*2700*/  UMOV UR4, 0x400 ;  /* 0x0000040000047882 */ /* 0x000fe20000000000 */
[----:B------:R-:W-:Y:S02]  /*2710*/  UISETP.GE.U32.AND UP1, UPT, UR17, 0x41, UPT ;  /* 0x000000411100788c */ /* 0x000fe4000bf26070 */
[----:B0-----:R-:W-:-:S09]  /*2720*/  ULEA UR4, UR6, UR4, 0x18 ;  /* 0x0000000406047291 */ /* 0x001fd2000f8ec0ff */
[----:B----4-:R-:W0:Y:S02]  /*2730*/  LDS.128 R4, [UR4+0x10] ;  /* 0x00001004ff047984 */ /* 0x010e240008000c00 */
[----:B0-----:R-:W-:Y:S02]  /*2740*/  FMNMX.FTZ R18, R18, R4, PT ;  /* 0x0000000412127209 */ /* 0x001fe40003810000 */
[----:B------:R-:W-:Y:S01]  /*2750*/  FMNMX.FTZ R19, R19, R5, !PT ;  /* 0x0000000513137209 */ /* 0x000fe20007810000 */
[----:B------:R-:W-:Y:S06]  /*2760*/  BRA.U !UP1, `(.L_x_24) ;  /* 0x0000000109647547 */ /* 0x000fec000b800000 */
[----:B------:R-:W-:Y:S01]  /*2770*/  UISETP.GE.U32.AND UP1, UPT, UR17, 0x61, UPT ;  /* 0x000000611100788c */ /* 0x000fe2000bf26070 */
[----:B------:R-:W-:Y:S02]  /*2780*/  FMNMX.FTZ R18, R18, R6, PT ;  /* 0x0000000612127209 */ /* 0x000fe40003810000 */
[----:B------:R-:W-:-:S06]  /*2790*/  FMNMX.FTZ R19, R19, R7, !PT ;  /* 0x0000000713137209 */ /* 0x000fcc0007810000 */
[----:B------:R-:W-:Y:S05]  /*27a0*/  BRA.U !UP1, `(.L_x_24) ;  /* 0x0000000109547547 */ /* 0x000fea000b800000 */
[----:B------:R-:W0:Y:S01]  /*27b0*/  LDS.128 R4, [UR4+0x20] ;  /* 0x00002004ff047984 */ /* 0x000e220008000c00 */
[----:B------:R-:W-:Y:S01]  /*27c0*/  UISETP.GE.U32.AND UP1, UPT, UR17, 0x81, UPT ;  /* 0x000000811100788c */ /* 0x000fe2000bf26070 */
[----:B0-----:R-:W-:Y:S02]  /*27d0*/  FMNMX.FTZ R18, R18, R4, PT ;  /* 0x0000000412127209 */ /* 0x001fe40003810000 */
[----:B------:R-:W-:-:S06]  /*27e0*/  FMNMX.FTZ R19, R19, R5, !PT ;  /* 0x0000000513137209 */ /* 0x000fcc0007810000 */
[----:B------:R-:W-:Y:S05]  /*27f0*/  BRA.U !UP1, `(.L_x_24) ;  /* 0x0000000109407547 */ /* 0x000fea000b800000 */
        /* <DEDUP_REMOVED lines=11> */
[----:B------:R-:W-:-:S03]  /*28b0*/  FMNMX.FTZ R19, R19, R7, !PT ;  /* 0x0000000713137209 */ /* 0x000fc60007810000 */
[----:B------:R-:W-:-:S13]  /*28c0*/  PLOP3.LUT P0, PT, PT, PT, UP1, 0x80, 0x8 ;  /* 0x000000000008781c */ /* 0x000fda0003f0f018 */
[----:B------:R-:W0:Y:S02]  /*28d0*/  @P0 LDS.64 R4, [UR4+0x40] ;  /* 0x00004004ff040984 */ /* 0x000e240008000a00 */
[----:B0-----:R-:W-:Y:S02]  /*28e0*/  @P0 FMNMX.FTZ R18, R18, R4, PT ;  /* 0x0000000412120209 */ /* 0x001fe40003810000 */
[----:B------:R-:W-:-:S07]  /*28f0*/  @P0 FMNMX.FTZ R19, R19, R5, !PT ;  /* 0x0000000513130209 */ /* 0x000fce0007810000 */
.L_x_24:
[----:B----4-:R-:W-:Y:S01]  /*2900*/  FADD.FTZ R19, R19, -R18 ;  /* 0x8000001213137221 */ /* 0x010fe20000010000 */
[----:B------:R-:W1:Y:S01]  /*2910*/  LDCU.128 UR12, c[0x0][0x390] ;  /* 0x00007200ff0c77ac */ /* 0x000e620008000c00 */
[----:B------:R-:W2:Y:S02]  /*2920*/  S2UR UR16, SR_CgaCtaId ;  /* 0x00000000001079c3 */ /* 0x000ea40000008800 */
[----:B------:R-:W-:Y:S01]  /*2930*/  FMUL.FTZ R8, R19, 0.0039215688593685626984 ;  /* 0x3b80808113087820 */ /* 0x000fe20000410000 */
[----:B------:R-:W-:Y:S02]  /*2940*/  USHF.L.U32 UR4, UR22, 0x2, URZ ;  /* 0x0000000216047899 */ /* 0x000fe400080006ff */
[----:B------:R-:W-:Y:S01]  /*2950*/  USHF.R.U32.HI UR6, URZ, 0x1e, UR22 ;  /* 0x0000001eff067899 */ /* 0x000fe20008011616 */
[----:B------:R-:W3:Y:S01]  /*2960*/  MUFU.RCP R9, R8 ;  /* 0x0000000800097308 */ /* 0x000ee20000001000 */
[----:B------:R-:W-:Y:S01]  /*2970*/  UMOV UR11, 0x400 ;  /* 0x00000400000b7882 */ /* 0x000fe20000000000 */
[----:B-1----:R-:W-:-:S02]  /*2980*/  UIADD3 UR7, UP1, UPT, UR4, UR12, URZ ;  /* 0x0000000c04077290 */ /* 0x002fc4000ff3e0ff */
[----:B------:R-:W-:Y:S02]  /*2990*/  UIADD3 UR4, UP2, UPT, UR4, UR14, URZ ;  /* 0x0000000e04047290 */ /* 0x000fe4000ff5e0ff */
[----:B------:R-:W-:Y:S01]  /*29a0*/  UIADD3.X UR8, UPT, UPT, UR6, UR13, URZ, UP1, !UPT ;  /* 0x0000000d06087290 */ /* 0x000fe20008ffe4ff */
[----:B---3--:R-:W-:Y:S01]  /*29b0*/  FFMA.FTZ R9, R9, -R18, -128 ;  /* 0xc300000009097423 */ /* 0x008fe20000010812 */
[----:B------:R-:W-:Y:S01]  /*29c0*/  UIADD3.X UR6, UPT, UPT, UR6, UR15, URZ, UP2, !UPT ;  /* 0x0000000f06067290 */ /* 0x000fe200097fe4ff */
[----:B------:R-:W-:Y:S01]  /*29d0*/  IMAD.U32 R4, RZ, RZ, UR7 ;  /* 0x00000007ff047e24 */ /* 0x000fe2000f8e00ff */
[----:B--2---:R-:W-:Y:S02]  /*29e0*/  ULEA UR11, UR16, UR11, 0x18 ;  /* 0x0000000b100b7291 */ /* 0x004fe4000f8ec0ff */
[----:B------:R-:W-:Y:S01]  /*29f0*/  IMAD.U32 R5, RZ, RZ, UR8 ;  /* 0x00000008ff057e24 */ /* 0x000fe2000f8e00ff */
[----:B------:R-:W1:Y:S01]  /*2a00*/  F2I.NTZ R9, R9 ;  /* 0x0000000900097305 */ /* 0x000e620000203100 */
[----:B------:R-:W-:-:S02]  /*2a10*/  IMAD.U32 R6, RZ, RZ, UR4 ;  /* 0x00000004ff067e24 */ /* 0x000fc4000f8e00ff */
[----:B------:R-:W-:Y:S01]  /*2a20*/  IMAD.U32 R7, RZ, RZ, UR6 ;  /* 0x00000006ff077e24 */ /* 0x000fe2000f8e00ff */
[----:B------:R2:W-:Y:S04]  /*2a30*/  STG.E desc[UR18][R4.64], R8 ;  /* 0x0000000804007986 */ /* 0x0005e8000c101912 */
[----:B-1----:R2:W-:Y:S04]  /*2a40*/  STS.64 [UR11+0x50], R8 ;  /* 0x00005008ff007988 */ /* 0x0025e80008000a0b */
[----:B------:R2:W-:Y:S02]  /*2a50*/  STG.E desc[UR18][R6.64], R9 ;  /* 0x0000000906007986 */ /* 0x0005e4000c101912 */
.L_x_23:
[----:B------:R-:W-:Y:S05]  /*2a60*/  BSYNC.RECONVERGENT B0 ;  /* 0x0000000000007941 */ /* 0x000fea0003800200 */
.L_x_19:
[----:B------:R-:W5:Y:S08]  /*2a70*/  S2UR UR6, SR_CgaCtaId ;  /* 0x00000000000679c3 */ /* 0x000f700000008800 */
[----:B------:R-:W-:Y:S06]  /*2a80*/  BAR.SYNC.DEFER_BLOCKING 0x0 ;  /* 0x0000000000007b1d */ /* 0x000fec0000010000 */
[----:B------:R-:W-:-:S02]  /*2a90*/  UMOV UR4, 0x400 ;  /* 0x0000040000047882 */ /* 0x000fc40000000000 */
[----:B0--3--:R-:W0:Y:S01]  /*2aa0*/  LDC.64 R16, c[0x0][0x388] ;  /* 0x0000e200ff107b82 */ /* 0x009e220000000a00 */
[----:B--2---:R-:W2:Y:S01]  /*2ab0*/  S2R R5, SR_TID.X ;  /* 0x0000000000057919 */ /* 0x004ea20000002100 */
[----:B-----5:R-:W-:Y:S01]  /*2ac0*/  ULEA UR4, UR6, UR4, 0x18 ;  /* 0x0000000406047291 */ /* 0x020fe2000f8ec0ff */
[----:B0-----:R-:W-:-:S08]  /*2ad0*/  IADD3 R8, P0, PT, R16, UR20, RZ ;  /* 0x0000001410087c10 */ /* 0x001fd0000ff1e0ff */
[----:B------:R-:W0:Y:S01]  /*2ae0*/  LDS.64 R6, [UR4+0x50] ;  /* 0x00005004ff067984 */ /* 0x000e220008000a00 */
[----:B-1----:R-:W-:Y:S01]  /*2af0*/  IADD3.X R9, PT, PT, R17, UR9, RZ, P0, !PT ;  /* 0x0000000911097c10 */ /* 0x002fe200087fe4ff */
[----:B0-----:R-:W0:Y:S01]  /*2b00*/  MUFU.RCP R6, R6 ;  /* 0x0000000600067308 */ /* 0x001e220000001000 */
[----:B------:R-:W-:Y:S02]  /*2b10*/  R2UR UR8, R7 ;  /* 0x00000000070872ca */ /* 0x000fe400000e0000 */
[----:B0-----:R-:W-:Y:S01]  /*2b20*/  R2UR UR7, R6 ;  /* 0x00000000060772ca */ /* 0x001fe200000e0000 */
[----:B--2---:R-:W-:-:S14]  /*2b30*/  BRA.U !UP0, `(.L_x_25) ;  /* 0x0000001908cc7547 */ /* 0x004fdc000b800000 */
[----:B------:R-:W-:-:S06]  /*2b40*/  USHF.R.S32.HI UR11, URZ, 0x4, UR23 ;  /* 0x00000004ff0b7899 */ /* 0x000fcc0008011417 */
[----:B------:R-:W-:-:S13]  /*2b50*/  ISETP.GE.AND P0, PT, R3, UR11, PT ;  /* 0x0000000b03007c0c */ /* 0x000fda000bf06270 */
[----:B------:R-:W-:Y:S05]  /*2b60*/  @P0 EXIT ;  /* 0x000000000000094d */ /* 0x000fea0003800000 */
[----:B----4-:R-:W0:Y:S01]  /*2b70*/  I2F.U32.RP R4, UR17 ;  /* 0x0000001100047d06 */ /* 0x010e220008209000 */
[----:B------:R-:W-:Y:S01]  /*2b80*/  VIADD R0, R3, UR17 ;  /* 0x0000001103007c36 */ /* 0x000fe20008000000 */
[----:B------:R-:W-:Y:S01]  /*2b90*/  ISETP.NE.U32.AND P2, PT, RZ, UR17, PT ;  /* 0x00000011ff007c0c */ /* 0x000fe2000bf45070 */
[----:B------:R-:W-:Y:S03]  /*2ba0*/  BSSY.RECONVERGENT B0, `(.L_x_26) ;  /* 0x00000a9000007945 */ /* 0x000fe60003800200 */
        /* <DEDUP_REMOVED lines=22> */
[----:B------:R-:W-:Y:S02]  /*2d10*/  ISETP.NE.AND P1, PT, R2, RZ, PT ;  /* 0x000000ff0200720c */ /* 0x000fe40003f25270 */
[----:B------:R-:W-:-:S13]  /*2d20*/  ISETP.NE.U32.AND P0, PT, R4, 0x1, PT ;  /* 0x000000010400780c */ /* 0x000fda0003f05070 */
[----:B------:R-:W-:Y:S05]  /*2d30*/  @!P0 BRA `(.L_x_27) ;  /* 0x00000008003c8947 */ /* 0x000fea0003800000 */
[----:B------:R-:W0:Y:S01]  /*2d40*/  LDCU UR4, c[0x0][0x3a0] ;  /* 0x00007400ff0477ac */ /* 0x000e220008000800 */
[----:B------:R-:W-:Y:S01]  /*2d50*/  LEA R12, P0, R5, UR10, 0x5 ;  /* 0x0000000a050c7c11 */ /* 0x000fe2000f8028ff */
[----:B------:R-:W1:Y:S01]  /*2d60*/  LDCU.64 UR12, c[0x0][0x380] ;  /* 0x00007000ff0c77ac */ /* 0x000e620008000a00 */
[----:B0-----:R-:W-:Y:S02]  /*2d70*/  USHF.R.S32.HI UR6, URZ, 0x1f, UR4 ;  /* 0x0000001fff067899 */ /* 0x001fe40008011404 */
[----:B------:R-:W-:Y:S02]  /*2d80*/  UIMAD.WIDE.U32 UR4, UR22, UR4, URZ ;  /* 0x00000004160472a5 */ /* 0x000fe4000f8e00ff */
[----:B------:R-:W-:Y:S02]  /*2d90*/  UIMAD UR6, UR6, UR22, URZ ;  /* 0x00000016060672a4 */ /* 0x000fe4000f8e02ff */
[----:B------:R-:W-:Y:S02]  /*2da0*/  USHF.L.U32 UR9, UR4, 0x1, URZ ;  /* 0x0000000104097899 */ /* 0x000fe400080006ff */
[----:B------:R-:W-:-:S02]  /*2db0*/  UIADD3 UR6, UPT, UPT, UR5, UR6, URZ ;  /* 0x0000000605067290 */ /* 0x000fc4000fffe0ff */
[----:B-1----:R-:W-:Y:S02]  /*2dc0*/  UIADD3 URZ, UP0, UPT, UR9, UR12, URZ ;  /* 0x0000000c09ff7290 */ /* 0x002fe4000ff1e0ff */
[----:B------:R-:W-:-:S04]  /*2dd0*/  USHF.L.U64.HI UR6, UR4, 0x1, UR6 ;  /* 0x0000000104067899 */ /* 0x000fc80008010206 */
[----:B------:R-:W-:-:S06]  /*2de0*/  UIADD3.X UR6, UPT, UPT, UR6, UR13, URZ, UP0, !UPT ;  /* 0x0000000d06067290 */ /* 0x000fcc00087fe4ff */
[----:B------:R-:W-:-:S06]  /*2df0*/  LEA.HI.X R13, R5, UR6, RZ, 0x5, P0 ;  /* 0x00000006050d7c11 */ /* 0x000fcc00080f2cff */
[----:B------:R-:W2:Y:S02]  /*2e00*/  LDG.E.ENL2.256 R12, R16, desc[UR18][R12.64] ;  /* 0xfe0000120c10797e */ /* 0x000ea4000812190c */
[C---:B--2---:R-:W-:Y:S01]  /*2e10*/  IMAD.U32 R2, R15.reuse, 0x10000, RZ ;  /* 0x000100000f027824 */ /* 0x044fe200078e00ff */
[----:B------:R-:W-:Y:S01]  /*2e20*/  PRMT R15, R15, 0x7632, R15 ;  /* 0x000076320f0f7816 */ /* 0x000fe2000000000f */
[C---:B------:R-:W-:Y:S01]  /*2e30*/  IMAD.U32 R3, R14.reuse, 0x10000, RZ ;  /* 0x000100000e037824 */ /* 0x040fe200078e00ff */
[----:B------:R-:W-:Y:S01]  /*2e40*/  PRMT R14, R14, 0x7632, R14 ;  /* 0x000076320e0e7816 */ /* 0x000fe2000000000e */
[----:B------:R-:W-:Y:S01]  /*2e50*/  FMUL.FTZ R20, R2, UR7 ;  /* 0x0000000702147c20 */ /* 0x000fe20008410000 */
[----:B------:R-:W-:Y:S02]  /*2e60*/  IMAD.U32 R2, R13, 0x10000, RZ ;  /* 0x000100000d027824 */ /* 0x000fe400078e00ff */
[----:B------:R-:W-:Y:S01]  /*2e70*/  FMUL.FTZ R11, R3, UR7 ;  /* 0x00000007030b7c20 */ /* 0x000fe20008410000 */
[----:B------:R-:W-:Y:S01]  /*2e80*/  IMAD.U32 R15, R15, 0x10000, RZ ;  /* 0x000100000f0f7824 */ /* 0x000fe200078e00ff */
[----:B------:R-:W-:Y:S01]  /*2e90*/  PRMT R13, R13, 0x7632, R13 ;  /* 0x000076320d0d7816 */ /* 0x000fe2000000000d */
[----:B------:R-:W-:Y:S01]  /*2ea0*/  IMAD.U32 R3, R12, 0x10000, RZ ;  /* 0x000100000c037824 */ /* 0x000fe200078e00ff */
[----:B------:R-:W0:Y:S01]  /*2eb0*/  F2I.NTZ R20, R20 ;  /* 0x0000001400147305 */ /* 0x000e220000203100 */
[----:B------:R-:W-:Y:S01]  /*2ec0*/  FMUL.FTZ R26, R15, UR7 ;  /* 0x000000070f1a7c20 */ /* 0x000fe20008410000 */
[----:B------:R-:W-:-:S02]  /*2ed0*/  IMAD.U32 R15, R14, 0x10000, RZ ;  /* 0x000100000e0f7824 */ /* 0x000fc400078e00ff */
[----:B------:R-:W-:Y:S01]  /*2ee0*/  FMUL.FTZ R10, R2, UR7 ;  /* 0x00000007020a7c20 */ /* 0x000fe20008410000 */
[----:B------:R-:W-:Y:S01]  /*2ef0*/  FMUL.FTZ R7, R3, UR7 ;  /* 0x0000000703077c20 */ /* 0x000fe20008410000 */
[----:B------:R-:W-:Y:S01]  /*2f00*/  PRMT R12, R12, 0x7632, R12 ;  /* 0x000076320c0c7816 */ /* 0x000fe2000000000c */
[----:B------:R-:W-:Y:S01]  /*2f10*/  FMUL.FTZ R25, R15, UR7 ;  /* 0x000000070f197c20 */ /* 0x000fe20008410000 */
[----:B------:R-:W-:Y:S01]  /*2f20*/  IMAD.U32 R15, R13, 0x10000, RZ ;  /* 0x000100000d0f7824 */ /* 0x000fe200078e00ff */
[----:B------:R-:W-:Y:S01]  /*2f30*/  F2I.NTZ R14, R26 ;  /* 0x0000001a000e7305 */ /* 0x000fe20000203100 */
[C---:B------:R-:W-:Y:S01]  /*2f40*/  IMAD.U32 R2, R19.reuse, 0x10000, RZ ;  /* 0x0001000013027824 */ /* 0x040fe200078e00ff */
[----:B------:R-:W-:Y:S01]  /*2f50*/  PRMT R19, R19, 0x7632, R19 ;  /* 0x0000763213137816 */ /* 0x000fe20000000013 */
[----:B------:R-:W-:Y:S01]  /*2f60*/  FMUL.FTZ R24, R15, UR7 ;  /* 0x000000070f187c20 */ /* 0x000fe20008410000 */
[----:B------:R-:W-:Y:S02]  /*2f70*/  IMAD.U32 R15, R12, 0x10000, RZ ;  /* 0x000100000c0f7824 */ /* 0x000fe400078e00ff */
[----:B------:R-:W-:Y:S01]  /*2f80*/  FMUL.FTZ R3, R2, UR7 ;  /* 0x0000000702037c20 */ /* 0x000fe20008410000 */
[C---:B------:R-:W-:Y:S01]  /*2f90*/  IMAD.U32 R2, R18.reuse, 0x10000, RZ ;  /* 0x0001000012027824 */ /* 0x040fe200078e00ff */
[----:B------:R-:W-:Y:S01]  /*2fa0*/  PRMT R18, R18, 0x7632, R18 ;  /* 0x0000763212127816 */ /* 0x000fe20000000012 */
[----:B------:R-:W1:Y:S01]  /*2fb0*/  F2I.NTZ R10, R10 ;  /* 0x0000000a000a7305 */ /* 0x000e620000203100 */
[----:B0-----:R-:W-:-:S02]  /*2fc0*/  VIADD R20, R20, UR8 ;  /* 0x0000000814147c36 */ /* 0x001fc40008000000 */
[----:B------:R-:W-:Y:S01]  /*2fd0*/  FMUL.FTZ R21, R15, UR7 ;  /* 0x000000070f157c20 */ /* 0x000fe20008410000 */
[----:B------:R-:W-:Y:S01]  /*2fe0*/  PRMT R15, R17, 0x7632, R15 ;  /* 0x00007632110f7816 */ /* 0x000fe2000000000f */
[----:B------:R-:W-:Y:S02]  /*2ff0*/  IMAD.U32 R19, R19, 0x10000, RZ ;  /* 0x0001000013137824 */ /* 0x000fe400078e00ff */
[----:B------:R-:W-:Y:S01]  /*3000*/  FMUL.FTZ R2, R2, UR7 ;  /* 0x0000000702027c20 */ /* 0x000fe20008410000 */
[----:B------:R-:W-:Y:S01]  /*3010*/  I2I.S8.S32.SAT R20, R20 ;  /* 0x0000001400147238 */ /* 0x000fe20000001000 */
[----:B------:R-:W-:Y:S01]  /*3020*/  IMAD.U32 R18, R18, 0x10000, RZ ;  /* 0x0001000012127824 */ /* 0x000fe200078e00ff */
[----:B------:R-:W0:Y:S01]  /*3030*/  F2I.NTZ R7, R7 ;  /* 0x0000000700077305 */ /* 0x000e220000203100 */
[C---:B------:R-:W-:Y:S01]  /*3040*/  IMAD.U32 R6, R16.reuse, 0x10000, RZ ;  /* 0x0001000010067824 */ /* 0x040fe200078e00ff */
[----:B------:R-:W-:Y:S01]  /*3050*/  PRMT R16, R16, 0x7632, R16 ;  /* 0x0000763210107816 */ /* 0x000fe20000000010 */
[----:B------:R-:W-:-:S02]  /*3060*/  IMAD.U32 R4, R17, 0x10000, RZ ;  /* 0x0001000011047824 */ /* 0x000fc400078e00ff */
[----:B------:R-:W-:Y:S01]  /*3070*/  FMUL.FTZ R6, R6, UR7 ;  /* 0x0000000706067c20 */ /* 0x000fe20008410000 */
[----:B-1----:R-:W-:Y:S02]  /*3080*/  VIADD R10, R10, UR8 ;  /* 0x000000080a0a7c36 */ /* 0x002fe40008000000 */
[----:B------:R1:W2:Y:S01]  /*3090*/  F2I.NTZ R13, R25 ;  /* 0x00000019000d7305 */ /* 0x0002a20000203100 */
[----:B------:R-:W-:Y:S02]  /*30a0*/  FMUL.FTZ R4, R4, UR7 ;  /* 0x0000000704047c20 */ /* 0x000fe40008410000 */
[----:B------:R-:W-:Y:S01]  /*30b0*/  I2I.S8.S32.SAT R10, R10 ;  /* 0x0000000a000a7238 */ /* 0x000fe20000001000 */
[----:B0-----:R-:W-:-:S04]  /*30c0*/  VIADD R7, R7, UR8 ;  /* 0x0000000807077c36 */ /* 0x001fc80008000000 */
[----:B------:R0:W3:Y:S01]  /*30d0*/  F2I.NTZ R12, R24 ;  /* 0x00000018000c7305 */ /* 0x0000e20000203100 */
[----:B-1----:R-:W-:Y:S02]  /*30e0*/  VIADD R25, R14, UR8 ;  /* 0x000000080e197c36 */ /* 0x002fe40008000000 */
[----:B------:R-:W-:Y:S01]  /*30f0*/  FMUL.FTZ R14, R19, UR7 ;  /* 0x00000007130e7c20 */ /* 0x000fe20008410000 */
[----:B------:R-:W-:Y:S01]  /*3100*/  IMAD.U32 R19, R15, 0x10000, RZ ;  /* 0x000100000f137824 */ /* 0x000fe200078e00ff */
[----:B------:R-:W-:Y:S02]  /*3110*/  I2I.S8.S32.SAT R7, R7 ;  /* 0x0000000700077238 */ /* 0x000fe40000001000 */
[----:B------:R-:W-:Y:S01]  /*3120*/  I2I.S8.S32.SAT R25, R25 ;  /* 0x0000001900197238 */ /* 0x000fe20000001000 */
[----:B--2---:R-:W-:Y:S01]  /*3130*/  VIADD R13, R13, UR8 ;  /* 0x000000080d0d7c36 */ /* 0x004fe20008000000 */
[----:B------:R-:W-:Y:S01]  /*3140*/  F2I.NTZ R11, R11 ;  /* 0x0000000b000b7305 */ /* 0x000fe20000203100 */
[----:B0-----:R-:W-:Y:S01]  /*3150*/  PRMT R24, R20, 0x8880, RZ ;  /* 0x0000888014187816 */ /* 0x001fe200000000ff */
[----:B------:R-:W-:Y:S01]  /*3160*/  FMUL.FTZ R20, R18, UR7 ;  /* 0x0000000712147c20 */ /* 0x000fe20008410000 */
[----:B------:R-:W-:Y:S01]  /*3170*/  FMUL.FTZ R19, R19, UR7 ;  /* 0x0000000713137c20 */ /* 0x000fe20008410000 */
[----:B------:R-:W-:Y:S01]  /*3180*/  IMAD.U32 R18, R16, 0x10000, RZ ;  /* 0x0001000010127824 */ /* 0x000fe200078e00ff */
[----:B------:R-:W-:Y:S01]  /*3190*/  I2I.S8.S32.SAT R13, R13 ;  /* 0x0000000d000d7238 */ /* 0x000fe20000001000 */
[----:B------:R-:W-:Y:S01]  /*31a0*/  IMAD.MOV.U32 R15, RZ, RZ, R24 ;  /* 0x000000ffff0f7224 */ /* 0x000fe200078e0018 */
[----:B------:R-:W-:Y:S01]  /*31b0*/  PRMT R25, R25, 0x8880, RZ ;  /* 0x0000888019197816 */ /* 0x000fe200000000ff */
[----:B---3--:R-:W-:Y:S01]  /*31c0*/  VIADD R12, R12, UR8 ;  /* 0x000000080c0c7c36 */ /* 0x008fe20008000000 */
[----:B------:R-:W0:Y:S01]  /*31d0*/  F2I.NTZ R3, R3 ;  /* 0x0000000300037305 */ /* 0x000e220000203100 */
[----:B------:R-:W-:Y:S01]  /*31e0*/  PRMT R13, R13, 0x8880, RZ ;  /* 0x000088800d0d7816 */ /* 0x000fe200000000ff */
[----:B------:R-:W-:Y:S01]  /*31f0*/  FMUL.FTZ R18, R18, UR7 ;  /* 0x0000000712127c20 */ /* 0x000fe20008410000 */
[----:B------:R-:W-:-:S05]  /*3200*/  IMAD.MOV.U32 R24, RZ, RZ, R25 ;  /* 0x000000ffff187224 */ /* 0x000fca00078e0019 */
[----:B------:R1:W2:Y:S01]  /*3210*/  F2I.NTZ R17, R21 ;  /* 0x0000001500117305 */ /* 0x0002a20000203100 */
[----:B------:R-:W-:Y:S01]  /*3220*/  PRMT R15, R15, 0x3340, R24 ;  /* 0x000033400f0f7816 */ /* 0x000fe20000000018 */
[----:B0-----:R-:W-:-:S06]  /*3230*/  VIADD R3, R3, UR8 ;  /* 0x0000000803037c36 */ /* 0x001fcc0008000000 */
[----:B------:R0:W3:Y:S01]  /*3240*/  F2I.NTZ R16, R20 ;  /* 0x0000001400107305 */ /* 0x0000e20000203100 */
[----:B-1----:R-:W-:Y:S01]  /*3250*/  VIADD R21, R11, UR8 ;  /* 0x000000080b157c36 */ /* 0x002fe20008000000 */
[----:B------:R-:W-:-:S04]  /*3260*/  I2I.S8.S32.SAT R3, R3 ;  /* 0x0000000300037238 */ /* 0x000fc80000001000 */
[----:B------:R-:W-:Y:S01]  /*3270*/  I2I.S8.S32.SAT R21, R21 ;  /* 0x0000001500157238 */ /* 0x000fe20000001000 */
[----:B--2---:R-:W-:Y:S01]  /*3280*/  VIADD R17, R17, UR8 ;  /* 0x0000000811117c36 */ /* 0x004fe20008000000 */
[----:B------:R1:W2:Y:S01]  /*3290*/  F2I.NTZ R11, R19 ;  /* 0x00000013000b7305 */ /* 0x0002a20000203100 */
[----:B0-----:R-:W-:Y:S02]  /*32a0*/  PRMT R20, R10, 0x8880, RZ ;  /* 0x000088800a147816 */ /* 0x001fe400000000ff */
[----:B------:R-:W-:Y:S02]  /*32b0*/  I2I.S8.S32.SAT R10, R12 ;  /* 0x0000000c000a7238 */ /* 0x000fe40000001000 */
[----:B------:R-:W-:Y:S01]  /*32c0*/  I2I.S8.S32.SAT R17, R17 ;  /* 0x0000001100117238 */ /* 0x000fe20000001000 */
[----:B---3--:R-:W-:Y:S02]  /*32d0*/  VIADD R16, R16, UR8 ;  /* 0x0000000810107c36 */ /* 0x008fe40008000000 */
[----:B------:R-:W0:Y:S01]  /*32e0*/  F2I.NTZ R2, R2 ;  /* 0x0000000200027305 */ /* 0x000e220000203100 */
[----:B-1----:R-:W-:Y:S01]  /*32f0*/  PRMT R19, R7, 0x8880, RZ ;  /* 0x0000888007137816 */ /* 0x002fe200000000ff */
[----:B------:R-:W-:Y:S01]  /*3300*/  IMAD.MOV.U32 R7, RZ, RZ, R20 ;  /* 0x000000ffff077224 */ /* 0x000fe200078e0014 */
[----:B------:R-:W-:-:S02]  /*3310*/  PRMT R20, R10, 0x8880, RZ ;  /* 0x000088800a147816 */ /* 0x000fc400000000ff */
[----:B------:R-:W-:Y:S01]  /*3320*/  PRMT R17, R17, 0x8880, RZ ;  /* 0x0000888011117816 */ /* 0x000fe200000000ff */
[----:B------:R-:W-:Y:S01]  /*3330*/  IMAD.MOV.U32 R10, RZ, RZ, R19 ;  /* 0x000000ffff0a7224 */ /* 0x000fe200078e0013 */
[----:B------:R-:W-:Y:S01]  /*3340*/  I2I.S8.S32.SAT R16, R16 ;  /* 0x0000001000107238 */ /* 0x000fe20000001000 */
[----:B------:R-:W1:Y:S01]  /*3350*/  F2I.NTZ R14, R14 ;  /* 0x0000000e000e7305 */ /* 0x000e620000203100 */
[----:B------:R-:W-:Y:S01]  /*3360*/  IMAD.MOV.U32 R19, RZ, RZ, R13 ;  /* 0x000000ffff137224 */ /* 0x000fe200078e000d */
[----:B------:R-:W-:Y:S01]  /*3370*/  PRMT R21, R21, 0x8880, RZ ;  /* 0x0000888015157816 */ /* 0x000fe200000000ff */
[----:B--2---:R-:W-:Y:S01]  /*3380*/  VIADD R11, R11, UR8 ;  /* 0x000000080b0b7c36 */ /* 0x004fe20008000000 */
[----:B------:R-:W-:Y:S02]  /*3390*/  PRMT R10, R10, 0x3340, R17 ;  /* 0x000033400a0a7816 */ /* 0x000fe40000000011 */
[----:B------:R-:W-:Y:S01]  /*33a0*/  PRMT R16, R16, 0x8880, RZ ;  /* 0x0000888010107816 */ /* 0x000fe200000000ff */
[----:B0-----:R-:W-:Y:S01]  /*33b0*/  VIADD R2, R2, UR8 ;  /* 0x0000000802027c36 */ /* 0x001fe20008000000 */
[----:B------:R-:W0:Y:S01]  /*33c0*/  F2I.NTZ R6, R6 ;  /* 0x0000000600067305 */ /* 0x000e220000203100 */
[----:B------:R-:W-:Y:S01]  /*33d0*/  I2I.S8.S32.SAT R11, R11 ;  /* 0x0000000b000b7238 */ /* 0x000fe20000001000 */
[----:B------:R-:W-:Y:S01]  /*33e0*/  IMAD.MOV.U32 R12, RZ, RZ, R21 ;  /* 0x000000ffff0c7224 */ /* 0x000fe200078e0015 */
[----:B------:R-:W-:-:S02]  /*33f0*/  PRMT R7, R7, 0x3340, R20 ;  /* 0x0000334007077816 */ /* 0x000fc40000000014 */
[----:B------:R-:W-:Y:S01]  /*3400*/  I2I.S8.S32.SAT R2, R2 ;  /* 0x0000000200027238 */ /* 0x000fe20000001000 */
[----:B-1----:R-:W-:Y:S02]  /*3410*/  VIADD R14, R14, UR8 ;  /* 0x000000080e0e7c36 */ /* 0x002fe40008000000 */
[----:B------:R1:W2:Y:S01]  /*3420*/  F2I.NTZ R13, R18 ;  /* 0x00000012000d7305 */ /* 0x0002a20000203100 */
[----:B------:R-:W-:Y:S02]  /*3430*/  PRMT R17, R2, 0x8880, RZ ;  /* 0x0000888002117816 */ /* 0x000fe400000000ff */
[----:B------:R-:W-:Y:S02]  /*3440*/  PRMT R11, R11, 0x8880, RZ ;  /* 0x000088800b0b7816 */ /* 0x000fe400000000ff */
[----:B------:R-:W-:Y:S01]  /*3450*/  PRMT R12, R12, 0x3340, R19 ;  /* 0x000033400c0c7816 */ /* 0x000fe20000000013 */
[----:B0-----:R-:W-:Y:S02]  /*3460*/  VIADD R6, R6, UR8 ;  /* 0x0000000806067c36 */ /* 0x001fe40008000000 */
[----:B------:R-:W0:Y:S01]  /*3470*/  F2I.NTZ R4, R4 ;  /* 0x0000000400047305 */ /* 0x000e220000203100 */
[----:B-1----:R-:W-:-:S02]  /*3480*/  PRMT R18, R3, 0x8880, RZ ;  /* 0x0000888003127816 */ /* 0x002fc400000000ff */
[----:B------:R-:W-:Y:S02]  /*3490*/  I2I.S8.S32.SAT R3, R14 ;  /* 0x0000000e00037238 */ /* 0x000fe40000001000 */
[----:B------:R-:W-:Y:S01]  /*34a0*/  I2I.S8.S32.SAT R6, R6 ;  /* 0x0000000600067238 */ /* 0x000fe20000001000 */
[----:B------:R-:W-:Y:S01]  /*34b0*/  IMAD.MOV.U32 R14, RZ, RZ, R18 ;  /* 0x000000ffff0e7224 */ /* 0x000fe200078e0012 */
[----:B------:R-:W-:Y:S01]  /*34c0*/  PRMT R18, R3, 0x8880, RZ ;  /* 0x0000888003127816 */ /* 0x000fe200000000ff */
[----:B--2---:R-:W-:Y:S01]  /*34d0*/  VIADD R13, R13, UR8 ;  /* 0x000000080d0d7c36 */ /* 0x004fe20008000000 */
[----:B------:R-:W-:Y:S01]  /*34e0*/  PRMT R2, R6, 0x8880, RZ ;  /* 0x0000888006027816 */ /* 0x000fe200000000ff */
[----:B------:R-:W-:Y:S01]  /*34f0*/  IMAD.MOV.U32 R6, RZ, RZ, R17 ;  /* 0x000000ffff067224 */ /* 0x000fe200078e0011 */
[----:B------:R-:W-:Y:S01]  /*3500*/  PRMT R15, R12, 0x5410, R15 ;  /* 0x000054100c0f7816 */ /* 0x000fe2000000000f */
[----:B------:R-:W-:Y:S01]  /*3510*/  IMAD.MOV.U32 R17, RZ, RZ, R18 ;  /* 0x000000ffff117224 */ /* 0x000fe200078e0012 */
[----:B------:R-:W-:Y:S01]  /*3520*/  I2I.S8.S32.SAT R13, R13 ;  /* 0x0000000d000d7238 */ /* 0x000fe20000001000 */
[----:B0-----:R-:W-:-:S03]  /*3530*/  VIADD R4, R4, UR8 ;  /* 0x0000000804047c36 */ /* 0x001fc60008000000 */
[----:B------:R-:W-:Y:S01]  /*3540*/  PRMT R3, R13, 0x8880, RZ ;  /* 0x000088800d037816 */ /* 0x000fe200000000ff */
[----:B------:R-:W-:Y:S01]  /*3550*/  IMAD.MOV.U32 R13, RZ, RZ, R16 ;  /* 0x000000ffff0d7224 */ /* 0x000fe200078e0010 */
[----:B------:R-:W-:Y:S02]  /*3560*/  PRMT R16, R14, 0x3340, R17 ;  /* 0x000033400e107816 */ /* 0x000fe40000000011 */
[----:B------:R-:W-:Y:S02]  /*3570*/  I2I.S8.S32.SAT R4, R4 ;  /* 0x0000000400047238 */ /* 0x000fe40000001000 */
[----:B------:R-:W-:Y:S02]  /*3580*/  PRMT R13, R6, 0x3340, R13 ;  /* 0x00003340060d7816 */ /* 0x000fe4000000000d */
[----:B------:R-:W-:Y:S02]  /*3590*/  PRMT R4, R4, 0x8880, RZ ;  /* 0x0000888004047816 */ /* 0x000fe400000000ff */
[----:B------:R-:W-:Y:S01]  /*35a0*/  PRMT R2, R2, 0x3340, R3 ;  /* 0x0000334002027816 */ /* 0x000fe20000000003 */
[----:B------:R-:W-:Y:S01]  /*35b0*/  IMAD.MOV.U32 R3, RZ, RZ, R0 ;  /* 0x000000ffff037224 */ /* 0x000fe200078e0000 */
[----:B------:R-:W-:-:S02]  /*35c0*/  PRMT R11, R4, 0x3340, R11 ;  /* 0x00003340040b7816 */ /* 0x000fc4000000000b */
[----:B------:R-:W-:Y:S02]  /*35d0*/  LEA R4, P0, R5, R8, 0x4 ;  /* 0x0000000805047211 */ /* 0x000fe400078020ff */
[----:B------:R-:W-:Y:S02]  /*35e0*/  PRMT R14, R10, 0x5410, R7 ;  /* 0x000054100a0e7816 */ /* 0x000fe40000000007 */
[----:B------:R-:W-:Y:S02]  /*35f0*/  PRMT R13, R13, 0x5410, R16 ;  /* 0x000054100d0d7816 */ /* 0x000fe40000000010 */
[----:B------:R-:W-:Y:S02]  /*3600*/  LEA.HI.X R5, R5, R9, RZ, 0x4, P0 ;  /* 0x0000000905057211 */ /* 0x000fe400000f24ff */
[----:B------:R-:W-:-:S05]  /*3610*/  PRMT R12, R2, 0x5410, R11 ;  /* 0x00005410020c7816 */ /* 0x000fca000000000b */
[----:B------:R0:W-:Y:S02]  /*3620*/  STG.E.128 desc[UR18][R4.64], R12 ;  /* 0x0000000c04007986 */ /* 0x0001e4000c101d12 */
.L_x_27:
[----:B------:R-:W-:Y:S05]  /*3630*/  BSYNC.RECONVERGENT B0 ;  /* 0x0000000000007941 */ /* 0x000fea0003800200 */
.L_x_26:
[----:B------:R-:W-:Y:S05]  /*3640*/  @!P1 EXIT ;  /* 0x000000000000994d */ /* 0x000fea0003800000 */
[----:B------:R-:W-:-:S07]  /*3650*/  VIADD R11, R3, UR17 ;  /* 0x00000011030b7c36 */ /* 0x000fce0008000000 */
.L_x_28:
[----:B0-----:R-:W-:-:S06]  /*3660*/  IMAD.WIDE.U32 R4, R3, 0x20, R22 ;  /* 0x0000002003047825 */ /* 0x001fcc00078e0016 */
[----:B------:R-:W2:Y:S02]  /*3670*/  LDG.E.ENL2.256 R4, R12, desc[UR18][R4.64] ;  /* 0xfe000012040c797e */ /* 0x000ea40008121904 */
[C---:B--2---:R-:W-:Y:S01]  /*3680*/  IMAD.U32 R0, R7.reuse, 0x10000, RZ ;  /* 0x0001000007007824 */ /* 0x044fe200078e00ff */
[----:B------:R-:W-:Y:S01]  /*3690*/  PRMT R7, R7, 0x7632, R7 ;  /* 0x0000763207077816 */ /* 0x000fe20000000007 */
[C---:B------:R-:W-:Y:S01]  /*36a0*/  IMAD.U32 R2, R6.reuse, 0x10000, RZ ;  /* 0x0001000006027824 */ /* 0x040fe200078e00ff */
[----:B------:R-:W-:Y:S01]  /*36b0*/  PRMT R6, R6, 0x7632, R6 ;  /* 0x0000763206067816 */ /* 0x000fe20000000006 */
[----:B------:R-:W-:Y:S02]  /*36c0*/  IMAD.U32 R20, R12, 0x10000, RZ ;  /* 0x000100000c147824 */ /* 0x000fe400078e00ff */
[----:B------:R-:W-:Y:S01]  /*36d0*/  FMUL.FTZ R19, R0, UR7 ;  /* 0x0000000700137c20 */ /* 0x000fe20008410000 */
[----:B------:R-:W-:Y:S02]  /*36e0*/  IMAD.U32 R21, R7, 0x10000, RZ ;  /* 0x0001000007157824 */ /* 0x000fe400078e00ff */
[----:B------:R-:W-:Y:S01]  /*36f0*/  FMUL.FTZ R18, R2, UR7 ;  /* 0x0000000702127c20 */ /* 0x000fe20008410000 */
[C---:B------:R-:W-:Y:S01]  /*3700*/  IMAD.U32 R0, R5.reuse, 0x10000, RZ ;  /* 0x0001000005007824 */ /* 0x040fe200078e00ff */
[----:B------:R-:W-:Y:S01]  /*3710*/  PRMT R5, R5, 0x7632, R5 ;  /* 0x0000763205057816 */ /* 0x000fe20000000005 */
[----:B------:R-:W-:Y:S01]  /*3720*/  FMUL.FTZ R26, R21, UR7 ;  /* 0x00000007151a7c20 */ /* 0x000fe20008410000 */
[----:B------:R-:W-:-:S02]  /*3730*/  IMAD.U32 R2, R4, 0x10000, RZ ;  /* 0x0001000004027824 */ /* 0x000fc400078e00ff */
[----:B------:R-:W-:Y:S01]  /*3740*/  FMUL.FTZ R20, R20, UR7 ;  /* 0x0000000714147c20 */ /* 0x000fe20008410000 */
[----:B------:R-:W-:Y:S01]  /*3750*/  IMAD.U32 R21, R6, 0x10000, RZ ;  /* 0x0001000006157824 */ /* 0x000fe200078e00ff */
[----:B------:R-:W-:Y:S01]  /*3760*/  PRMT R4, R4, 0x7632, R4 ;  /* 0x0000763204047816 */ /* 0x000fe20000000004 */
[----:B------:R-:W-:Y:S01]  /*3770*/  F2I.NTZ R6, R26 ;  /* 0x0000001a00067305 */ /* 0x000fe20000203100 */
[----:B------:R-:W-:Y:S01]  /*3780*/  FMUL.FTZ R17, R0, UR7 ;  /* 0x0000000700117c20 */ /* 0x000fe20008410000 */
[----:B------:R-:W-:Y:S01]  /*3790*/  FMUL.FTZ R25, R21, UR7 ;  /* 0x0000000715197c20 */ /* 0x000fe20008410000 */
[----:B------:R-:W-:Y:S02]  /*37a0*/  IMAD.U32 R21, R5, 0x10000, RZ ;  /* 0x0001000005157824 */ /* 0x000fe400078e00ff */
[----:B------:R-:W-:Y:S01]  /*37b0*/  FMUL.FTZ R16, R2, UR7 ;  /* 0x0000000702107c20 */ /* 0x000fe20008410000 */
[C---:B------:R-:W-:Y:S01]  /*37c0*/  IMAD.U32 R2, R13.reuse, 0x10000, RZ ;  /* 0x000100000d027824 */ /* 0x040fe200078e00ff */
[----:B------:R-:W-:Y:S01]  /*37d0*/  PRMT R12, R13, 0x7632, R12 ;  /* 0x000076320d0c7816 */ /* 0x000fe2000000000c */
[----:B------:R-:W-:Y:S01]  /*37e0*/  FMUL.FTZ R24, R21, UR7 ;  /* 0x0000000715187c20 */ /* 0x000fe20008410000 */
[----:B------:R0:W1:Y:S01]  /*37f0*/  F2I.NTZ R7, R20 ;  /* 0x0000001400077305 */ /* 0x0000620000203100 */
[C---:B------:R-:W-:Y:S01]  /*3800*/  IMAD.U32 R0, R15.reuse, 0x10000, RZ ;  /* 0x000100000f007824 */ /* 0x040fe200078e00ff */
[----:B------:R-:W-:Y:S01]  /*3810*/  PRMT R15, R15, 0x7632, R15 ;  /* 0x000076320f0f7816 */ /* 0x000fe2000000000f */
[----:B------:R-:W-:-:S02]  /*3820*/  FMUL.FTZ R2, R2, UR7 ;  /* 0x0000000702027c20 */ /* 0x000fc40008410000 */
[----:B------:R-:W-:Y:S01]  /*3830*/  FMUL.FTZ R10, R0, UR7 ;  /* 0x00000007000a7c20 */ /* 0x000fe20008410000 */
[----:B------:R-:W-:Y:S02]  /*3840*/  IMAD.U32 R0, R14, 0x10000, RZ ;  /* 0x000100000e007824 */ /* 0x000fe400078e00ff */
[----:B------:R-:W2:Y:S01]  /*3850*/  F2I.NTZ R19, R19 ;  /* 0x0000001300137305 */ /* 0x000ea20000203100 */
[----:B0-----:R-:W-:Y:S02]  /*3860*/  IMAD.U32 R20, R4, 0x10000, RZ ;  /* 0x0001000004147824 */ /* 0x001fe400078e00ff */
[----:B------:R-:W-:Y:S01]  /*3870*/  FMUL.FTZ R0, R0, UR7 ;  /* 0x0000000700007c20 */ /* 0x000fe20008410000 */
[----:B------:R-:W-:Y:S02]  /*3880*/  IMAD.U32 R15, R15, 0x10000, RZ ;  /* 0x000100000f0f7824 */ /* 0x000fe400078e00ff */
[----:B------:R-:W-:Y:S01]  /*3890*/  FMUL.FTZ R21, R20, UR7 ;  /* 0x0000000714157c20 */ /* 0x000fe20008410000 */
[----:B------:R-:W-:Y:S01]  /*38a0*/  PRMT R20, R14, 0x7632, R20 ;  /* 0x000076320e147816 */ /* 0x000fe20000000014 */
[----:B-1----:R-:W-:Y:S01]  /*38b0*/  VIADD R7, R7, UR8 ;  /* 0x0000000807077c36 */ /* 0x002fe20008000000 */
[----:B------:R-:W0:Y:S01]  /*38c0*/  F2I.NTZ R18, R18 ;  /* 0x0000001200127305 */ /* 0x000e220000203100 */
[----:B------:R-:W-:-:S02]  /*38d0*/  PRMT R14, R12, 0x7632, R14 ;  /* 0x000076320c0e7816 */ /* 0x000fc4000000000e */
[----:B------:R-:W-:Y:S01]  /*38e0*/  IMAD.U32 R20, R20, 0x10000, RZ ;  /* 0x0001000014147824 */ /* 0x000fe200078e00ff */
[----:B------:R-:W-:Y:S02]  /*38f0*/  I2I.S8.S32.SAT R7, R7 ;  /* 0x0000000700077238 */ /* 0x000fe40000001000 */
[----:B------:R-:W-:Y:S02]  /*3900*/  IMAD.U32 R14, R14, 0x10000, RZ ;  /* 0x000100000e0e7824 */ /* 0x000fe400078e00ff */
[----:B------:R-:W1:Y:S01]  /*3910*/  F2I.NTZ R17, R17 ;  /* 0x0000001100117305 */ /* 0x000e620000203100 */
[----:B--2---:R-:W-:-:S05]  /*3920*/  VIADD R19, R19, UR8 ;  /* 0x0000000813137c36 */ /* 0x004fca0008000000 */
[----:B------:R-:W-:Y:S01]  /*3930*/  I2I.S8.S32.SAT R19, R19 ;  /* 0x0000001300137238 */ /* 0x000fe20000001000 */
[----:B0-----:R-:W-:Y:S01]  /*3940*/  VIADD R18, R18, UR8 ;  /* 0x0000000812127c36 */ /* 0x001fe20008000000 */
[----:B------:R-:W0:Y:S02]  /*3950*/  F2I.NTZ R16, R16 ;  /* 0x0000001000107305 */ /* 0x000e240000203100 */
[----:B------:R-:W-:Y:S02]  /*3960*/  PRMT R19, R19, 0x8880, RZ ;  /* 0x0000888013137816 */ /* 0x000fe400000000ff */
[----:B------:R-:W-:Y:S01]  /*3970*/  I2I.S8.S32.SAT R18, R18 ;  /* 0x0000001200127238 */ /* 0x000fe20000001000 */
[----:B-1----:R-:W-:-:S03]  /*3980*/  VIADD R17, R17, UR8 ;  /* 0x0000000811117c36 */ /* 0x002fc60008000000 */
[----:B------:R1:W2:Y:S02]  /*3990*/  F2I.NTZ R13, R21 ;  /* 0x00000015000d7305 */ /* 0x0002a40000203100 */
[----:B------:R-:W-:Y:S01]  /*39a0*/  I2I.S8.S32.SAT R17, R17 ;  /* 0x0000001100117238 */ /* 0x000fe20000001000 */
[----:B0-----:R-:W-:-:S05]  /*39b0*/  VIADD R16, R16, UR8 ;  /* 0x0000000810107c36 */ /* 0x001fca0008000000 */
[----:B------:R0:W3:Y:S01]  /*39c0*/  F2I.NTZ R5, R25 ;  /* 0x0000001900057305 */ /* 0x0000e20000203100 */
[----:B-1----:R-:W-:Y:S02]  /*39d0*/  PRMT R21, R18, 0x8880, RZ ;  /* 0x0000888012157816 */ /* 0x002fe400000000ff */
[----:B------:R-:W-:Y:S02]  /*39e0*/  PRMT R17, R17, 0x8880, RZ ;  /* 0x0000888011117816 */ /* 0x000fe400000000ff */
[----:B------:R-:W-:Y:S01]  /*39f0*/  I2I.S8.S32.SAT R16, R16 ;  /* 0x0000001000107238 */ /* 0x000fe20000001000 */
[----:B--2---:R-:W-:Y:S02]  /*3a00*/  VIADD R13, R13, UR8 ;  /* 0x000000080d0d7c36 */ /* 0x004fe40008000000 */
[----:B------:R-:W1:Y:S01]  /*3a10*/  F2I.NTZ R4, R24 ;  /* 0x0000001800047305 */ /* 0x000e620000203100 */
[----:B0-----:R-:W-:Y:S02]  /*3a20*/  VIADD R25, R6, UR8 ;  /* 0x0000000806197c36 */ /* 0x001fe40008000000 */
[----:B------:R-:W-:Y:S01]  /*3a30*/  FMUL.FTZ R6, R15, UR7 ;  /* 0x000000070f067c20 */ /* 0x000fe20008410000 */
[----:B------:R-:W-:-:S02]  /*3a40*/  IMAD.U32 R15, R12, 0x10000, RZ ;  /* 0x000100000c0f7824 */ /* 0x000fc400078e00ff */
[----:B------:R-:W-:Y:S01]  /*3a50*/  FMUL.FTZ R12, R20, UR7 ;  /* 0x00000007140c7c20 */ /* 0x000fe20008410000 */
[----:B------:R-:W-:Y:S02]  /*3a60*/  I2I.S8.S32.SAT R13, R13 ;  /* 0x0000000d000d7238 */ /* 0x000fe40000001000 */
[----:B------:R-:W-:Y:S01]  /*3a70*/  I2I.S8.S32.SAT R25, R25 ;  /* 0x0000001900197238 */ /* 0x000fe20000001000 */
[----:B---3--:R-:W-:Y:S01]  /*3a80*/  VIADD R5, R5, UR8 ;  /* 0x0000000805057c36 */ /* 0x008fe20008000000 */
[----:B------:R-:W-:Y:S01]  /*3a90*/  PRMT R16, R16, 0x8880, RZ ;  /* 0x0000888010107816 */ /* 0x000fe200000000ff */
[----:B------:R-:W0:Y:S01]  /*3aa0*/  F2I.NTZ R0, R0 ;  /* 0x0000000000007305 */ /* 0x000e220000203100 */
[----:B------:R-:W-:Y:S02]  /*3ab0*/  PRMT R25, R25, 0x8880, RZ ;  /* 0x0000888019197816 */ /* 0x000fe400000000ff */
[----:B------:R-:W-:Y:S01]  /*3ac0*/  I2I.S8.S32.SAT R18, R5 ;  /* 0x0000000500127238 */ /* 0x000fe20000001000 */
[----:B-1----:R-:W-:Y:S01]  /*3ad0*/  VIADD R4, R4, UR8 ;  /* 0x0000000804047c36 */ /* 0x002fe20008000000 */
[----:B------:R-:W-:Y:S01]  /*3ae0*/  PRMT R13, R13, 0x8880, RZ ;  /* 0x000088800d0d7816 */ /* 0x000fe200000000ff */
[----:B------:R-:W-:-:S02]  /*3af0*/  IMAD.MOV.U32 R20, RZ, RZ, R25 ;  /* 0x000000ffff147224 */ /* 0x000fc400078e0019 */
[----:B------:R-:W1:Y:S01]  /*3b00*/  F2I.NTZ R6, R6 ;  /* 0x0000000600067305 */ /* 0x000e620000203100 */
[----:B------:R-:W-:Y:S01]  /*3b10*/  IMAD.WIDE.U32 R24, R3, 0x10, R8 ;  /* 0x0000001003187825 */ /* 0x000fe200078e0008 */
[----:B------:R-:W-:Y:S02]  /*3b20*/  I2I.S8.S32.SAT R5, R4 ;  /* 0x0000000400057238 */ /* 0x000fe40000001000 */
[----:B------:R-:W-:Y:S01]  /*3b30*/  PRMT R19, R19, 0x3340, R20 ;  /* 0x0000334013137816 */ /* 0x000fe20000000014 */
[----:B------:R-:W-:Y:S01]  /*3b40*/  FMUL.FTZ R20, R15, UR7 ;  /* 0x000000070f147c20 */ /* 0x000fe20008410000 */
[----:B------:R-:W-:Y:S02]  /*3b50*/  IMAD.MOV.U32 R4, RZ, RZ, R21 ;  /* 0x000000ffff047224 */ /* 0x000fe400078e0015 */
[----:B------:R-:W-:Y:S01]  /*3b60*/  FMUL.FTZ R15, R14, UR7 ;  /* 0x000000070e0f7c20 */ /* 0x000fe20008410000 */
[----:B------:R-:W-:Y:S01]  /*3b70*/  PRMT R21, R18, 0x8880, RZ ;  /* 0x0000888012157816 */ /* 0x000fe200000000ff */
[----:B------:R-:W2:Y:S01]  /*3b80*/  F2I.NTZ R14, R20 ;  /* 0x00000014000e7305 */ /* 0x000ea20000203100 */
[----:B------:R-:W-:Y:S01]  /*3b90*/  IMAD.MOV.U32 R18, RZ, RZ, R17 ;  /* 0x000000ffff127224 */ /* 0x000fe200078e0011 */
[----:B------:R-:W-:Y:S01]  /*3ba0*/  PRMT R17, R5, 0x8880, RZ ;  /* 0x0000888005117816 */ /* 0x000fe200000000ff */
[----:B------:R-:W-:Y:S01]  /*3bb0*/  IMAD.MOV.U32 R5, RZ, RZ, R16 ;  /* 0x000000ffff057224 */ /* 0x000fe200078e0010 */
[----:B------:R-:W-:Y:S01]  /*3bc0*/  PRMT R4, R4, 0x3340, R21 ;  /* 0x0000334004047816 */ /* 0x000fe20000000015 */
[----:B------:R-:W-:Y:S01]  /*3bd0*/  IMAD.MOV.U32 R16, RZ, RZ, R13 ;  /* 0x000000ffff107224 */ /* 0x000fe200078e000d */
[----:B------:R-:W-:Y:S01]  /*3be0*/  PRMT R18, R18, 0x3340, R17 ;  /* 0x0000334012127816 */ /* 0x000fe20000000011 */
[----:B0-----:R-:W-:Y:S01]  /*3bf0*/  VIADD R0, R0, UR8 ;  /* 0x0000000800007c36 */ /* 0x001fe20008000000 */
[----:B------:R0:W3:Y:S01]  /*3c00*/  F2I.NTZ R13, R15 ;  /* 0x0000000f000d7305 */ /* 0x0000e20000203100 */
[----:B-1----:R-:W-:Y:S01]  /*3c10*/  VIADD R6, R6, UR8 ;  /* 0x0000000806067c36 */ /* 0x002fe20008000000 */
[----:B------:R-:W-:-:S02]  /*3c20*/  PRMT R5, R5, 0x3340, R16 ;  /* 0x0000334005057816 */ /* 0x000fc40000000010 */
[----:B------:R-:W-:Y:S02]  /*3c30*/  I2I.S8.S32.SAT R0, R0 ;  /* 0x0000000000007238 */ /* 0x000fe40000001000 */
[----:B------:R-:W-:Y:S01]  /*3c40*/  I2I.S8.S32.SAT R6, R6 ;  /* 0x0000000600067238 */ /* 0x000fe20000001000 */
[----:B--2---:R-:W-:Y:S01]  /*3c50*/  VIADD R14, R14, UR8 ;  /* 0x000000080e0e7c36 */ /* 0x004fe20008000000 */
[----:B------:R-:W1:Y:S01]  /*3c60*/  F2I.NTZ R10, R10 ;  /* 0x0000000a000a7305 */ /* 0x000e620000203100 */
[----:B0-----:R-:W-:Y:S02]  /*3c70*/  PRMT R15, R0, 0x8880, RZ ;  /* 0x00008880000f7816 */ /* 0x001fe400000000ff */
[----:B------:R-:W-:Y:S02]  /*3c80*/  PRMT R0, R7, 0x8880, RZ ;  /* 0x0000888007007816 */ /* 0x000fe400000000ff */
[----:B------:R-:W-:Y:S01]  /*3c90*/  I2I.S8.S32.SAT R14, R14 ;  /* 0x0000000e000e7238 */ /* 0x000fe20000001000 */
[----:B---3--:R-:W-:-:S02]  /*3ca0*/  VIADD R13, R13, UR8 ;  /* 0x000000080d0d7c36 */ /* 0x008fc40008000000 */
[----:B------:R-:W0:Y:S01]  /*3cb0*/  F2I.NTZ R2, R2 ;  /* 0x0000000200027305 */ /* 0x000e220000203100 */
[----:B------:R-:W-:Y:S02]  /*3cc0*/  PRMT R14, R14, 0x8880, RZ ;  /* 0x000088800e0e7816 */ /* 0x000fe400000000ff */
[----:B------:R-:W-:Y:S01]  /*3cd0*/  PRMT R17, R6, 0x8880, RZ ;  /* 0x0000888006117816 */ /* 0x000fe200000000ff */
[----:B------:R-:W-:Y:S01]  /*3ce0*/  IMAD.MOV.U32 R6, RZ, RZ, R15 ;  /* 0x000000ffff067224 */ /* 0x000fe200078e000f */
[----:B------:R-:W-:Y:S01]  /*3cf0*/  I2I.S8.S32.SAT R13, R13 ;  /* 0x0000000d000d7238 */ /* 0x000fe20000001000 */
[----:B-1----:R-:W-:Y:S02]  /*3d00*/  VIADD R10, R10, UR8 ;  /* 0x000000080a0a7c36 */ /* 0x002fe40008000000 */
[----:B------:R-:W1:Y:S01]  /*3d10*/  F2I.NTZ R12, R12 ;  /* 0x0000000c000c7305 */ /* 0x000e620000203100 */
[----:B------:R-:W-:Y:S01]  /*3d20*/  PRMT R7, R13, 0x8880, RZ ;  /* 0x000088800d077816 */ /* 0x000fe200000000ff */
[----:B------:R-:W-:Y:S01]  /*3d30*/  IMAD.MOV.U32 R13, RZ, RZ, R14 ;  /* 0x000000ffff0d7224 */ /* 0x000fe200078e000e */
[----:B------:R-:W-:-:S02]  /*3d40*/  PRMT R19, R4, 0x5410, R19 ;  /* 0x0000541004137816 */ /* 0x000fc40000000013 */
[----:B------:R-:W-:Y:S01]  /*3d50*/  I2I.S8.S32.SAT R10, R10 ;  /* 0x0000000a000a7238 */ /* 0x000fe20000001000 */
[----:B0-----:R-:W-:Y:S01]  /*3d60*/  VIADD R2, R2, UR8 ;  /* 0x0000000802027c36 */ /* 0x001fe20008000000 */
[----:B------:R-:W-:Y:S02]  /*3d70*/  PRMT R0, R0, 0x3340, R7 ;  /* 0x0000334000007816 */ /* 0x000fe40000000007 */
[----:B------:R-:W-:Y:S02]  /*3d80*/  PRMT R10, R10, 0x8880, RZ ;  /* 0x000088800a0a7816 */ /* 0x000fe400000000ff */
[----:B------:R-:W-:Y:S02]  /*3d90*/  I2I.S8.S32.SAT R2, R2 ;  /* 0x0000000200027238 */ /* 0x000fe40000001000 */
[----:B------:R-:W-:Y:S01]  /*3da0*/  PRMT R17, R10, 0x3340, R17 ;  /* 0x000033400a117816 */ /* 0x000fe20000000011 */
[----:B-1----:R-:W-:Y:S01]  /*3db0*/  VIADD R12, R12, UR8 ;  /* 0x000000080c0c7c36 */ /* 0x002fe20008000000 */
[----:B------:R-:W-:-:S02]  /*3dc0*/  PRMT R2, R2, 0x8880, RZ ;  /* 0x0000888002027816 */ /* 0x000fc400000000ff */
[----:B------:R-:W-:Y:S01]  /*3dd0*/  PRMT R18, R5, 0x5410, R18 ;  /* 0x0000541005127816 */ /* 0x000fe20000000012 */
[----:B------:R-:W-:Y:S01]  /*3de0*/  IMAD.WIDE.U32 R4, R11, 0x20, R22 ;  /* 0x000000200b047825 */ /* 0x000fe200078e0016 */
[----:B------:R-:W-:Y:S02]  /*3df0*/  I2I.S8.S32.SAT R12, R12 ;  /* 0x0000000c000c7238 */ /* 0x000fe40000001000 */
[----:B------:R-:W-:Y:S02]  /*3e00*/  PRMT R13, R2, 0x3340, R13 ;  /* 0x00003340020d7816 */ /* 0x000fe4000000000d */
[----:B------:R-:W-:Y:S02]  /*3e10*/  PRMT R15, R12, 0x8880, RZ ;  /* 0x000088800c0f7816 */ /* 0x000fe400000000ff */
[----:B------:R-:W-:Y:S02]  /*3e20*/  PRMT R16, R0, 0x5410, R13 ;  /* 0x0000541000107816 */ /* 0x000fe4000000000d */
[----:B------:R-:W-:-:S04]  /*3e30*/  PRMT R6, R6, 0x3340, R15 ;  /* 0x0000334006067816 */ /* 0x000fc8000000000f */
[----:B------:R-:W-:-:S05]  /*3e40*/  PRMT R17, R6, 0x5410, R17 ;  /* 0x0000541006117816 */ /* 0x000fca0000000011 */
[----:B------:R0:W-:Y:S04]  /*3e50*/  STG.E.128 desc[UR18][R24.64], R16 ;  /* 0x0000001018007986 */ /* 0x0001e8000c101d12 */
[----:B------:R-:W2:Y:S02]  /*3e60*/  LDG.E.ENL2.256 R4, R12, desc[UR18][R4.64] ;  /* 0xfe000012040c797e */ /* 0x000ea40008121904 */
[C---:B--2---:R-:W-:Y:S01]  /*3e70*/  IMAD.U32 R0, R7.reuse, 0x10000, RZ ;  /* 0x0001000007007824 */ /* 0x044fe200078e00ff */
[----:B------:R-:W-:Y:S01]  /*3e80*/  PRMT R7, R7, 0x7632, R7 ;  /* 0x0000763207077816 */ /* 0x000fe20000000007 */
[C---:B------:R-:W-:Y:S01]  /*3e90*/  IMAD.U32 R2, R6.reuse, 0x10000, RZ ;  /* 0x0001000006027824 */ /* 0x040fe200078e00ff */
[----:B------:R-:W-:Y:S01]  /*3ea0*/  PRMT R6, R6, 0x7632, R6 ;  /* 0x0000763206067816 */ /* 0x000fe20000000006 */
[----:B------:R-:W-:Y:S01]  /*3eb0*/  FMUL.FTZ R21, R0, UR7 ;  /* 0x0000000700157c20 */ /* 0x000fe20008410000 */
[----:B------:R-:W-:-:S02]  /*3ec0*/  IMAD.U32 R0, R5, 0x10000, RZ ;  /* 0x0001000005007824 */ /* 0x000fc400078e00ff */
[----:B------:R-:W-:Y:S01]  /*3ed0*/  FMUL.FTZ R20, R2, UR7 ;  /* 0x0000000702147c20 */ /* 0x000fe20008410000 */
[----:B0-----:R-:W-:Y:S01]  /*3ee0*/  IMAD.U32 R19, R7, 0x10000, RZ ;  /* 0x0001000007137824 */ /* 0x001fe200078e00ff */
[----:B------:R-:W-:Y:S01]  /*3ef0*/  PRMT R5, R5, 0x7632, R5 ;  /* 0x0000763205057816 */ /* 0x000fe20000000005 */
[----:B------:R-:W-:Y:S01]  /*3f00*/  FMUL.FTZ R26, R0, UR7 ;  /* 0x00000007001a7c20 */ /* 0x000fe20008410000 */
[----:B------:R-:W-:Y:S01]  /*3f10*/  IMAD.U32 R18, R12, 0x10000, RZ ;  /* 0x000100000c127824 */ /* 0x000fe200078e00ff */
[----:B------:R-:W0:Y:S01]  /*3f20*/  F2I.NTZ R21, R21 ;  /* 0x0000001500157305 */ /* 0x000e220000203100 */
[C---:B------:R-:W-:Y:S01]  /*3f30*/  IMAD.U32 R2, R4.reuse, 0x10000, RZ ;  /* 0x0001000004027824 */ /* 0x040fe200078e00ff */
[----:B------:R-:W-:Y:S01]  /*3f40*/  PRMT R4, R4, 0x7632, R4 ;  /* 0x0000763204047816 */ /* 0x000fe20000000004 */
[----:B------:R-:W-:Y:S01]  /*3f50*/  FMUL.FTZ R18, R18, UR7 ;  /* 0x0000000712127c20 */ /* 0x000fe20008410000 */
[C---:B------:R-:W-:Y:S02]  /*3f60*/  IMAD.U32 R0, R15.reuse, 0x10000, RZ ;  /* 0x000100000f007824 */ /* 0x040fe400078e00ff */
[----:B------:R-:W-:Y:S01]  /*3f70*/  FMUL.FTZ R16, R2, UR7 ;  /* 0x0000000702107c20 */ /* 0x000fe20008410000 */
[----:B------:R-:W-:Y:S01]  /*3f80*/  PRMT R15, R15, 0x7632, R15 ;  /* 0x000076320f0f7816 */ /* 0x000fe2000000000f */
[C---:B------:R-:W-:Y:S01]  /*3f90*/  IMAD.U32 R2, R13.reuse, 0x10000, RZ ;  /* 0x000100000d027824 */ /* 0x040fe200078e00ff */
[----:B------:R1:W-:Y:S01]  /*3fa0*/  F2I.NTZ R17, R26 ;  /* 0x0000001a00117305 */ /* 0x0003e20000203100 */
[----:B------:R-:W-:Y:S01]  /*3fb0*/  FMUL.FTZ R10, R0, UR7 ;  /* 0x00000007000a7c20 */ /* 0x000fe20008410000 */
[----:B------:R-:W-:Y:S01]  /*3fc0*/  IMAD.U32 R0, R14, 0x10000, RZ ;  /* 0x000100000e007824 */ /* 0x000fe200078e00ff */
[----:B------:R-:W-:Y:S01]  /*3fd0*/  PRMT R13, R13, 0x7632, R13 ;  /* 0x000076320d0d7816 */ /* 0x000fe2000000000d */
[----:B------:R-:W-:Y:S01]  /*3fe0*/  IMAD.U32 R15, R15, 0x10000, RZ ;  /* 0x000100000f0f7824 */ /* 0x000fe200078e00ff */
[----:B------:R-:W-:Y:S01]  /*3ff0*/  PRMT R12, R12, 0x7632, R12 ;  /* 0x000076320c0c7816 */ /* 0x000fe2000000000c */
[----:B------:R-:W-:Y:S01]  /*4000*/  FMUL.FTZ R0, R0, UR7 ;  /* 0x0000000700007c20 */ /* 0x000fe20008410000 */
[----:B0-----:R-:W-:Y:S01]  /*4010*/  VIADD R21, R21, UR8 ;  /* 0x0000000815157c36 */ /* 0x001fe20008000000 */
[----:B------:R0:W2:Y:S01]  /*4020*/  F2I.NTZ R7, R18 ;  /* 0x0000001200077305 */ /* 0x0000a20000203100 */
[----:B-1----:R-:W-:Y:S01]  /*4030*/  FMUL.FTZ R26, R19, UR7 ;  /* 0x00000007131a7c20 */ /* 0x002fe20008410000 */
[----:B------:R-:W-:-:S02]  /*4040*/  IMAD.U32 R19, R6, 0x10000, RZ ;  /* 0x0001000006137824 */ /* 0x000fc400078e00ff */
[----:B------:R-:W-:Y:S01]  /*4050*/  FMUL.FTZ R2, R2, UR7 ;  /* 0x0000000702027c20 */ /* 0x000fe20008410000 */
[----:B------:R-:W-:Y:S01]  /*4060*/  I2I.S8.S32.SAT R21, R21 ;  /* 0x0000001500157238 */ /* 0x000fe20000001000 */
[----:B------:R-:W-:Y:S01]  /*4070*/  FMUL.FTZ R25, R19, UR7 ;  /* 0x0000000713197c20 */ /* 0x000fe20008410000 */
[----:B------:R-:W-:Y:S01]  /*4080*/  IMAD.U32 R19, R5, 0x10000, RZ ;  /* 0x0001000005137824 */ /* 0x000fe200078e00ff */
[----:B------:R-:W-:Y:S01]  /*4090*/  F2I.NTZ R6, R26 ;  /* 0x0000001a00067305 */ /* 0x000fe20000203100 */
[----:B0-----:R-:W-:Y:S02]  /*40a0*/  IMAD.U32 R18, R4, 0x10000, RZ ;  /* 0x0001000004127824 */ /* 0x001fe400078e00ff */
[----:B------:R-:W-:Y:S02]  /*40b0*/  FMUL.FTZ R24, R19, UR7 ;  /* 0x0000000713187c20 */ /* 0x000fe40008410000 */
[----:B------:R-:W-:Y:S01]  /*40c0*/  FMUL.FTZ R19, R18, UR7 ;  /* 0x0000000712137c20 */ /* 0x000fe20008410000 */
[----:B------:R-:W-:Y:S01]  /*40d0*/  PRMT R18, R14, 0x7632, R18 ;  /* 0x000076320e127816 */ /* 0x000fe20000000012 */
[----:B--2---:R-:W-:Y:S01]  /*40e0*/  VIADD R7, R7, UR8 ;  /* 0x0000000807077c36 */ /* 0x004fe20008000000 */
[----:B------:R-:W0:Y:S03]  /*40f0*/  F2I.NTZ R20, R20 ;  /* 0x0000001400147305 */ /* 0x000e260000203100 */
[----:B------:R-:W-:Y:S01]  /*4100*/  IMAD.U32 R18, R18, 0x10000, RZ ;  /* 0x0001000012127824 */ /* 0x000fe200078e00ff */
[----:B------:R-:W-:-:S04]  /*4110*/  I2I.S8.S32.SAT R7, R7 ;  /* 0x0000000700077238 */ /* 0x000fc80000001000 */
[----:B------:R1:W2:Y:S01]  /*4120*/  F2I.NTZ R5, R25 ;  /* 0x0000001900057305 */ /* 0x0002a20000203100 */
[----:B0-----:R-:W-:-:S07]  /*4130*/  VIADD R20, R20, UR8 ;  /* 0x0000000814147c36 */ /* 0x001fce0008000000 */
[----:B------:R0:W3:Y:S01]  /*4140*/  F2I.NTZ R14, R19 ;  /* 0x00000013000e7305 */ /* 0x0000e20000203100 */
[----:B-1----:R-:W-:Y:S02]  /*4150*/  VIADD R25, R6, UR8 ;  /* 0x0000000806197c36 */ /* 0x002fe40008000000 */
[----:B------:R-:W-:Y:S01]  /*4160*/  FMUL.FTZ R6, R15, UR7 ;  /* 0x000000070f067c20 */ /* 0x000fe20008410000 */
[----:B------:R-:W-:Y:S02]  /*4170*/  IMAD.U32 R15, R13, 0x10000, RZ ;  /* 0x000100000d0f7824 */ /* 0x000fe400078e00ff */
[----:B------:R-:W-:Y:S01]  /*4180*/  FMUL.FTZ R13, R18, UR7 ;  /* 0x00000007120d7c20 */ /* 0x000fe20008410000 */
[----:B------:R-:W-:Y:S01]  /*4190*/  IMAD.U32 R18, R12, 0x10000, RZ ;  /* 0x000100000c127824 */ /* 0x000fe200078e00ff */
[----:B------:R-:W-:Y:S01]  /*41a0*/  I2I.S8.S32.SAT R25, R25 ;  /* 0x0000001900197238 */ /* 0x000fe20000001000 */
[----:B------:R-:W-:Y:S01]  /*41b0*/  FMUL.FTZ R15, R15, UR7 ;  /* 0x000000070f0f7c20 */ /* 0x000fe20008410000 */
[----:B------:R-:W1:Y:S01]  /*41c0*/  F2I.NTZ R16, R16 ;  /* 0x0000001000107305 */ /* 0x000e620000203100 */
[----:B0-----:R-:W-:Y:S01]  /*41d0*/  PRMT R19, R21, 0x8880, RZ ;  /* 0x0000888015137816 */ /* 0x001fe200000000ff */
[----:B--2---:R-:W-:Y:S01]  /*41e0*/  VIADD R5, R5, UR8 ;  /* 0x0000000805057c36 */ /* 0x004fe20008000000 */
[----:B------:R-:W-:Y:S01]  /*41f0*/  I2I.S8.S32.SAT R20, R20 ;  /* 0x0000001400147238 */ /* 0x000fe20000001000 */
[----:B------:R-:W-:Y:S01]  /*4200*/  FMUL.FTZ R18, R18, UR7 ;  /* 0x0000000712127c20 */ /* 0x000fe20008410000 */
[----:B---3--:R-:W-:-:S03]  /*4210*/  VIADD R14, R14, UR8 ;  /* 0x000000080e0e7c36 */ /* 0x008fc60008000000 */
[----:B------:R0:W2:Y:S02]  /*4220*/  F2I.NTZ R4, R24 ;  /* 0x0000001800047305 */ /* 0x0000a40000203100 */
[----:B------:R-:W-:-:S06]  /*4230*/  I2I.S8.S32.SAT R14, R14 ;  /* 0x0000000e000e7238 */ /* 0x000fcc0000001000 */
[----:B------:R-:W3:Y:S01]  /*4240*/  F2I.NTZ R0, R0 ;  /* 0x0000000000007305 */ /* 0x000ee20000203100 */
[----:B0-----:R-:W-:-:S04]  /*4250*/  PRMT R24, R25, 0x8880, RZ ;  /* 0x0000888019187816 */ /* 0x001fc800000000ff */
[----:B------:R-:W-:Y:S01]  /*4260*/  PRMT R12, R19, 0x3340, R24 ;  /* 0x00003340130c7816 */ /* 0x000fe20000000018 */
[----:B------:R-:W-:Y:S02]  /*4270*/  VIADD R19, R17, UR8 ;  /* 0x0000000811137c36 */ /* 0x000fe40008000000 */
[----:B-1----:R-:W-:Y:S01]  /*4280*/  VIADD R17, R16, UR8 ;  /* 0x0000000810117c36 */ /* 0x002fe20008000000 */
[----:B------:R-:W0:Y:S01]  /*4290*/  F2I.NTZ R6, R6 ;  /* 0x0000000600067305 */ /* 0x000e220000203100 */
[----:B--2---:R-:W-:Y:S01]  /*42a0*/  VIADD R4, R4, UR8 ;  /* 0x0000000804047c36 */ /* 0x004fe20008000000 */
[----:B------:R-:W-:Y:S02]  /*42b0*/  I2I.S8.S32.SAT R19, R19 ;  /* 0x0000001300137238 */ /* 0x000fe40000001000 */
[----:B------:R-:W-:Y:S02]  /*42c0*/  I2I.S8.S32.SAT R17, R17 ;  /* 0x0000001100117238 */ /* 0x000fe40000001000 */
[----:B------:R-:W-:Y:S01]  /*42d0*/  PRMT R19, R19, 0x8880, RZ ;  /* 0x0000888013137816 */ /* 0x000fe200000000ff */
[----:B---3--:R-:W-:Y:S01]  /*42e0*/  VIADD R0, R0, UR8 ;  /* 0x0000000800007c36 */ /* 0x008fe20008000000 */
[----:B------:R1:W2:Y:S01]  /*42f0*/  F2I.NTZ R16, R15 ;  /* 0x0000000f00107305 */ /* 0x0002a20000203100 */
[----:B------:R-:W-:-:S03]  /*4300*/  PRMT R17, R17, 0x8880, RZ ;  /* 0x0000888011117816 */ /* 0x000fc600000000ff */
[----:B------:R-:W-:Y:S01]  /*4310*/  I2I.S8.S32.SAT R0, R0 ;  /* 0x0000000000007238 */ /* 0x000fe20000001000 */
[----:B0-----:R-:W-:-:S03]  /*4320*/  VIADD R6, R6, UR8 ;  /* 0x0000000806067c36 */ /* 0x001fc60008000000 */
[----:B------:R-:W0:Y:S01]  /*4330*/  F2I.NTZ R13, R13 ;  /* 0x0000000d000d7305 */ /* 0x000e220000203100 */
[----:B-1----:R-:W-:Y:S02]  /*4340*/  PRMT R15, R20, 0x8880, RZ ;  /* 0x00008880140f7816 */ /* 0x002fe400000000ff */
[----:B------:R-:W-:Y:S02]  /*4350*/  I2I.S8.S32.SAT R20, R5 ;  /* 0x0000000500147238 */ /* 0x000fe40000001000 */
[----:B------:R-:W-:Y:S01]  /*4360*/  I2I.S8.S32.SAT R5, R4 ;  /* 0x0000000400057238 */ /* 0x000fe20000001000 */
[----:B------:R-:W-:Y:S01]  /*4370*/  IMAD.MOV.U32 R4, RZ, RZ, R19 ;  /* 0x000000ffff047224 */ /* 0x000fe200078e0013 */
[----:B------:R-:W-:Y:S01]  /*4380*/  PRMT R24, R20, 0x8880, RZ ;  /* 0x0000888014187816 */ /* 0x000fe200000000ff */
[----:B------:R-:W1:Y:S01]  /*4390*/  F2I.NTZ R2, R2 ;  /* 0x0000000200027305 */ /* 0x000e620000203100 */
[----:B------:R-:W-:Y:S01]  /*43a0*/  PRMT R20, R14, 0x8880, RZ ;  /* 0x000088800e147816 */ /* 0x000fe200000000ff */
[----:B--2---:R-:W-:Y:S01]  /*43b0*/  VIADD R16, R16, UR8 ;  /* 0x0000000810107c36 */ /* 0x004fe20008000000 */
[----:B------:R-:W-:Y:S01]  /*43c0*/  PRMT R19, R5, 0x8880, RZ ;  /* 0x0000888005137816 */ /* 0x000fe200000000ff */
[----:B------:R-:W-:Y:S01]  /*43d0*/  IMAD.MOV.U32 R5, RZ, RZ, R17 ;  /* 0x000000ffff057224 */ /* 0x000fe200078e0011 */
[----:B------:R-:W-:Y:S01]  /*43e0*/  I2I.S8.S32.SAT R6, R6 ;  /* 0x0000000600067238 */ /* 0x000fe20000001000 */
[----:B0-----:R-:W-:-:S02]  /*43f0*/  VIADD R13, R13, UR8 ;  /* 0x000000080d0d7c36 */ /* 0x001fc40008000000 */
[----:B------:R-:W0:Y:S01]  /*4400*/  F2I.NTZ R14, R18 ;  /* 0x00000012000e7305 */ /* 0x000e220000203100 */
[----:B------:R-:W-:Y:S01]  /*4410*/  IMAD.MOV.U32 R17, RZ, RZ, R19 ;  /* 0x000000ffff117224 */ /* 0x000fe200078e0013 */
[----:B------:R-:W-:Y:S02]  /*4420*/  I2I.S8.S32.SAT R16, R16 ;  /* 0x0000001000107238 */ /* 0x000fe40000001000 */
[----:B------:R-:W-:Y:S02]  /*4430*/  I2I.S8.S32.SAT R13, R13 ;  /* 0x0000000d000d7238 */ /* 0x000fe40000001000 */
[----:B------:R-:W-:Y:S01]  /*4440*/  PRMT R4, R4, 0x3340, R17 ;  /* 0x0000334004047816 */ /* 0x000fe20000000011 */
[----:B-1----:R-:W-:Y:S01]  /*4450*/  VIADD R2, R2, UR8 ;  /* 0x0000000802027c36 */ /* 0x002fe20008000000 */
[----:B------:R-:W1:Y:S01]  /*4460*/  F2I.NTZ R10, R10 ;  /* 0x0000000a000a7305 */ /* 0x000e620000203100 */
[----:B------:R-:W-:Y:S02]  /*4470*/  PRMT R17, R0, 0x8880, RZ ;  /* 0x0000888000117816 */ /* 0x000fe400000000ff */
[----:B------:R-:W-:-:S02]  /*4480*/  PRMT R19, R6, 0x8880, RZ ;  /* 0x0000888006137816 */ /* 0x000fc400000000ff */
[----:B------:R-:W-:Y:S01]  /*4490*/  I2I.S8.S32.SAT R2, R2 ;  /* 0x0000000200027238 */ /* 0x000fe20000001000 */
[----:B------:R-:W-:Y:S01]  /*44a0*/  IMAD.MOV.U32 R6, RZ, RZ, R17 ;  /* 0x000000ffff067224 */ /* 0x000fe200078e0011 */
[----:B------:R-:W-:Y:S01]  /*44b0*/  PRMT R0, R7, 0x8880, RZ ;  /* 0x0000888007007816 */ /* 0x000fe200000000ff */
[----:B0-----:R-:W-:Y:S01]  /*44c0*/  VIADD R14, R14, UR8 ;  /* 0x000000080e0e7c36 */ /* 0x001fe20008000000 */
[----:B------:R-:W-:Y:S02]  /*44d0*/  PRMT R17, R13, 0x8880, RZ ;  /* 0x000088800d117816 */ /* 0x000fe400000000ff */
[----:B------:R-:W-:Y:S02]  /*44e0*/  PRMT R2, R2, 0x8880, RZ ;  /* 0x0000888002027816 */ /* 0x000fe400000000ff */
[----:B------:R-:W-:Y:S01]  /*44f0*/  I2I.S8.S32.SAT R14, R14 ;  /* 0x0000000e000e7238 */ /* 0x000fe20000001000 */
[----:B-1----:R-:W-:Y:S01]  /*4500*/  VIADD R10, R10, UR8 ;  /* 0x000000080a0a7c36 */ /* 0x002fe20008000000 */
[----:B------:R-:W-:-:S02]  /*4510*/  PRMT R13, R16, 0x8880, RZ ;  /* 0x00008880100d7816 */ /* 0x000fc400000000ff */
[----:B------:R-:W-:Y:S02]  /*4520*/  PRMT R7, R14, 0x8880, RZ ;  /* 0x000088800e077816 */ /* 0x000fe400000000ff */
[----:B------:R-:W-:Y:S02]  /*4530*/  I2I.S8.S32.SAT R10, R10 ;  /* 0x0000000a000a7238 */ /* 0x000fe40000001000 */
[----:B------:R-:W-:Y:S02]  /*4540*/  PRMT R5, R5, 0x3340, R20 ;  /* 0x0000334005057816 */ /* 0x000fe40000000014 */
[----:B------:R-:W-:Y:S02]  /*4550*/  PRMT R10, R10, 0x8880, RZ ;  /* 0x000088800a0a7816 */ /* 0x000fe400000000ff */
[----:B------:R-:W-:Y:S02]  /*4560*/  PRMT R15, R15, 0x3340, R24 ;  /* 0x000033400f0f7816 */ /* 0x000fe40000000018 */
[----:B------:R-:W-:-:S02]  /*4570*/  PRMT R13, R2, 0x3340, R13 ;  /* 0x00003340020d7816 */ /* 0x000fc4000000000d */
[----:B------:R-:W-:Y:S02]  /*4580*/  PRMT R0, R0, 0x3340, R7 ;  /* 0x0000334000007816 */ /* 0x000fe40000000007 */
[----:B------:R-:W-:Y:S02]  /*4590*/  PRMT R10, R10, 0x3340, R19 ;  /* 0x000033400a0a7816 */ /* 0x000fe40000000013 */
[----:B------:R-:W-:Y:S02]  /*45a0*/  PRMT R17, R6, 0x3340, R17 ;  /* 0x0000334006117816 */ /* 0x000fe40000000011 */
[----:B------:R-:W-:Y:S02]  /*45b0*/  PRMT R6, R5, 0x5410, R4 ;  /* 0x0000541005067816 */ /* 0x000fe40000000004 */
[----:B------:R-:W-:Y:S02]  /*45c0*/  PRMT R7, R15, 0x5410, R12 ;  /* 0x000054100f077816 */ /* 0x000fe4000000000c */
[----:B------:R-:W-:Y:S01]  /*45d0*/  PRMT R4, R0, 0x5410, R13 ;  /* 0x0000541000047816 */ /* 0x000fe2000000000d */
[----:B------:R-:W-:Y:S01]  /*45e0*/  IMAD.WIDE.U32 R12, R11, 0x10, R8 ;  /* 0x000000100b0c7825 */ /* 0x000fe200078e0008 */
[----:B------:R-:W-:-:S03]  /*45f0*/  PRMT R5, R17, 0x5410, R10 ;  /* 0x0000541011057816 */ /* 0x000fc6000000000a */
[----:B------:R-:W-:Y:S02]  /*4600*/  IMAD.U32 R0, RZ, RZ, UR17 ;  /* 0x00000011ff007e24 */ /* 0x000fe4000f8e00ff */
[----:B------:R1:W-:Y:S02]  /*4610*/  STG.E.128 desc[UR18][R12.64], R4 ;  /* 0x000000040c007986 */ /* 0x0003e4000c101d12 */
[C---:B------:R-:W-:Y:S01]  /*4620*/  IMAD R11, R0.reuse, 0x2, R11 ;  /* 0x00000002000b7824 */ /* 0x040fe200078e020b */
[----:B------:R-:W-:-:S04]  /*4630*/  IADD3 R3, PT, PT, R0, UR17, R3 ;  /* 0x0000001100037c10 */ /* 0x000fc8000fffe003 */
[----:B------:R-:W-:-:S13]  /*4640*/  ISETP.GE.AND P0, PT, R3, UR11, PT ;  /* 0x0000000b03007c0c */ /* 0x000fda000bf06270 */
[----:B-1----:R-:W-:Y:S05]  /*4650*/  @!P0 BRA `(.L_x_28) ;  /* 0xfffffff000008947 */ /* 0x002fea000383ffff */
[----:B------:R-:W-:Y:S05]  /*4660*/  EXIT ;  /* 0x000000000000794d */ /* 0x000fea0003800000 */
.L_x_25:
[----:B------:R-:W-:Y:S01]  /*4670*/  IMAD R0, RZ, RZ, -UR10 ;  /* 0x8000000aff007e24 */ /* 0x000fe2000f8e02ff */
[----:B------:R-:W-:Y:S04]  /*4680*/  BSSY.RECONVERGENT B0, `(.L_x_29) ;  /* 0x0000028000007945 */ /* 0x000fe80003800200 */
[----:B------:R-:W-:-:S04]  /*4690*/  SHF.R.U32.HI R0, RZ, 0x1, R0 ;  /* 0x00000001ff007819 */ /* 0x000fc80000011600 */
[----:B------:R-:W-:-:S04]  /*46a0*/  LOP3.LUT R0, R0, 0xf, RZ, 0xc0, !PT ;  /* 0x0000000f00007812 */ /* 0x000fc800078ec0ff */
[----:B------:R-:W-:-:S04]  /*46b0*/  VIMNMX R13, PT, PT, R0, UR23, PT ;  /* 0x00000017000d7c48 */ /* 0x000fc8000bfe0100 */
[----:B------:R-:W-:Y:S02]  /*46c0*/  IADD3 R2, PT, PT, -R13, UR23, RZ ;  /* 0x000000170d027c10 */ /* 0x000fe4000fffe1ff */
[----:B------:R-:W-:Y:S02]  /*46d0*/  ISETP.GE.AND P2, PT, R3, R13, PT ;  /* 0x0000000d0300720c */ /* 0x000fe40003f46270 */
[----:B------:R-:W-:Y:S02]  /*46e0*/  SHF.R.S32.HI R7, RZ, 0x1f, R2 ;  /* 0x0000001fff077819 */ /* 0x000fe40000011402 */
[----:B------:R-:W-:Y:S02]  /*46f0*/  IADD3 R20, P1, PT, R13, R8, RZ ;  /* 0x000000080d147210 */ /* 0x000fe40007f3e0ff */
[----:B------:R-:W-:Y:S02]  /*4700*/  LEA.HI R7, R7, R2, RZ, 0x4 ;  /* 0x0000000207077211 */ /* 0x000fe400078f20ff */
[----:B------:R-:W-:-:S02]  /*4710*/  SHF.R.S32.HI R0, RZ, 0x1f, R13 ;  /* 0x0000001fff007819 */ /* 0x000fc4000001140d */
[----:B------:R-:W-:-:S04]  /*4720*/  SHF.R.S32.HI R11, RZ, 0x4, R7 ;  /* 0x00000004ff0b7819 */ /* 0x000fc80000011407 */
[----:B------:R-:W-:Y:S01]  /*4730*/  ISETP.GE.AND P0, PT, R3, R11, PT ;  /* 0x0000000b0300720c */ /* 0x000fe20003f06270 */
[----:B------:R-:W-:-:S12]  /*4740*/  @P2 BRA `(.L_x_30) ;  /* 0x00000000006c2947 */ /* 0x000fd80003800000 */
[----:B------:R-:W0:Y:S01]  /*4750*/  LDCU UR10, c[0x0][0x380] ;  /* 0x00007000ff0a77ac */ /* 0x000e220008000800 */
[----:B----4-:R-:W-:Y:S01]  /*4760*/  IADD3 R4, P2, P3, R16, UR20, R5 ;  /* 0x0000001410047c10 */ /* 0x010fe2000fb5e005 */
[----:B------:R-:W-:Y:S01]  /*4770*/  IMAD.MOV.U32 R10, RZ, RZ, R3 ;  /* 0x000000ffff0a7224 */ /* 0x000fe200078e0003 */
[----:B------:R-:W-:Y:S02]  /*4780*/  USHF.L.U32 UR6, UR20, 0x1, URZ ;  /* 0x0000000114067899 */ /* 0x000fe400080006ff */
[----:B------:R-:W-:Y:S01]  /*4790*/  IADD3.X R17, PT, PT, R17, UR9, RZ, P2, P3 ;  /* 0x0000000911117c10 */ /* 0x000fe200097e64ff */
[----:B------:R-:W-:-:S03]  /*47a0*/  USHF.L.U64.HI UR4, UR20, 0x1, UR9 ;  /* 0x0000000114047899 */ /* 0x000fc60008010209 */
[----:B------:R-:W-:-:S04]  /*47b0*/  LEA R6, P4, R5, UR6, 0x1 ;  /* 0x0000000605067c11 */ /* 0x000fc8000f8808ff */
[----:B------:R-:W-:Y:S02]  /*47c0*/  LEA.HI.X R7, R5, UR4, RZ, 0x1, P4 ;  /* 0x0000000405077c11 */ /* 0x000fe4000a0f0cff */
[----:B0-----:R-:W-:-:S04]  /*47d0*/  IADD3 R6, P5, PT, R6, UR10, RZ ;  /* 0x0000000a06067c10 */ /* 0x001fc8000ffbe0ff */
[----:B------:R-:W-:-:S09]  /*47e0*/  IADD3.X R7, PT, PT, R7, UR5, RZ, P5, !PT ;  /* 0x0000000507077c10 */ /* 0x000fd2000affe4ff */
.L_x_31:
[----:B0-----:R0:W2:Y:S01]  /*47f0*/  LDG.E.U16 R12, desc[UR18][R6.64] ;  /* 0x00000012060c7981 */ /* 0x0010a2000c1e1500 */
[----:B------:R-:W-:Y:S02]  /*4800*/  IMAD.MOV.U32 R15, RZ, RZ, R17 ;  /* 0x000000ffff0f7224 */ /* 0x000fe400078e0011 */
[----:B------:R-:W-:Y:S02]  /*4810*/  VIADD R10, R10, UR17 ;  /* 0x000000110a0a7c36 */ /* 0x000fe40008000000 */
[----:B------:R-:W-:-:S03]  /*4820*/  IMAD.U32 R25, RZ, RZ, UR17 ;  /* 0x00000011ff197e24 */ /* 0x000fc6000f8e00ff */
[----:B------:R-:W-:Y:S01]  /*4830*/  ISETP.GE.AND P2, PT, R10, R13, PT ;  /* 0x0000000d0a00720c */ /* 0x000fe20003f46270 */
[----:B0-----:R-:W-:-:S04]  /*4840*/  IMAD.WIDE.U32 R6, R25, 0x2, R6 ;  /* 0x0000000219067825 */ /* 0x001fc800078e0006 */
[----:B--2---:R-:W-:-:S04]  /*4850*/  IMAD.U32 R12, R12, 0x10000, RZ ;  /* 0x000100000c0c7824 */ /* 0x004fc800078e00ff */
[----:B------:R-:W-:-:S06]  /*4860*/  FMUL.FTZ R12, R12, UR7 ;  /* 0x000000070c0c7c20 */ /* 0x000fcc0008410000 */
[----:B------:R-:W0:Y:S02]  /*4870*/  F2I.NTZ R12, R12 ;  /* 0x0000000c000c7305 */ /* 0x000e240000203100 */
[----:B0-----:R-:W-:-:S05]  /*4880*/  VIADD R14, R12, UR8 ;  /* 0x000000080c0e7c36 */ /* 0x001fca0008000000 */
[----:B------:R-:W-:-:S04]  /*4890*/  I2I.S8.S32.SAT R14, R14 ;  /* 0x0000000e000e7238 */ /* 0x000fc80000001000 */
[----:B------:R-:W-:Y:S01]  /*48a0*/  PRMT R19, R14, 0x8880, RZ ;  /* 0x000088800e137816 */ /* 0x000fe200000000ff */
[----:B------:R-:W-:Y:S01]  /*48b0*/  IMAD.MOV.U32 R14, RZ, RZ, R4 ;  /* 0x000000ffff0e7224 */ /* 0x000fe200078e0004 */
[----:B------:R-:W-:-:S04]  /*48c0*/  IADD3 R4, P3, PT, R4, UR17, RZ ;  /* 0x0000001104047c10 */ /* 0x000fc8000ff7e0ff */
[----:B------:R0:W-:Y:S01]  /*48d0*/  STG.E.U8 desc[UR18][R14.64], R19 ;  /* 0x000000130e007986 */ /* 0x0001e2000c101112 */
[----:B------:R-:W-:Y:S01]  /*48e0*/  IMAD.X R17, RZ, RZ, R17, P3 ;  /* 0x000000ffff117224 */ /* 0x000fe200018e0611 */
[----:B------:R-:W-:Y:S07]  /*48f0*/  @!P2 BRA `(.L_x_31) ;  /* 0xfffffffc00bca947 */ /* 0x000fee000383ffff */
.L_x_30:
[----:B------:R-:W-:Y:S05]  /*4900*/  BSYNC.RECONVERGENT B0 ;  /* 0x0000000000007941 */ /* 0x000fea0003800200 */
.L_x_29:
[----:B------:R-:W-:Y:S01]  /*4910*/  BSSY.RECONVERGENT B0, `(.L_x_32) ;  /* 0x00001b5000007945 */ /* 0x000fe20003800200 */
[----:B------:R-:W-:-:S04]  /*4920*/  IMAD.WIDE R6, R13, 0x2, R22 ;  /* 0x000000020d067825 */ /* 0x000fc800078e0216 */
[----:B------:R-:W-:Y:S01]  /*4930*/  IMAD.X R21, R0, 0x1, R9, P1 ;  /* 0x0000000100157824 */ /* 0x000fe200008e0609 */
[----:B------:R-:W-:Y:S06]  /*4940*/  @P0 BRA `(.L_x_33) ;  /* 0x0000001800c40947 */ /* 0x000fec0003800000 */
[----:B------:R-:W1:Y:S01]  /*4950*/  I2F.U32.RP R10, UR17 ;  /* 0x00000011000a7d06 */ /* 0x000e620008209000 */
[----:B------:R-:W-:Y:S01]  /*4960*/  VIADD R16, R3, UR17 ;  /* 0x0000001103107c36 */ /* 0x000fe20008000000 */
[----:B------:R-:W-:Y:S01]  /*4970*/  ISETP.NE.U32.AND P2, PT, RZ, UR17, PT ;  /* 0x00000011ff007c0c */ /* 0x000fe2000bf45070 */
[----:B------:R-:W-:Y:S03]  /*4980*/  BSSY.RECONVERGENT B1, `(.L_x_34) ;  /* 0x00000a0000017945 */ /* 0x000fe60003800200 */
[----:B------:R-:W-:Y:S02]  /*4990*/  ISETP.GE.U32.AND P0, PT, R16, R11, PT ;  /* 0x0000000b1000720c */ /* 0x000fe40003f06070 */
[----:B------:R-:W-:Y:S02]  /*49a0*/  VIMNMX.U32 R11, PT, PT, R11, R16, !PT ;  /* 0x000000100b0b7248 */ /* 0x000fe40007fe0000 */
[----:B----4-:R-:W-:-:S04]  /*49b0*/  SEL R4, RZ, 0x1, P0 ;  /* 0x00000001ff047807 */ /* 0x010fc80000000000 */
[----:B------:R-:W-:Y:S01]  /*49c0*/  IADD3 R11, PT, PT, R11, -R16, -R4 ;  /* 0x800000100b0b7210 */ /* 0x000fe20007ffe804 */
[----:B-1----:R-:W1:Y:S02]  /*49d0*/  MUFU.RCP R10, R10 ;  /* 0x0000000a000a7308 */ /* 0x002e640000001000 */
[----:B-1----:R-:W-:-:S06]  /*49e0*/  VIADD R8, R10, 0xffffffe ;  /* 0x0ffffffe0a087836 */ /* 0x002fcc0000000000 */
[----:B------:R1:W2:Y:S02]  /*49f0*/  F2I.FTZ.U32.TRUNC.NTZ R9, R8 ;  /* 0x0000000800097305 */ /* 0x0002a4000021f000 */
[----:B-1----:R-:W-:Y:S02]  /*4a00*/  IMAD.MOV.U32 R8, RZ, RZ, RZ ;  /* 0x000000ffff087224 */ /* 0x002fe400078e00ff */
[----:B--2---:R-:W-:-:S04]  /*4a10*/  IMAD.MOV R13, RZ, RZ, -R9 ;  /* 0x000000ffff0d7224 */ /* 0x004fc800078e0a09 */
        /* <DEDUP_REMOVED lines=14> */
[----:B------:R-:W-:Y:S01]  /*4b00*/  IMAD.MOV.U32 R4, RZ, RZ, R3 ;  /* 0x000000ffff047224 */ /* 0x000fe200078e0003 */
[----:B------:R-:W-:-:S13]  /*4b10*/  ISETP.NE.U32.AND P0, PT, R8, 0x1, PT ;  /* 0x000000010800780c */ /* 0x000fda0003f05070 */
[----:B------:R-:W-:Y:S05]  /*4b20*/  @!P0 BRA `(.L_x_35) ;  /* 0x0000000800148947 */ /* 0x000fea0003800000 */
[----:B------:R-:W-:-:S04]  /*4b30*/  LEA R8, P0, R5, R6, 0x5 ;  /* 0x0000000605087211 */ /* 0x000fc800078028ff */
[----:B------:R-:W-:-:S06]  /*4b40*/  LEA.HI.X R9, R5, R7, RZ, 0x5, P0 ;  /* 0x0000000705097211 */ /* 0x000fcc00000f2cff */
[----:B0-----:R-:W2:Y:S01]  /*4b50*/  LDG.E.ENL2.256 R12, R8, desc[UR18][R8.64] ;  /* 0xfe0000120808797e */ /* 0x001ea2000812190c */
[----:B------:R-:W-:Y:S01]  /*4b60*/  LEA RZ, P0, R5, R20, 0x4 ;  /* 0x0000001405ff7211 */ /* 0x000fe200078020ff */
        /* <DEDUP_REMOVED lines=15> */
[----:B------:R-:W0:Y:S01]  /*4c60*/  F2I.NTZ R24, R24 ;  /* 0x0000001800187305 */ /* 0x000e220000203100 */
[----:B------:R-:W-:Y:S01]  /*4c70*/  FMUL.FTZ R22, R4, UR7 ;  /* 0x0000000704167c20 */ /* 0x000fe20008410000 */
[----:B------:R-:W-:Y:S01]  /*4c80*/  FMUL.FTZ R28, R26, UR7 ;  /* 0x000000071a1c7c20 */ /* 0x000fe20008410000 */
[----:B------:R-:W-:Y:S02]  /*4c90*/  IMAD.U32 R26, R13, 0x10000, RZ ;  /* 0x000100000d1a7824 */ /* 0x000fe400078e00ff */
[----:B------:R-:W-:Y:S01]  /*4ca0*/  FMUL.FTZ R23, R17, UR7 ;  /* 0x0000000711177c20 */ /* 0x000fe20008410000 */
[C---:B------:R-:W-:Y:S01]  /*4cb0*/  IMAD.U32 R17, R10.reuse, 0x10000, RZ ;  /* 0x000100000a117824 */ /* 0x040fe200078e00ff */
[----:B------:R-:W-:Y:S01]  /*4cc0*/  PRMT R8, R10, 0x7632, R8 ;  /* 0x000076320a087816 */ /* 0x000fe20000000008 */
[----:B------:R-:W-:Y:S01]  /*4cd0*/  FMUL.FTZ R27, R26, UR7 ;  /* 0x000000071a1b7c20 */ /* 0x000fe20008410000 */
[----:B------:R-:W-:Y:S01]  /*4ce0*/  F2I.NTZ R14, R29 ;  /* 0x0000001d000e7305 */ /* 0x000fe20000203100 */
[C---:B------:R-:W-:Y:S01]  /*4cf0*/  IMAD.U32 R19, R9.reuse, 0x10000, RZ ;  /* 0x0001000009137824 */ /* 0x040fe200078e00ff */
[----:B------:R-:W-:Y:S01]  /*4d00*/  PRMT R10, R9, 0x7632, R10 ;  /* 0x00007632090a7816 */ /* 0x000fe2000000000a */
[C---:B------:R-:W-:Y:S01]  /*4d10*/  IMAD.U32 R4, R11.reuse, 0x10000, RZ ;  /* 0x000100000b047824 */ /* 0x040fe200078e00ff */
[----:B------:R-:W-:Y:S01]  /*4d20*/  PRMT R11, R11, 0x7632, R11 ;  /* 0x000076320b0b7816 */ /* 0x000fe2000000000b */
[----:B------:R-:W-:Y:S01]  /*4d30*/  FMUL.FTZ R17, R17, UR7 ;  /* 0x0000000711117c20 */ /* 0x000fe20008410000 */
[----:B------:R-:W-:Y:S01]  /*4d40*/  FMUL.FTZ R19, R19, UR7 ;  /* 0x0000000713137c20 */ /* 0x000fe20008410000 */
[----:B0-----:R-:W-:Y:S01]  /*4d50*/  VIADD R24, R24, UR8 ;  /* 0x0000000818187c36 */ /* 0x001fe20008000000 */
[----:B------:R0:W1:Y:S01]  /*4d60*/  F2I.NTZ R15, R25 ;  /* 0x00000019000f7305 */ /* 0x0000620000203100 */
[----:B------:R-:W-:-:S07]  /*4d70*/  FMUL.FTZ R4, R4, UR7 ;  /* 0x0000000704047c20 */ /* 0x000fce0008410000 */
[----:B------:R-:W2:Y:S01]  /*4d80*/  F2I.NTZ R18, R18 ;  /* 0x0000001200127305 */ /* 0x000ea20000203100 */
[----:B0-----:R-:W-:-:S04]  /*4d90*/  IMAD.U32 R25, R12, 0x10000, RZ ;  /* 0x000100000c197824 */ /* 0x001fc800078e00ff */
[----:B------:R-:W-:Y:S01]  /*4da0*/  FMUL.FTZ R26, R25, UR7 ;  /* 0x00000007191a7c20 */ /* 0x000fe20008410000 */
[----:B------:R-:W-:Y:S01]  /*4db0*/  IMAD.U32 R25, R11, 0x10000, RZ ;  /* 0x000100000b197824 */ /* 0x000fe200078e00ff */
[----:B------:R-:W-:Y:S01]  /*4dc0*/  PRMT R11, R8, 0x7632, R11 ;  /* 0x00007632080b7816 */ /* 0x000fe2000000000b */
[----:B------:R-:W0:Y:S01]  /*4dd0*/  F2I.NTZ R22, R22 ;  /* 0x0000001600167305 */ /* 0x000e220000203100 */
[----:B-1----:R-:W-:Y:S02]  /*4de0*/  VIADD R15, R15, UR8 ;  /* 0x000000080f0f7c36 */ /* 0x002fe40008000000 */
[----:B------:R-:W-:-:S03]  /*4df0*/  FMUL.FTZ R25, R25, UR7 ;  /* 0x0000000719197c20 */ /* 0x000fc60008410000 */
[----:B------:R-:W-:Y:S01]  /*4e00*/  I2I.S8.S32.SAT R15, R15 ;  /* 0x0000000f000f7238 */ /* 0x000fe20000001000 */
[----:B--2---:R-:W-:Y:S01]  /*4e10*/  VIADD R18, R18, UR8 ;  /* 0x0000000812127c36 */ /* 0x004fe20008000000 */
[----:B------:R-:W1:Y:S02]  /*4e20*/  F2I.NTZ R23, R23 ;  /* 0x0000001700177305 */ /* 0x000e640000203100 */
[----:B------:R-:W-:Y:S02]  /*4e30*/  PRMT R15, R15, 0x8880, RZ ;  /* 0x000088800f0f7816 */ /* 0x000fe400000000ff */
[----:B------:R-:W-:Y:S01]  /*4e40*/  I2I.S8.S32.SAT R18, R18 ;  /* 0x0000001200127238 */ /* 0x000fe20000001000 */
[----:B0-----:R-:W-:-:S03]  /*4e50*/  VIADD R22, R22, UR8 ;  /* 0x0000000816167c36 */ /* 0x001fc60008000000 */
[----:B------:R-:W0:Y:S02]  /*4e60*/  F2I.NTZ R9, R26 ;  /* 0x0000001a00097305 */ /* 0x000e240000203100 */
[----:B------:R-:W-:Y:S01]  /*4e70*/  I2I.S8.S32.SAT R22, R22 ;  /* 0x0000001600167238 */ /* 0x000fe20000001000 */
[----:B-1----:R-:W-:-:S05]  /*4e80*/  VIADD R23, R23, UR8 ;  /* 0x0000000817177c36 */ /* 0x002fca0008000000 */
[----:B------:R1:W-:Y:S01]  /*4e90*/  F2I.NTZ R13, R28 ;  /* 0x0000001c000d7305 */ /* 0x0003e20000203100 */
[----:B0-----:R-:W-:-:S07]  /*4ea0*/  VIADD R9, R9, UR8 ;  /* 0x0000000809097c36 */ /* 0x001fce0008000000 */
[----:B------:R0:W2:Y:S01]  /*4eb0*/  F2I.NTZ R12, R27 ;  /* 0x0000001b000c7305 */ /* 0x0000a20000203100 */
[----:B-1----:R-:W-:Y:S01]  /*4ec0*/  VIADD R28, R14, UR8 ;  /* 0x000000080e1c7c36 */ /* 0x002fe20008000000 */
[----:B------:R-:W-:Y:S01]  /*4ed0*/  I2I.S8.S32.SAT R14, R24 ;  /* 0x00000018000e7238 */ /* 0x000fe20000001000 */
[----:B------:R-:W-:-:S03]  /*4ee0*/  IMAD.U32 R24, R8, 0x10000, RZ ;  /* 0x0001000008187824 */ /* 0x000fc600078e00ff */
[----:B------:R-:W-:Y:S02]  /*4ef0*/  I2I.S8.S32.SAT R28, R28 ;  /* 0x0000001c001c7238 */ /* 0x000fe40000001000 */
[----:B------:R-:W-:Y:S01]  /*4f00*/  PRMT R26, R14, 0x8880, RZ ;  /* 0x000088800e1a7816 */ /* 0x000fe200000000ff */
[----:B------:R-:W-:Y:S01]  /*4f10*/  IMAD.U32 R14, R10, 0x10000, RZ ;  /* 0x000100000a0e7824 */ /* 0x000fe200078e00ff */
[----:B0-----:R-:W-:Y:S01]  /*4f20*/  PRMT R27, R28, 0x8880, RZ ;  /* 0x000088801c1b7816 */ /* 0x001fe200000000ff */
[----:B------:R-:W-:Y:S01]  /*4f30*/  FMUL.FTZ R10, R24, UR7 ;  /* 0x00000007180a7c20 */ /* 0x000fe20008410000 */
[----:B------:R0:W1:Y:S01]  /*4f40*/  F2I.NTZ R8, R25 ;  /* 0x0000001900087305 */ /* 0x0000620000203100 */
[----:B------:R-:W-:Y:S01]  /*4f50*/  IMAD.U32 R24, R11, 0x10000, RZ ;  /* 0x000100000b187824 */ /* 0x000fe200078e00ff */
[----:B------:R-:W-:Y:S01]  /*4f60*/  PRMT R11, R26, 0x3340, R27 ;  /* 0x000033401a0b7816 */ /* 0x000fe2000000001b */
[----:B--2---:R-:W-:Y:S01]  /*4f70*/  VIADD R12, R12, UR8 ;  /* 0x000000080c0c7c36 */ /* 0x004fe20008000000 */
[----:B------:R-:W-:Y:S01]  /*4f80*/  PRMT R26, R18, 0x8880, RZ ;  /* 0x00008880121a7816 */ /* 0x000fe200000000ff */
[----:B------:R-:W-:Y:S01]  /*4f90*/  FMUL.FTZ R14, R14, UR7 ;  /* 0x000000070e0e7c20 */ /* 0x000fe20008410000 */
[----:B------:R-:W-:Y:S01]  /*4fa0*/  I2I.S8.S32.SAT R18, R9 ;  /* 0x0000000900127238 */ /* 0x000fe20000001000 */
[----:B------:R-:W-:Y:S01]  /*4fb0*/  FMUL.FTZ R24, R24, UR7 ;  /* 0x0000000718187c20 */ /* 0x000fe20008410000 */
[----:B------:R-:W2:Y:S01]  /*4fc0*/  F2I.NTZ R4, R4 ;  /* 0x0000000400047305 */ /* 0x000ea20000203100 */
[----:B0-----:R-:W-:Y:S01]  /*4fd0*/  VIADD R25, R13, UR8 ;  /* 0x000000080d197c36 */ /* 0x001fe20008000000 */
[----:B------:R-:W-:-:S02]  /*4fe0*/  I2I.S8.S32.SAT R13, R23 ;  /* 0x00000017000d7238 */ /* 0x000fc40000001000 */
[----:B------:R-:W-:Y:S02]  /*4ff0*/  PRMT R23, R22, 0x8880, RZ ;  /* 0x0000888016177816 */ /* 0x000fe400000000ff */
[----:B------:R-:W-:Y:S01]  /*5000*/  I2I.S8.S32.SAT R22, R12 ;  /* 0x0000000c00167238 */ /* 0x000fe20000001000 */
[----:B------:R-:W-:Y:S01]  /*5010*/  IMAD.MOV.U32 R12, RZ, RZ, R26 ;  /* 0x000000ffff0c7224 */ /* 0x000fe200078e001a */
[----:B------:R-:W0:Y:S01]  /*5020*/  F2I.NTZ R17, R17 ;  /* 0x0000001100117305 */ /* 0x000e220000203100 */
[----:B------:R-:W-:Y:S01]  /*5030*/  PRMT R13, R13, 0x8880, RZ ;  /* 0x000088800d0d7816 */ /* 0x000fe200000000ff */
[----:B------:R-:W-:Y:S01]  /*5040*/  IMAD.MOV.U32 R9, RZ, RZ, R23 ;  /* 0x000000ffff097224 */ /* 0x000fe200078e0017 */
[----:B------:R-:W-:Y:S01]  /*5050*/  PRMT R18, R18, 0x8880, RZ ;  /* 0x0000888012127816 */ /* 0x000fe200000000ff */
[----:B-1----:R-:W-:Y:S01]  /*5060*/  VIADD R8, R8, UR8 ;  /* 0x0000000808087c36 */ /* 0x002fe20008000000 */
[----:B------:R-:W-:Y:S02]  /*5070*/  I2I.S8.S32.SAT R25, R25 ;  /* 0x0000001900197238 */ /* 0x000fe40000001000 */
[----:B------:R-:W-:Y:S01]  /*5080*/  PRMT R26, R22, 0x8880, RZ ;  /* 0x00008880161a7816 */ /* 0x000fe200000000ff */
[----:B------:R-:W1:Y:S01]  /*5090*/  F2I.NTZ R19, R19 ;  /* 0x0000001300137305 */ /* 0x000e620000203100 */
[----:B------:R-:W-:Y:S01]  /*50a0*/  PRMT R18, R13, 0x3340, R18 ;  /* 0x000033400d127816 */ /* 0x000fe20000000012 */
[----:B--2---:R-:W-:Y:S01]  /*50b0*/  VIADD R4, R4, UR8 ;  /* 0x0000000804047c36 */ /* 0x004fe20008000000 */
[----:B------:R-:W2:Y:S01]  /*50c0*/  S2R R13, SR_TID.X ;  /* 0x00000000000d7919 */ /* 0x000ea20000002100 */
[----:B------:R-:W-:-:S02]  /*50d0*/  PRMT R25, R25, 0x8880, RZ ;  /* 0x0000888019197816 */ /* 0x000fc400000000ff */
[----:B------:R-:W-:Y:S01]  /*50e0*/  PRMT R9, R9, 0x3340, R26 ;  /* 0x0000334009097816 */ /* 0x000fe2000000001a */
[----:B0-----:R-:W-:Y:S01]  /*50f0*/  VIADD R17, R17, UR8 ;  /* 0x0000000811117c36 */ /* 0x001fe20008000000 */
[----:B------:R-:W0:Y:S01]  /*5100*/  F2I.NTZ R10, R10 ;  /* 0x0000000a000a7305 */ /* 0x000e220000203100 */
[----:B------:R-:W-:Y:S01]  /*5110*/  IMAD.MOV.U32 R23, RZ, RZ, R25 ;  /* 0x000000ffff177224 */ /* 0x000fe200078e0019 */
[----:B------:R-:W-:Y:S02]  /*5120*/  I2I.S8.S32.SAT R4, R4 ;  /* 0x0000000400047238 */ /* 0x000fe40000001000 */
[----:B------:R-:W-:Y:S02]  /*5130*/  I2I.S8.S32.SAT R17, R17 ;  /* 0x0000001100117238 */ /* 0x000fe40000001000 */
[----:B------:R-:W-:Y:S01]  /*5140*/  PRMT R12, R12, 0x3340, R23 ;  /* 0x000033400c0c7816 */ /* 0x000fe20000000017 */
[----:B-1----:R-:W-:Y:S01]  /*5150*/  VIADD R19, R19, UR8 ;  /* 0x0000000813137c36 */ /* 0x002fe20008000000 */
[----:B------:R-:W1:Y:S01]  /*5160*/  F2I.NTZ R14, R14 ;  /* 0x0000000e000e7305 */ /* 0x000e620000203100 */
[----:B------:R-:W-:-:S02]  /*5170*/  PRMT R23, R4, 0x8880, RZ ;  /* 0x0000888004177816 */ /* 0x000fc400000000ff */
[----:B------:R-:W-:Y:S02]  /*5180*/  I2I.S8.S32.SAT R4, R8 ;  /* 0x0000000800047238 */ /* 0x000fe40000001000 */
[----:B------:R-:W-:Y:S01]  /*5190*/  I2I.S8.S32.SAT R19, R19 ;  /* 0x0000001300137238 */ /* 0x000fe20000001000 */
[----:B------:R-:W-:Y:S01]  /*51a0*/  IMAD.MOV.U32 R8, RZ, RZ, R23 ;  /* 0x000000ffff087224 */ /* 0x000fe200078e0017 */
[----:B------:R-:W-:Y:S01]  /*51b0*/  PRMT R17, R17, 0x8880, RZ ;  /* 0x0000888011117816 */ /* 0x000fe200000000ff */
[----:B------:R3:W4:Y:S01]  /*51c0*/  F2I.NTZ R22, R24 ;  /* 0x0000001800167305 */ /* 0x0007220000203100 */
[----:B0-----:R-:W-:Y:S01]  /*51d0*/  VIADD R10, R10, UR8 ;  /* 0x000000080a0a7c36 */ /* 0x001fe20008000000 */
[----:B------:R-:W-:Y:S02]  /*51e0*/  PRMT R19, R19, 0x8880, RZ ;  /* 0x0000888013137816 */ /* 0x000fe400000000ff */
[----:B------:R-:W-:Y:S01]  /*51f0*/  PRMT R23, R4, 0x8880, RZ ;  /* 0x0000888004177816 */ /* 0x000fe200000000ff */
[----:B------:R-:W-:Y:S01]  /*5200*/  IMAD.MOV.U32 R4, RZ, RZ, R17 ;  /* 0x000000ffff047224 */ /* 0x000fe200078e0011 */
[----:B------:R-:W-:Y:S01]  /*5210*/  I2I.S8.S32.SAT R10, R10 ;  /* 0x0000000a000a7238 */ /* 0x000fe20000001000 */
[----:B-1----:R-:W-:Y:S01]  /*5220*/  VIADD R14, R14, UR8 ;  /* 0x000000080e0e7c36 */ /* 0x002fe20008000000 */
[----:B------:R-:W-:-:S02]  /*5230*/  PRMT R23, R8, 0x3340, R23 ;  /* 0x0000334008177816 */ /* 0x000fc40000000017 */
[----:B---3--:R-:W-:Y:S01]  /*5240*/  PRMT R24, R10, 0x8880, RZ ;  /* 0x000088800a187816 */ /* 0x008fe200000000ff */
[----:B------:R-:W-:Y:S01]  /*5250*/  IMAD.MOV.U32 R10, RZ, RZ, R19 ;  /* 0x000000ffff0a7224 */ /* 0x000fe200078e0013 */
[----:B------:R-:W-:Y:S02]  /*5260*/  I2I.S8.S32.SAT R14, R14 ;  /* 0x0000000e000e7238 */ /* 0x000fe40000001000 */
[----:B------:R-:W-:Y:S01]  /*5270*/  PRMT R11, R12, 0x5410, R11 ;  /* 0x000054100c0b7816 */ /* 0x000fe2000000000b */
[----:B----4-:R-:W-:Y:S01]  /*5280*/  VIADD R22, R22, UR8 ;  /* 0x0000000816167c36 */ /* 0x010fe20008000000 */
[----:B------:R-:W-:Y:S01]  /*5290*/  PRMT R17, R14, 0x8880, RZ ;  /* 0x000088800e117816 */ /* 0x000fe200000000ff */
[----:B------:R-:W-:Y:S02]  /*52a0*/  IMAD.MOV.U32 R14, RZ, RZ, R15 ;  /* 0x000000ffff0e7224 */ /* 0x000fe400078e000f */
[----:B------:R-:W-:Y:S01]  /*52b0*/  IMAD.MOV.U32 R19, RZ, RZ, R24 ;  /* 0x000000ffff137224 */ /* 0x000fe200078e0018 */
[----:B------:R-:W-:-:S02]  /*52c0*/  I2I.S8.S32.SAT R22, R22 ;  /* 0x0000001600167238 */ /* 0x000fc40000001000 */
[----:B------:R-:W-:Y:S02]  /*52d0*/  PRMT R17, R10, 0x3340, R17 ;  /* 0x000033400a117816 */ /* 0x000fe40000000011 */
[----:B------:R-:W-:Y:S02]  /*52e0*/  PRMT R15, R22, 0x8880, RZ ;  /* 0x00008880160f7816 */ /* 0x000fe400000000ff */
[----:B------:R-:W-:Y:S02]  /*52f0*/  PRMT R4, R4, 0x3340, R19 ;  /* 0x0000334004047816 */ /* 0x000fe40000000013 */
[----:B------:R-:W-:Y:S01]  /*5300*/  PRMT R8, R14, 0x3340, R15 ;  /* 0x000033400e087816 */ /* 0x000fe2000000000f */
[----:B--2---:R-:W-:Y:S01]  /*5310*/  IMAD.U32 R14, R13, 0x10, R20 ;  /* 0x000000100d0e7824 */ /* 0x004fe200078e0014 */
[----:B------:R-:W-:Y:S02]  /*5320*/  PRMT R10, R18, 0x5410, R9 ;  /* 0x00005410120a7816 */ /* 0x000fe40000000009 */
[----:B------:R-:W-:Y:S01]  /*5330*/  PRMT R9, R4, 0x5410, R23 ;  /* 0x0000541004097816 */ /* 0x000fe20000000017 */
[----:B------:R-:W-:Y:S01]  /*5340*/  IMAD.MOV.U32 R4, RZ, RZ, R16 ;  /* 0x000000ffff047224 */ /* 0x000fe200078e0010 */
[----:B------:R-:W-:-:S02]  /*5350*/  LEA.HI.X R15, R5, R21, RZ, 0x4, P0 ;  /* 0x00000015050f7211 */ /* 0x000fc400000f24ff */
[----:B------:R-:W-:-:S05]  /*5360*/  PRMT R8, R8, 0x5410, R17 ;  /* 0x0000541008087816 */ /* 0x000fca0000000011 */
[----:B------:R1:W-:Y:S02]  /*5370*/  STG.E.128 desc[UR18][R14.64], R8 ;  /* 0x000000080e007986 */ /* 0x0003e4000c101d12 */
.L_x_35:
[----:B------:R-:W-:Y:S05]  /*5380*/  BSYNC.RECONVERGENT B1 ;  /* 0x0000000000017941 */ /* 0x000fea0003800200 */
.L_x_34:
[----:B------:R-:W-:Y:S05]  /*5390*/  @!P1 BRA `(.L_x_33) ;  /* 0x0000001000309947 */ /* 0x000fea0003800000 */
[----:B------:R-:W-:-:S07]  /*53a0*/  VIADD R5, R4, UR17 ;  /* 0x0000001104057c36 */ /* 0x000fce0008000000 */
.L_x_36:
[----:B-1----:R-:W-:-:S06]  /*53b0*/  IMAD.WIDE.U32 R8, R4, 0x20, R6 ;  /* 0x0000002004087825 */ /* 0x002fcc00078e0006 */
[----:B0-----:R-:W2:Y:S02]  /*53c0*/  LDG.E.ENL2.256 R12, R8, desc[UR18][R8.64] ;  /* 0xfe0000120808797e */ /* 0x001ea4000812190c */
[C---:B--2---:R-:W-:Y:S01]  /*53d0*/  IMAD.U32 R16, R15.reuse, 0x10000, RZ ;  /* 0x000100000f107824 */ /* 0x044fe200078e00ff */
[----:B------:R-:W-:Y:S01]  /*53e0*/  PRMT R15, R15, 0x7632, R15 ;  /* 0x000076320f0f7816 */ /* 0x000fe2000000000f */
[----:B------:R-:W-:Y:S01]  /*53f0*/  IMAD.U32 R25, R8, 0x10000, RZ ;  /* 0x0001000008197824 */ /* 0x000fe200078e00ff */
[----:B------:R-:W-:Y:S01]  /*5400*/  PRMT R8, R10, 0x7632, R8 ;  /* 0x000076320a087816 */ /* 0x000fe20000000008 */
[----:B------:R-:W-:Y:S01]  /*5410*/  FMUL.FTZ R24, R16, UR7 ;  /* 0x0000000710187c20 */ /* 0x000fe20008410000 */
[C---:B------:R-:W-:Y:S02]  /*5420*/  IMAD.U32 R16, R14.reuse, 0x10000, RZ ;  /* 0x000100000e107824 */ /* 0x040fe400078e00ff */
[----:B------:R-:W-:Y:S01]  /*5430*/  FMUL.FTZ R25, R25, UR7 ;  /* 0x0000000719197c20 */ /* 0x000fe20008410000 */
[----:B------:R-:W-:Y:S01]  /*5440*/  IMAD.U32 R17, R13, 0x10000, RZ ;  /* 0x000100000d117824 */ /* 0x000fe200078e00ff */
[----:B------:R-:W-:Y:S01]  /*5450*/  PRMT R14, R14, 0x7632, R14 ;  /* 0x000076320e0e7816 */ /* 0x000fe2000000000e */
[----:B------:R-:W-:Y:S01]  /*5460*/  IMAD.U32 R26, R15, 0x10000, RZ ;  /* 0x000100000f1a7824 */ /* 0x000fe200078e00ff */
[----:B------:R-:W0:Y:S01]  /*5470*/  F2I.NTZ R24, R24 ;  /* 0x0000001800187305 */ /* 0x000e220000203100 */
[C---:B------:R-:W-:Y:S01]  /*5480*/  IMAD.U32 R18, R12.reuse, 0x10000, RZ ;  /* 0x000100000c127824 */ /* 0x040fe200078e00ff */
[----:B------:R-:W-:Y:S01]  /*5490*/  PRMT R12, R12, 0x7632, R12 ;  /* 0x000076320c0c7816 */ /* 0x000fe2000000000c */
[----:B------:R-:W-:Y:S01]  /*54a0*/  FMUL.FTZ R16, R16, UR7 ;  /* 0x0000000710107c20 */ /* 0x000fe20008410000 */
[----:B------:R-:W-:Y:S01]  /*54b0*/  FMUL.FTZ R23, R17, UR7 ;  /* 0x0000000711177c20 */ /* 0x000fe20008410000 */
[----:B------:R-:W-:Y:S01]  /*54c0*/  FMUL.FTZ R27, R26, UR7 ;  /* 0x000000071a1b7c20 */ /* 0x000fe20008410000 */
[----:B------:R-:W-:-:S02]  /*54d0*/  IMAD.U32 R26, R14, 0x10000, RZ ;  /* 0x000100000e1a7824 */ /* 0x000fc400078e00ff */
[----:B------:R-:W-:Y:S01]  /*54e0*/  FMUL.FTZ R22, R18, UR7 ;  /* 0x0000000712167c20 */ /* 0x000fe20008410000 */
[----:B------:R1:W2:Y:S01]  /*54f0*/  F2I.NTZ R15, R25 ;  /* 0x00000019000f7305 */ /* 0x0002a20000203100 */
[----:B------:R-:W-:Y:S01]  /*5500*/  IMAD.U32 R17, R11, 0x10000, RZ ;  /* 0x000100000b117824 */ /* 0x000fe200078e00ff */
[----:B------:R-:W-:Y:S01]  /*5510*/  PRMT R13, R13, 0x7632, R13 ;  /* 0x000076320d0d7816 */ /* 0x000fe2000000000d */
[----:B------:R-:W-:Y:S02]  /*5520*/  IMAD.U32 R19, R9, 0x10000, RZ ;  /* 0x0001000009137824 */ /* 0x000fe400078e00ff */
[----:B------:R-:W-:Y:S01]  /*5530*/  FMUL.FTZ R29, R26, UR7 ;  /* 0x000000071a1d7c20 */ /* 0x000fe20008410000 */
[----:B------:R-:W-:Y:S01]  /*5540*/  FMUL.FTZ R18, R17, UR7 ;  /* 0x0000000711127c20 */ /* 0x000fe20008410000 */
[----:B------:R-:W-:Y:S01]  /*5550*/  IMAD.U32 R17, R10, 0x10000, RZ ;  /* 0x000100000a117824 */ /* 0x000fe200078e00ff */
[----:B------:R-:W-:Y:S01]  /*5560*/  PRMT R10, R9, 0x7632, R10 ;  /* 0x00007632090a7816 */ /* 0x000fe2000000000a */
[----:B------:R3:W-:Y:S01]  /*5570*/  F2I.NTZ R14, R27 ;  /* 0x0000001b000e7305 */ /* 0x0007e20000203100 */
[----:B-1----:R-:W-:Y:S01]  /*5580*/  IMAD.U32 R25, R12, 0x10000, RZ ;  /* 0x000100000c197824 */ /* 0x002fe200078e00ff */
[----:B------:R-:W-:Y:S01]  /*5590*/  PRMT R11, R11, 0x7632, R11 ;  /* 0x000076320b0b7816 */ /* 0x000fe2000000000b */
[----:B------:R-:W-:-:S02]  /*55a0*/  IMAD.U32 R26, R13, 0x10000, RZ ;  /* 0x000100000d1a7824 */ /* 0x000fc400078e00ff */
[----:B------:R-:W-:Y:S01]  /*55b0*/  FMUL.FTZ R19, R19, UR7 ;  /* 0x0000000713137c20 */ /* 0x000fe20008410000 */
[----:B0-----:R-:W-:Y:S02]  /*55c0*/  VIADD R24, R24, UR8 ;  /* 0x0000000818187c36 */ /* 0x001fe40008000000 */
[----:B------:R-:W-:Y:S01]  /*55d0*/  FMUL.FTZ R17, R17, UR7 ;  /* 0x0000000711117c20 */ /* 0x000fe20008410000 */
[----:B------:R-:W-:Y:S01]  /*55e0*/  FMUL.FTZ R28, R26, UR7 ;  /* 0x000000071a1c7c20 */ /* 0x000fe20008410000 */
[----:B------:R-:W0:Y:S01]  /*55f0*/  F2I.NTZ R16, R16 ;  /* 0x0000001000107305 */ /* 0x000e220000203100 */
[----:B---3--:R-:W-:Y:S01]  /*5600*/  FMUL.FTZ R27, R25, UR7 ;  /* 0x00000007191b7c20 */ /* 0x008fe20008410000 */
[----:B------:R-:W-:Y:S01]  /*5610*/  IMAD.U32 R25, R11, 0x10000, RZ ;  /* 0x000100000b197824 */ /* 0x000fe200078e00ff */
[----:B------:R-:W-:Y:S01]  /*5620*/  PRMT R11, R8, 0x7632, R11 ;  /* 0x00007632080b7816 */ /* 0x000fe2000000000b */
[----:B--2---:R-:W-:Y:S02]  /*5630*/  VIADD R15, R15, UR8 ;  /* 0x000000080f0f7c36 */ /* 0x004fe40008000000 */
[----:B------:R-:W-:-:S02]  /*5640*/  FMUL.FTZ R26, R25, UR7 ;  /* 0x00000007191a7c20 */ /* 0x000fc40008410000 */
[----:B------:R-:W1:Y:S01]  /*5650*/  F2I.NTZ R23, R23 ;  /* 0x0000001700177305 */ /* 0x000e620000203100 */
[----:B------:R-:W-:-:S04]  /*5660*/  I2I.S8.S32.SAT R15, R15 ;  /* 0x0000000f000f7238 */ /* 0x000fc80000001000 */
[----:B------:R-:W-:Y:S01]  /*5670*/  PRMT R15, R15, 0x8880, RZ ;  /* 0x000088800f0f7816 */ /* 0x000fe200000000ff */
[----:B0-----:R-:W-:Y:S02]  /*5680*/  VIADD R16, R16, UR8 ;  /* 0x0000000810107c36 */ /* 0x001fe40008000000 */
[----:B------:R-:W0:Y:S03]  /*5690*/  F2I.NTZ R9, R27 ;  /* 0x0000001b00097305 */ /* 0x000e260000203100 */
[----:B------:R-:W-:Y:S01]  /*56a0*/  I2I.S8.S32.SAT R16, R16 ;  /* 0x0000001000107238 */ /* 0x000fe20000001000 */
[----:B-1----:R-:W-:-:S04]  /*56b0*/  VIADD R23, R23, UR8 ;  /* 0x0000000817177c36 */ /* 0x002fc80008000000 */
[----:B------:R1:W-:Y:S01]  /*56c0*/  F2I.NTZ R13, R29 ;  /* 0x0000001d000d7305 */ /* 0x0003e20000203100 */
[----:B------:R-:W-:Y:S01]  /*56d0*/  I2I.S8.S32.SAT R23, R23 ;  /* 0x0000001700177238 */ /* 0x000fe20000001000 */
[----:B0-----:R-:W-:-:S06]  /*56e0*/  VIADD R9, R9, UR8 ;  /* 0x0000000809097c36 */ /* 0x001fcc0008000000 */
[----:B------:R-:W0:Y:S01]  /*56f0*/  F2I.NTZ R22, R22 ;  /* 0x0000001600167305 */ /* 0x000e220000203100 */
[----:B-1----:R-:W-:Y:S01]  /*5700*/  VIADD R29, R14, UR8 ;  /* 0x000000080e1d7c36 */ /* 0x002fe20008000000 */
[----:B------:R-:W-:Y:S01]  /*5710*/  I2I.S8.S32.SAT R14, R24 ;  /* 0x00000018000e7238 */ /* 0x000fe20000001000 */
[----:B------:R-:W-:Y:S01]  /*5720*/  IMAD.U32 R24, R8, 0x10000, RZ ;  /* 0x0001000008187824 */ /* 0x000fe200078e00ff */
[----:B------:R-:W-:Y:S02]  /*5730*/  PRMT R23, R23, 0x8880, RZ ;  /* 0x0000888017177816 */ /* 0x000fe400000000ff */
[----:B------:R-:W-:Y:S01]  /*5740*/  I2I.S8.S32.SAT R29, R29 ;  /* 0x0000001d001d7238 */ /* 0x000fe20000001000 */
[----:B------:R-:W-:Y:S01]  /*5750*/  FMUL.FTZ R25, R24, UR7 ;  /* 0x0000000718197c20 */ /* 0x000fe20008410000 */
[----:B------:R1:W-:Y:S01]  /*5760*/  F2I.NTZ R12, R28 ;  /* 0x0000001c000c7305 */ /* 0x0003e20000203100 */
[----:B------:R-:W-:Y:S01]  /*5770*/  IMAD.U32 R24, R11, 0x10000, RZ ;  /* 0x000100000b187824 */ /* 0x000fe200078e00ff */
[----:B------:R-:W-:-:S03]  /*5780*/  PRMT R27, R29, 0x8880, RZ ;  /* 0x000088801d1b7816 */ /* 0x000fc600000000ff */
[----:B------:R-:W-:Y:S01]  /*5790*/  FMUL.FTZ R24, R24, UR7 ;  /* 0x0000000718187c20 */ /* 0x000fe20008410000 */
[----:B0-----:R-:W-:Y:S02]  /*57a0*/  VIADD R22, R22, UR8 ;  /* 0x0000000816167c36 */ /* 0x001fe40008000000 */
[----:B------:R-:W0:Y:S01]  /*57b0*/  F2I.NTZ R19, R19 ;  /* 0x0000001300137305 */ /* 0x000e220000203100 */
[----:B-1----:R-:W-:Y:S01]  /*57c0*/  PRMT R28, R14, 0x8880, RZ ;  /* 0x000088800e1c7816 */ /* 0x002fe200000000ff */
[----:B------:R-:W-:-:S04]  /*57d0*/  IMAD.U32 R14, R10, 0x10000, RZ ;  /* 0x000100000a0e7824 */ /* 0x000fc800078e00ff */
[----:B------:R-:W-:Y:S01]  /*57e0*/  FMUL.FTZ R14, R14, UR7 ;  /* 0x000000070e0e7c20 */ /* 0x000fe20008410000 */
[----:B------:R-:W-:Y:S01]  /*57f0*/  IMAD.MOV.U32 R10, RZ, RZ, R28 ;  /* 0x000000ffff0a7224 */ /* 0x000fe200078e001c */
[----:B------:R-:W1:Y:S04]  /*5800*/  F2I.NTZ R18, R18 ;  /* 0x0000001200127305 */ /* 0x000e680000203100 */
[----:B------:R-:W-:Y:S01]  /*5810*/  PRMT R10, R10, 0x3340, R27 ;  /* 0x000033400a0a7816 */ /* 0x000fe2000000001b */
[----:B0-----:R-:W-:-:S03]  /*5820*/  VIADD R19, R19, UR8 ;  /* 0x0000000813137c36 */ /* 0x001fc60008000000 */
[----:B------:R0:W2:Y:S02]  /*5830*/  F2I.NTZ R8, R26 ;  /* 0x0000001a00087305 */ /* 0x0000a40000203100 */
[----:B------:R-:W-:Y:S01]  /*5840*/  I2I.S8.S32.SAT R19, R19 ;  /* 0x0000001300137238 */ /* 0x000fe20000001000 */
[----:B-1----:R-:W-:-:S05]  /*5850*/  VIADD R18, R18, UR8 ;  /* 0x0000000812127c36 */ /* 0x002fca0008000000 */
[----:B------:R1:W3:Y:S01]  /*5860*/  F2I.NTZ R11, R25 ;  /* 0x00000019000b7305 */ /* 0x0002e20000203100 */
[----:B0-----:R-:W-:Y:S01]  /*5870*/  VIADD R26, R13, UR8 ;  /* 0x000000080d1a7c36 */ /* 0x001fe20008000000 */
[----:B------:R-:W-:Y:S01]  /*5880*/  PRMT R19, R19, 0x8880, RZ ;  /* 0x0000888013137816 */ /* 0x000fe200000000ff */
[----:B------:R-:W-:Y:S01]  /*5890*/  VIADD R13, R12, UR8 ;  /* 0x000000080c0d7c36 */ /* 0x000fe20008000000 */
[----:B------:R-:W-:Y:S02]  /*58a0*/  I2I.S8.S32.SAT R12, R22 ;  /* 0x00000016000c7238 */ /* 0x000fe40000001000 */
[----:B------:R-:W-:Y:S01]  /*58b0*/  I2I.S8.S32.SAT R18, R18 ;  /* 0x0000001200127238 */ /* 0x000fe20000001000 */
[----:B--2---:R-:W-:Y:S01]  /*58c0*/  VIADD R8, R8, UR8 ;  /* 0x0000000808087c36 */ /* 0x004fe20008000000 */
[----:B------:R-:W0:Y:S01]  /*58d0*/  F2I.NTZ R17, R17 ;  /* 0x0000001100117305 */ /* 0x000e220000203100 */
[----:B-1----:R-:W-:Y:S02]  /*58e0*/  PRMT R25, R16, 0x8880, RZ ;  /* 0x0000888010197816 */ /* 0x002fe400000000ff */
[----:B------:R-:W-:Y:S01]  /*58f0*/  I2I.S8.S32.SAT R16, R9 ;  /* 0x0000000900107238 */ /* 0x000fe20000001000 */
[----:B------:R-:W-:Y:S01]  /*5900*/  IMAD.MOV.U32 R9, RZ, RZ, R23 ;  /* 0x000000ffff097224 */ /* 0x000fe200078e0017 */
[----:B------:R-:W-:Y:S01]  /*5910*/  I2I.S8.S32.SAT R22, R13 ;  /* 0x0000000d00167238 */ /* 0x000fe20000001000 */
[----:B------:R-:W-:Y:S01]  /*5920*/  IMAD.MOV.U32 R13, RZ, RZ, R25 ;  /* 0x000000ffff0d7224 */ /* 0x000fe200078e0019 */
[----:B------:R-:W-:Y:S01]  /*5930*/  PRMT R23, R16, 0x8880, RZ ;  /* 0x0000888010177816 */ /* 0x000fe200000000ff */
[----:B------:R-:W1:Y:S01]  /*5940*/  F2I.NTZ R14, R14 ;  /* 0x0000000e000e7305 */ /* 0x000e620000203100 */
[----:B------:R-:W-:Y:S01]  /*5950*/  PRMT R22, R22, 0x8880, RZ ;  /* 0x0000888016167816 */ /* 0x000fe200000000ff */
[----:B---3--:R-:W-:Y:S01]  /*5960*/  VIADD R11, R11, UR8 ;  /* 0x000000080b0b7c36 */ /* 0x008fe20008000000 */
[----:B------:R-:W-:-:S02]  /*5970*/  PRMT R12, R12, 0x8880, RZ ;  /* 0x000088800c0c7816 */ /* 0x000fc400000000ff */
[----:B------:R-:W-:Y:S01]  /*5980*/  PRMT R9, R9, 0x3340, R22 ;  /* 0x0000334009097816 */ /* 0x000fe20000000016 */
[----:B0-----:R-:W-:Y:S02]  /*5990*/  VIADD R17, R17, UR8 ;  /* 0x0000000811117c36 */ /* 0x001fe40008000000 */
[----:B------:R0:W2:Y:S01]  /*59a0*/  F2I.NTZ R16, R24 ;  /* 0x0000001800107305 */ /* 0x0000a20000203100 */
[----:B------:R-:W-:Y:S02]  /*59b0*/  I2I.S8.S32.SAT R22, R8 ;  /* 0x0000000800167238 */ /* 0x000fe40000001000 */
[----:B------:R-:W-:Y:S02]  /*59c0*/  PRMT R12, R12, 0x3340, R23 ;  /* 0x000033400c0c7816 */ /* 0x000fe40000000017 */
[----:B------:R-:W-:Y:S01]  /*59d0*/  I2I.S8.S32.SAT R17, R17 ;  /* 0x0000001100117238 */ /* 0x000fe20000001000 */
[----:B-1----:R-:W-:Y:S01]  /*59e0*/  VIADD R14, R14, UR8 ;  /* 0x000000080e0e7c36 */ /* 0x002fe20008000000 */
[----:B------:R-:W-:-:S02]  /*59f0*/  PRMT R22, R22, 0x8880, RZ ;  /* 0x0000888016167816 */ /* 0x000fc400000000ff */
[----:B0-----:R-:W-:Y:S02]  /*5a00*/  PRMT R24, R18, 0x8880, RZ ;  /* 0x0000888012187816 */ /* 0x001fe400000000ff */
[----:B------:R-:W-:Y:S02]  /*5a10*/  PRMT R23, R17, 0x8880, RZ ;  /* 0x0000888011177816 */ /* 0x000fe400000000ff */
[----:B------:R-:W-:Y:S01]  /*5a20*/  I2I.S8.S32.SAT R18, R11 ;  /* 0x0000000b00127238 */ /* 0x000fe20000001000 */
[----:B--2---:R-:W-:Y:S01]  /*5a30*/  VIADD R16, R16, UR8 ;  /* 0x0000000810107c36 */ /* 0x004fe20008000000 */
[----:B------:R-:W-:Y:S01]  /*5a40*/  I2I.S8.S32.SAT R17, R14 ;  /* 0x0000000e00117238 */ /* 0x000fe20000001000 */
[----:B------:R-:W-:Y:S01]  /*5a50*/  IMAD.MOV.U32 R14, RZ, RZ, R19 ;  /* 0x000000ffff0e7224 */ /* 0x000fe200078e0013 */
[----:B------:R-:W-:Y:S01]  /*5a60*/  I2I.S8.S32.SAT R26, R26 ;  /* 0x0000001a001a7238 */ /* 0x000fe20000001000 */
[----:B------:R-:W-:Y:S01]  /*5a70*/  IMAD.MOV.U32 R8, RZ, RZ, R24 ;  /* 0x000000ffff087224 */ /* 0x000fe200078e0018 */
[----:B------:R-:W-:Y:S01]  /*5a80*/  I2I.S8.S32.SAT R16, R16 ;  /* 0x0000001000107238 */ /* 0x000fe20000001000 */
[----:B------:R-:W-:Y:S01]  /*5a90*/  IMAD.MOV.U32 R19, RZ, RZ, R22 ;  /* 0x000000ffff137224 */ /* 0x000fe200078e0016 */
[----:B------:R-:W-:Y:S01]  /*5aa0*/  PRMT R18, R18, 0x8880, RZ ;  /* 0x0000888012127816 */ /* 0x000fe200000000ff */
[----:B------:R-:W-:Y:S01]  /*5ab0*/  IMAD.MOV.U32 R11, RZ, RZ, R23 ;  /* 0x000000ffff0b7224 */ /* 0x000fe200078e0017 */
[----:B------:R-:W-:-:S02]  /*5ac0*/  PRMT R26, R26, 0x8880, RZ ;  /* 0x000088801a1a7816 */ /* 0x000fc400000000ff */
[----:B------:R-:W-:Y:S02]  /*5ad0*/  PRMT R17, R17, 0x8880, RZ ;  /* 0x0000888011117816 */ /* 0x000fe400000000ff */
[----:B------:R-:W-:Y:S02]  /*5ae0*/  PRMT R16, R16, 0x8880, RZ ;  /* 0x0000888010107816 */ /* 0x000fe400000000ff */
[----:B------:R-:W-:Y:S02]  /*5af0*/  PRMT R23, R8, 0x3340, R19 ;  /* 0x0000334008177816 */ /* 0x000fe40000000013 */
[----:B------:R-:W-:Y:S02]  /*5b00*/  PRMT R8, R11, 0x3340, R18 ;  /* 0x000033400b087816 */ /* 0x000fe40000000012 */
[----:B------:R-:W-:Y:S01]  /*5b10*/  PRMT R13, R13, 0x3340, R26 ;  /* 0x000033400d0d7816 */ /* 0x000fe2000000001a */
[----:B------:R-:W-:Y:S01]  /*5b20*/  IMAD.WIDE.U32 R26, R4, 0x10, R20 ;  /* 0x00000010041a7825 */ /* 0x000fe200078e0014 */
[----:B------:R-:W-:-:S02]  /*5b30*/  PRMT R11, R14, 0x3340, R17 ;  /* 0x000033400e0b7816 */ /* 0x000fc40000000011 */
[----:B------:R-:W-:Y:S02]  /*5b40*/  PRMT R16, R15, 0x3340, R16 ;  /* 0x000033400f107816 */ /* 0x000fe40000000010 */
[----:B------:R-:W-:Y:S02]  /*5b50*/  PRMT R18, R12, 0x5410, R9 ;  /* 0x000054100c127816 */ /* 0x000fe40000000009 */
[----:B------:R-:W-:Y:S01]  /*5b60*/  PRMT R17, R8, 0x5410, R23 ;  /* 0x0000541008117816 */ /* 0x000fe20000000017 */
[----:B------:R-:W-:Y:S01]  /*5b70*/  IMAD.WIDE.U32 R8, R5, 0x20, R6 ;  /* 0x0000002005087825 */ /* 0x000fe200078e0006 */
[----:B------:R-:W-:Y:S02]  /*5b80*/  PRMT R19, R13, 0x5410, R10 ;  /* 0x000054100d137816 */ /* 0x000fe4000000000a */
        /* <DEDUP_REMOVED lines=8> */
[C---:B------:R-:W-:Y:S01]  /*5c10*/  IMAD.U32 R22, R14.reuse, 0x10000, RZ ;  /* 0x000100000e167824 */ /* 0x040fe200078e00ff */
[----:B------:R-:W-:Y:S01]  /*5c20*/  PRMT R14, R14, 0x7632, R14 ;  /* 0x000076320e0e7816 */ /* 0x000fe2000000000e */
[----:B0-----:R-:W-:-:S02]  /*5c30*/  IMAD.U32 R26, R15, 0x10000, RZ ;  /* 0x000100000f1a7824 */ /* 0x001fc400078e00ff */
[----:B------:R-:W-:Y:S01]  /*5c40*/  FMUL.FTZ R19, R25, UR7 ;  /* 0x0000000719137c20 */ /* 0x000fe20008410000 */
[C---:B------:R-:W-:Y:S01]  /*5c50*/  IMAD.U32 R23, R13.reuse, 0x10000, RZ ;  /* 0x000100000d177824 */ /* 0x040fe200078e00ff */
[----:B------:R-:W-:Y:S01]  /*5c60*/  PRMT R13, R13, 0x7632, R13 ;  /* 0x000076320d0d7816 */ /* 0x000fe2000000000d */
[----:B------:R-:W-:Y:S01]  /*5c70*/  FMUL.FTZ R29, R26, UR7 ;  /* 0x000000071a1d7c20 */ /* 0x000fe20008410000 */
[----:B------:R-:W-:Y:S02]  /*5c80*/  IMAD.U32 R26, R14, 0x10000, RZ ;  /* 0x000100000e1a7824 */ /* 0x000fe400078e00ff */
[----:B------:R-:W-:Y:S01]  /*5c90*/  FMUL.FTZ R22, R22, UR7 ;  /* 0x0000000716167c20 */ /* 0x000fe20008410000 */
[----:B------:R-:W0:Y:S01]  /*5ca0*/  F2I.NTZ R24, R24 ;  /* 0x0000001800187305 */ /* 0x000e220000203100 */
[----:B------:R-:W-:Y:S02]  /*5cb0*/  IMAD.U32 R25, R8, 0x10000, RZ ;  /* 0x0001000008197824 */ /* 0x000fe400078e00ff */
[----:B------:R-:W-:Y:S01]  /*5cc0*/  FMUL.FTZ R28, R26, UR7 ;  /* 0x000000071a1c7c20 */ /* 0x000fe20008410000 */
[----:B------:R-:W-:-:S02]  /*5cd0*/  IMAD.U32 R26, R13, 0x10000, RZ ;  /* 0x000100000d1a7824 */ /* 0x000fc400078e00ff */
[----:B------:R-:W-:Y:S01]  /*5ce0*/  FMUL.FTZ R23, R23, UR7 ;  /* 0x0000000717177c20 */ /* 0x000fe20008410000 */
[----:B------:R-:W-:Y:S01]  /*5cf0*/  FMUL.FTZ R25, R25, UR7 ;  /* 0x0000000719197c20 */ /* 0x000fe20008410000 */
[C---:B------:R-:W-:Y:S02]  /*5d00*/  IMAD.U32 R16, R11.reuse, 0x10000, RZ ;  /* 0x000100000b107824 */ /* 0x040fe400078e00ff */
[----:B------:R-:W-:Y:S01]  /*5d10*/  FMUL.FTZ R27, R26, UR7 ;  /* 0x000000071a1b7c20 */ /* 0x000fe20008410000 */
[----:B------:R-:W-:Y:S01]  /*5d20*/  F2I.NTZ R14, R29 ;  /* 0x0000001d000e7305 */ /* 0x000fe20000203100 */
[----:B------:R-:W-:Y:S01]  /*5d30*/  PRMT R11, R11, 0x7632, R11 ;  /* 0x000076320b0b7816 */ /* 0x000fe2000000000b */
[----:B------:R-:W-:Y:S01]  /*5d40*/  FMUL.FTZ R17, R16, UR7 ;  /* 0x0000000710117c20 */ /* 0x000fe20008410000 */
[C---:B------:R-:W-:Y:S01]  /*5d50*/  PRMT R8, R10.reuse, 0x7632, R8 ;  /* 0x000076320a087816 */ /* 0x040fe20000000008 */
[----:B------:R-:W-:Y:S01]  /*5d60*/  IMAD.U32 R16, R10, 0x10000, RZ ;  /* 0x000100000a107824 */ /* 0x000fe200078e00ff */
[C---:B------:R-:W-:Y:S01]  /*5d70*/  PRMT R10, R9.reuse, 0x7632, R10 ;  /* 0x00007632090a7816 */ /* 0x040fe2000000000a */
[----:B------:R-:W-:-:S02]  /*5d80*/  IMAD.U32 R18, R9, 0x10000, RZ ;  /* 0x0001000009127824 */ /* 0x000fc400078e00ff */
[----:B------:R-:W1:Y:S01]  /*5d90*/  F2I.NTZ R22, R22 ;  /* 0x0000001600167305 */ /* 0x000e620000203100 */
[----:B0-----:R-:W-:Y:S02]  /*5da0*/  VIADD R24, R24, UR8 ;  /* 0x0000000818187c36 */ /* 0x001fe40008000000 */
[----:B------:R-:W-:Y:S01]  /*5db0*/  FMUL.FTZ R16, R16, UR7 ;  /* 0x0000000710107c20 */ /* 0x000fe20008410000 */
[----:B------:R-:W-:-:S04]  /*5dc0*/  FMUL.FTZ R18, R18, UR7 ;  /* 0x0000000712127c20 */ /* 0x000fc80008410000 */
[----:B------:R-:W0:Y:S01]  /*5dd0*/  F2I.NTZ R19, R19 ;  /* 0x0000001300137305 */ /* 0x000e220000203100 */
[----:B-1----:R-:W-:-:S07]  /*5de0*/  VIADD R22, R22, UR8 ;  /* 0x0000000816167c36 */ /* 0x002fce0008000000 */
[----:B------:R1:W2:Y:S01]  /*5df0*/  F2I.NTZ R15, R25 ;  /* 0x00000019000f7305 */ /* 0x0002a20000203100 */
[----:B------:R-:W-:Y:S01]  /*5e00*/  I2I.S8.S32.SAT R22, R22 ;  /* 0x0000001600167238 */ /* 0x000fe20000001000 */
[----:B0-----:R-:W-:-:S06]  /*5e10*/  VIADD R19, R19, UR8 ;  /* 0x0000000813137c36 */ /* 0x001fcc0008000000 */
[----:B------:R0:W-:Y:S01]  /*5e20*/  F2I.NTZ R13, R28 ;  /* 0x0000001c000d7305 */ /* 0x0001e20000203100 */
[----:B-1----:R-:W-:-:S04]  /*5e30*/  IMAD.U32 R25, R12, 0x10000, RZ ;  /* 0x000100000c197824 */ /* 0x002fc800078e00ff */
[----:B------:R-:W-:Y:S01]  /*5e40*/  FMUL.FTZ R26, R25, UR7 ;  /* 0x00000007191a7c20 */ /* 0x000fe20008410000 */
[----:B------:R-:W-:Y:S01]  /*5e50*/  IMAD.U32 R25, R11, 0x10000, RZ ;  /* 0x000100000b197824 */ /* 0x000fe200078e00ff */
[----:B------:R-:W-:Y:S01]  /*5e60*/  PRMT R11, R8, 0x7632, R11 ;  /* 0x00007632080b7816 */ /* 0x000fe2000000000b */
[----:B------:R1:W3:Y:S01]  /*5e70*/  F2I.NTZ R12, R27 ;  /* 0x0000001b000c7305 */ /* 0x0002e20000203100 */
[----:B0-----:R-:W-:Y:S01]  /*5e80*/  VIADD R28, R14, UR8 ;  /* 0x000000080e1c7c36 */ /* 0x001fe20008000000 */
[----:B------:R-:W-:Y:S01]  /*5e90*/  I2I.S8.S32.SAT R14, R24 ;  /* 0x00000018000e7238 */ /* 0x000fe20000001000 */
[----:B------:R-:W-:Y:S01]  /*5ea0*/  FMUL.FTZ R25, R25, UR7 ;  /* 0x0000000719197c20 */ /* 0x000fe20008410000 */
[----:B------:R-:W-:Y:S02]  /*5eb0*/  IMAD.U32 R24, R8, 0x10000, RZ ;  /* 0x0001000008187824 */ /* 0x000fe400078e00ff */
[----:B------:R-:W-:Y:S01]  /*5ec0*/  I2I.S8.S32.SAT R28, R28 ;  /* 0x0000001c001c7238 */ /* 0x000fe20000001000 */
[----:B--2---:R-:W-:Y:S01]  /*5ed0*/  VIADD R15, R15, UR8 ;  /* 0x000000080f0f7c36 */ /* 0x004fe20008000000 */
[----:B------:R-:W0:Y:S02]  /*5ee0*/  F2I.NTZ R23, R23 ;  /* 0x0000001700177305 */ /* 0x000e240000203100 */
[----:B-1----:R-:W-:-:S02]  /*5ef0*/  PRMT R27, R28, 0x8880, RZ ;  /* 0x000088801c1b7816 */ /* 0x002fc400000000ff */
[----:B------:R-:W-:Y:S01]  /*5f00*/  I2I.S8.S32.SAT R15, R15 ;  /* 0x0000000f000f7238 */ /* 0x000fe20000001000 */
[----:B---3--:R-:W-:-:S03]  /*5f10*/  VIADD R12, R12, UR8 ;  /* 0x000000080c0c7c36 */ /* 0x008fc60008000000 */
[----:B------:R1:W2:Y:S01]  /*5f20*/  F2I.NTZ R9, R26 ;  /* 0x0000001a00097305 */ /* 0x0002a20000203100 */
[----:B0-----:R-:W-:-:S07]  /*5f30*/  VIADD R23, R23, UR8 ;  /* 0x0000000817177c36 */ /* 0x001fce0008000000 */
[----:B------:R-:W0:Y:S01]  /*5f40*/  F2I.NTZ R17, R17 ;  /* 0x0000001100117305 */ /* 0x000e220000203100 */
[----:B-1----:R-:W-:Y:S01]  /*5f50*/  PRMT R26, R14, 0x8880, RZ ;  /* 0x000088800e1a7816 */ /* 0x002fe200000000ff */
[----:B------:R-:W-:Y:S02]  /*5f60*/  IMAD.U32 R14, R10, 0x10000, RZ ;  /* 0x000100000a0e7824 */ /* 0x000fe400078e00ff */
[----:B------:R-:W-:Y:S01]  /*5f70*/  FMUL.FTZ R10, R24, UR7 ;  /* 0x00000007180a7c20 */ /* 0x000fe20008410000 */
[----:B------:R-:W-:Y:S01]  /*5f80*/  IMAD.U32 R24, R11, 0x10000, RZ ;  /* 0x000100000b187824 */ /* 0x000fe200078e00ff */
[----:B------:R-:W-:Y:S01]  /*5f90*/  PRMT R11, R26, 0x3340, R27 ;  /* 0x000033401a0b7816 */ /* 0x000fe2000000001b */
[----:B------:R-:W-:Y:S01]  /*5fa0*/  FMUL.FTZ R14, R14, UR7 ;  /* 0x000000070e0e7c20 */ /* 0x000fe20008410000 */
[----:B------:R-:W-:Y:S01]  /*5fb0*/  PRMT R26, R22, 0x8880, RZ ;  /* 0x00008880161a7816 */ /* 0x000fe200000000ff */
[----:B------:R1:W3:Y:S01]  /*5fc0*/  F2I.NTZ R8, R25 ;  /* 0x0000001900087305 */ /* 0x0002e20000203100 */
[----:B------:R-:W-:Y:S01]  /*5fd0*/  I2I.S8.S32.SAT R22, R12 ;  /* 0x0000000c00167238 */ /* 0x000fe20000001000 */
[----:B------:R-:W-:Y:S01]  /*5fe0*/  FMUL.FTZ R24, R24, UR7 ;  /* 0x0000000718187c20 */ /* 0x000fe20008410000 */
[----:B------:R-:W-:Y:S01]  /*5ff0*/  I2I.S8.S32.SAT R23, R23 ;  /* 0x0000001700177238 */ /* 0x000fe20000001000 */
[----:B------:R-:W-:Y:S01]  /*6000*/  IMAD.MOV.U32 R12, RZ, RZ, R26 ;  /* 0x000000ffff0c7224 */ /* 0x000fe200078e001a */
[----:B------:R-:W-:Y:S01]  /*6010*/  PRMT R26, R22, 0x8880, RZ ;  /* 0x00008880161a7816 */ /* 0x000fe200000000ff */
[----:B--2---:R-:W-:Y:S01]  /*6020*/  VIADD R9, R9, UR8 ;  /* 0x0000000809097c36 */ /* 0x004fe20008000000 */
[----:B------:R-:W-:Y:S01]  /*6030*/  PRMT R23, R23, 0x8880, RZ ;  /* 0x0000888017177816 */ /* 0x000fe200000000ff */
[----:B------:R-:W2:Y:S01]  /*6040*/  F2I.NTZ R16, R16 ;  /* 0x0000001000107305 */ /* 0x000ea20000203100 */
[----:B-1----:R-:W-:Y:S01]  /*6050*/  VIADD R25, R13, UR8 ;  /* 0x000000080d197c36 */ /* 0x002fe20008000000 */
[----:B------:R-:W-:Y:S01]  /*6060*/  I2I.S8.S32.SAT R13, R19 ;  /* 0x00000013000d7238 */ /* 0x000fe20000001000 */
[----:B0-----:R-:W-:Y:S01]  /*6070*/  VIADD R17, R17, UR8 ;  /* 0x0000000811117c36 */ /* 0x001fe20008000000 */
[----:B------:R-:W-:Y:S01]  /*6080*/  I2I.S8.S32.SAT R19, R9 ;  /* 0x0000000900137238 */ /* 0x000fe20000001000 */
[----:B------:R-:W-:Y:S01]  /*6090*/  IMAD.MOV.U32 R9, RZ, RZ, R23 ;  /* 0x000000ffff097224 */ /* 0x000fe200078e0017 */
[----:B------:R-:W-:Y:S01]  /*60a0*/  PRMT R13, R13, 0x8880, RZ ;  /* 0x000088800d0d7816 */ /* 0x000fe200000000ff */
[----:B---3--:R-:W-:Y:S01]  /*60b0*/  VIADD R8, R8, UR8 ;  /* 0x0000000808087c36 */ /* 0x008fe20008000000 */
[----:B------:R-:W0:Y:S01]  /*60c0*/  F2I.NTZ R18, R18 ;  /* 0x0000001200127305 */ /* 0x000e220000203100 */
[----:B------:R-:W-:-:S02]  /*60d0*/  I2I.S8.S32.SAT R25, R25 ;  /* 0x0000001900197238 */ /* 0x000fc40000001000 */
[----:B------:R-:W-:Y:S01]  /*60e0*/  IMAD.MOV.U32 R22, RZ, RZ, R13 ;  /* 0x000000ffff167224 */ /* 0x000fe200078e000d */
[----:B------:R-:W-:Y:S02]  /*60f0*/  I2I.S8.S32.SAT R17, R17 ;  /* 0x0000001100117238 */ /* 0x000fe40000001000 */
[----:B------:R-:W-:Y:S01]  /*6100*/  PRMT R25, R25, 0x8880, RZ ;  /* 0x0000888019197816 */ /* 0x000fe200000000ff */
[----:B--2---:R-:W-:Y:S01]  /*6110*/  VIADD R16, R16, UR8 ;  /* 0x0000000810107c36 */ /* 0x004fe20008000000 */
[----:B------:R-:W1:Y:S01]  /*6120*/  F2I.NTZ R10, R10 ;  /* 0x0000000a000a7305 */ /* 0x000e620000203100 */
[----:B------:R-:W-:Y:S02]  /*6130*/  PRMT R19, R19, 0x8880, RZ ;  /* 0x0000888013137816 */ /* 0x000fe400000000ff */
[----:B------:R-:W-:Y:S01]  /*6140*/  IMAD.MOV.U32 R23, RZ, RZ, R25 ;  /* 0x000000ffff177224 */ /* 0x000fe200078e0019 */
[----:B------:R-:W-:Y:S02]  /*6150*/  I2I.S8.S32.SAT R16, R16 ;  /* 0x0000001000107238 */ /* 0x000fe40000001000 */
[----:B------:R-:W-:Y:S01]  /*6160*/  PRMT R22, R22, 0x3340, R19 ;  /* 0x0000334016167816 */ /* 0x000fe20000000013 */
[----:B0-----:R-:W-:Y:S01]  /*6170*/  VIADD R18, R18, UR8 ;  /* 0x0000000812127c36 */ /* 0x001fe20008000000 */
[----:B------:R-:W0:Y:S01]  /*6180*/  F2I.NTZ R14, R14 ;  /* 0x0000000e000e7305 */ /* 0x000e220000203100 */
[----:B------:R-:W-:-:S02]  /*6190*/  PRMT R12, R12, 0x3340, R23 ;  /* 0x000033400c0c7816 */ /* 0x000fc40000000017 */
[----:B------:R-:W-:Y:S02]  /*61a0*/  PRMT R23, R16, 0x8880, RZ ;  /* 0x0000888010177816 */ /* 0x000fe400000000ff */
[----:B------:R-:W-:Y:S01]  /*61b0*/  I2I.S8.S32.SAT R18, R18 ;  /* 0x0000001200127238 */ /* 0x000fe20000001000 */
[----:B-1----:R-:W-:Y:S02]  /*61c0*/  VIADD R10, R10, UR8 ;  /* 0x000000080a0a7c36 */ /* 0x002fe40008000000 */
[----:B------:R1:W2:Y:S01]  /*61d0*/  F2I.NTZ R13, R24 ;  /* 0x00000018000d7305 */ /* 0x0002a20000203100 */
[----:B------:R-:W-:Y:S02]  /*61e0*/  PRMT R19, R18, 0x8880, RZ ;  /* 0x0000888012137816 */ /* 0x000fe400000000ff */
[----:B------:R-:W-:Y:S02]  /*61f0*/  PRMT R18, R15, 0x8880, RZ ;  /* 0x000088800f127816 */ /* 0x000fe400000000ff */
[----:B------:R-:W-:Y:S01]  /*6200*/  I2I.S8.S32.SAT R16, R10 ;  /* 0x0000000a00107238 */ /* 0x000fe20000001000 */
[----:B------:R-:W-:Y:S01]  /*6210*/  IMAD.MOV.U32 R10, RZ, RZ, R23 ;  /* 0x000000ffff0a7224 */ /* 0x000fe200078e0017 */
[----:B------:R-:W-:Y:S01]  /*6220*/  PRMT R9, R9, 0x3340, R26 ;  /* 0x0000334009097816 */ /* 0x000fe2000000001a */
[----:B0-----:R-:W-:Y:S01]  /*6230*/  VIADD R14, R14, UR8 ;  /* 0x000000080e0e7c36 */ /* 0x001fe20008000000 */
[----:B-1----:R-:W-:-:S02]  /*6240*/  PRMT R24, R17, 0x8880, RZ ;  /* 0x0000888011187816 */ /* 0x002fc400000000ff */
[----:B------:R-:W-:Y:S02]  /*6250*/  I2I.S8.S32.SAT R17, R8 ;  /* 0x0000000800117238 */ /* 0x000fe40000001000 */
[----:B------:R-:W-:Y:S01]  /*6260*/  I2I.S8.S32.SAT R14, R14 ;  /* 0x0000000e000e7238 */ /* 0x000fe20000001000 */
[----:B------:R-:W-:Y:S01]  /*6270*/  IMAD.MOV.U32 R8, RZ, RZ, R24 ;  /* 0x000000ffff087224 */ /* 0x000fe200078e0018 */
[----:B------:R-:W-:Y:S01]  /*6280*/  PRMT R24, R17, 0x8880, RZ ;  /* 0x0000888011187816 */ /* 0x000fe200000000ff */
[----:B--2---:R-:W-:Y:S01]  /*6290*/  VIADD R13, R13, UR8 ;  /* 0x000000080d0d7c36 */ /* 0x004fe20008000000 */
[----:B------:R-:W-:Y:S02]  /*62a0*/  PRMT R17, R16, 0x8880, RZ ;  /* 0x0000888010117816 */ /* 0x000fe400000000ff */
[----:B------:R-:W-:Y:S01]  /*62b0*/  PRMT R16, R14, 0x8880, RZ ;  /* 0x000088800e107816 */ /* 0x000fe200000000ff */
[----:B------:R-:W-:Y:S01]  /*62c0*/  IMAD.MOV.U32 R14, RZ, RZ, R18 ;  /* 0x000000ffff0e7224 */ /* 0x000fe200078e0012 */
[----:B------:R-:W-:Y:S01]  /*62d0*/  I2I.S8.S32.SAT R15, R13 ;  /* 0x0000000d000f7238 */ /* 0x000fe20000001000 */
[----:B------:R-:W-:Y:S01]  /*62e0*/  IMAD.MOV.U32 R13, RZ, RZ, R19 ;  /* 0x000000ffff0d7224 */ /* 0x000fe200078e0013 */
[----:B------:R-:W-:Y:S01]  /*62f0*/  PRMT R11, R12, 0x5410, R11 ;  /* 0x000054100c0b7816 */ /* 0x000fe2000000000b */
[----:B------:R-:W-:Y:S01]  /*6300*/  IMAD.MOV.U32 R19, RZ, RZ, R24 ;  /* 0x000000ffff137224 */ /* 0x000fe200078e0018 */
[----:B------:R-:W-:Y:S01]  /*6310*/  PRMT R15, R15, 0x8880, RZ ;  /* 0x000088800f0f7816 */ /* 0x000fe200000000ff */
[----:B------:R-:W-:Y:S01]  /*6320*/  IMAD.MOV.U32 R12, RZ, RZ, R20 ;  /* 0x000000ffff0c7224 */ /* 0x000fe200078e0014 */
[----:B------:R-:W-:-:S02]  /*6330*/  PRMT R13, R13, 0x3340, R16 ;  /* 0x000033400d0d7816 */ /* 0x000fc40000000010 */
[----:B------:R-:W-:Y:S02]  /*6340*/  PRMT R18, R8, 0x3340, R19 ;  /* 0x0000334008127816 */ /* 0x000fe40000000013 */
[----:B------:R-:W-:Y:S01]  /*6350*/  PRMT R8, R14, 0x3340, R15 ;  /* 0x000033400e087816 */ /* 0x000fe2000000000f */
[----:B------:R-:W-:Y:S01]  /*6360*/  IMAD.U32 R14, RZ, RZ, UR17 ;  /* 0x00000011ff0e7e24 */ /* 0x000fe2000f8e00ff */
[----:B------:R-:W-:Y:S02]  /*6370*/  PRMT R17, R10, 0x3340, R17 ;  /* 0x000033400a117816 */ /* 0x000fe40000000011 */
[----:B------:R-:W-:Y:S01]  /*6380*/  PRMT R8, R8, 0x5410, R13 ;  /* 0x0000541008087816 */ /* 0x000fe2000000000d */
[----:B------:R-:W-:Y:S01]  /*6390*/  IMAD.MOV.U32 R13, RZ, RZ, R21 ;  /* 0x000000ffff0d7224 */ /* 0x000fe200078e0015 */
[----:B------:R-:W-:Y:S02]  /*63a0*/  SHF.R.S32.HI R15, RZ, 0x1f, R2 ;  /* 0x0000001fff0f7819 */ /* 0x000fe40000011402 */
[----:B------:R-:W-:Y:S01]  /*63b0*/  PRMT R10, R22, 0x5410, R9 ;  /* 0x00005410160a7816 */ /* 0x000fe20000000009 */
[----:B------:R-:W-:Y:S01]  /*63c0*/  IMAD.WIDE.U32 R12, R5, 0x10, R12 ;  /* 0x00000010050c7825 */ /* 0x000fe200078e000c */
[----:B------:R-:W-:-:S02]  /*63d0*/  PRMT R9, R17, 0x5410, R18 ;  /* 0x0000541011097816 */ /* 0x000fc40000000012 */
[----:B------:R-:W-:Y:S01]  /*63e0*/  LEA.HI R15, R15, R2, RZ, 0x4 ;  /* 0x000000020f0f7211 */ /* 0x000fe200078f20ff */
[----:B------:R-:W-:Y:S02]  /*63f0*/  IMAD.U32 R17, RZ, RZ, UR17 ;  /* 0x00000011ff117e24 */ /* 0x000fe4000f8e00ff */
[----:B------:R2:W-:Y:S01]  /*6400*/  STG.E.128 desc[UR18][R12.64], R8 ;  /* 0x000000080c007986 */ /* 0x0005e2000c101d12 */
[----:B------:R-:W-:Y:S01]  /*6410*/  SHF.R.S32.HI R15, RZ, 0x4, R15 ;  /* 0x00000004ff0f7819 */ /* 0x000fe2000001140f */
[----:B------:R-:W-:Y:S01]  /*6420*/  IMAD R5, R14, 0x2, R5 ;  /* 0x000000020e057824 */ /* 0x000fe200078e0205 */
[----:B------:R-:W-:-:S04]  /*6430*/  IADD3 R4, PT, PT, R17, UR17, R4 ;  /* 0x0000001111047c10 */ /* 0x000fc8000fffe004 */
[----:B------:R-:W-:-:S13]  /*6440*/  ISETP.GE.AND P0, PT, R4, R15, PT ;  /* 0x0000000f0400720c */ /* 0x000fda0003f06270 */
[----:B--2---:R-:W-:Y:S05]  /*6450*/  @!P0 BRA `(.L_x_36) ;  /* 0xffffffec00d48947 */ /* 0x004fea000383ffff */
.L_x_33:
[----:B------:R-:W-:Y:S05]  /*6460*/  BSYNC.RECONVERGENT B0 ;  /* 0x0000000000007941 */ /* 0x000fea0003800200 */
.L_x_32:
[----:B------:R-:W-:-:S04]  /*6470*/  SHF.R.S32.HI R5, RZ, 0x1f, R2 ;  /* 0x0000001fff057819 */ /* 0x000fc80000011402 */
[----:B------:R-:W-:-:S04]  /*6480*/  LEA.HI R5, R5, R2, RZ, 0x4 ;  /* 0x0000000205057211 */ /* 0x000fc800078f20ff */
[----:B----4-:R-:W-:-:S05]  /*6490*/  SHF.R.S32.HI R4, RZ, 0x4, R5 ;  /* 0x00000004ff047819 */ /* 0x010fca0000011405 */
[----:B------:R-:W-:-:S05]  /*64a0*/  IMAD R3, R4, 0x10, R3 ;  /* 0x0000001004037824 */ /* 0x000fca00078e0203 */
[----:B------:R-:W-:-:S13]  /*64b0*/  ISETP.GE.AND P0, PT, R3, R2, PT ;  /* 0x000000020300720c */ /* 0x000fda0003f06270 */
[----:B------:R-:W-:Y:S05]  /*64c0*/  @P0 EXIT ;  /* 0x000000000000094d */ /* 0x000fea0003800000 */
[----:B-1----:R-:W1:Y:S01]  /*64d0*/  I2F.U32.RP R11, UR17 ;  /* 0x00000011000b7d06 */ /* 0x002e620008209000 */
[----:B------:R-:W-:Y:S01]  /*64e0*/  VIADD R9, R3, UR17 ;  /* 0x0000001103097c36 */ /* 0x000fe20008000000 */
[----:B------:R-:W-:Y:S01]  /*64f0*/  ISETP.NE.U32.AND P2, PT, RZ, UR17, PT ;  /* 0x00000011ff007c0c */ /* 0x000fe2000bf45070 */
[----:B------:R-:W-:Y:S03]  /*6500*/  BSSY.RECONVERGENT B0, `(.L_x_37) ;  /* 0x0000041000007945 */ /* 0x000fe60003800200 */
[----:B------:R-:W-:Y:S02]  /*6510*/  ISETP.GE.AND P0, PT, R9, R2, PT ;  /* 0x000000020900720c */ /* 0x000fe40003f06270 */
[----:B------:R-:W-:Y:S02]  /*6520*/  VIMNMX R8, PT, PT, R2, R9, !PT ;  /* 0x0000000902087248 */ /* 0x000fe40007fe0100 */
[----:B------:R-:W-:-:S04]  /*6530*/  SEL R10, RZ, 0x1, P0 ;  /* 0x00000001ff0a7807 */ /* 0x000fc80000000000 */
        /* <DEDUP_REMOVED lines=22> */
[----:B------:R-:W1:Y:S01]  /*66a0*/  LDC R8, c[0x0][0x3a0] ;  /* 0x0000e800ff087b82 */ /* 0x000e620000000800 */
[----:B------:R-:W2:Y:S01]  /*66b0*/  LDCU.64 UR4, c[0x0][0x388] ;  /* 0x00007100ff0477ac */ /* 0x000ea20008000a00 */
[----:B------:R-:W-:-:S05]  /*66c0*/  VIADD R9, R9, 0x1 ;  /* 0x0000000109097836 */ /* 0x000fca0000000000 */
[----:B------:R-:W-:Y:S01]  /*66d0*/  LOP3.LUT R9, R9, 0x3, RZ, 0xc0, !PT ;  /* 0x0000000309097812 */ /* 0x000fe200078ec0ff */
[----:B------:R-:W3:Y:S04]  /*66e0*/  LDC.64 R4, c[0x0][0x380] ;  /* 0x0000e000ff047b82 */ /* 0x000ee80000000a00 */
[----:B------:R-:W-:Y:S02]  /*66f0*/  IMAD.MOV R9, RZ, RZ, -R9 ;  /* 0x000000ffff097224 */ /* 0x000fe400078e0a09 */
[----:B-1----:R-:W-:Y:S01]  /*6700*/  IMAD.WIDE.U32 R10, R8, UR22, RZ ;  /* 0x00000016080a7c25 */ /* 0x002fe2000f8e00ff */
[----:B------:R-:W-:-:S03]  /*6710*/  SHF.R.S32.HI R12, RZ, 0x1f, R8 ;  /* 0x0000001fff0c7819 */ /* 0x000fc60000011408 */
[----:B------:R-:W-:Y:S02]  /*6720*/  IMAD.SHL.U32 R13, R10, 0x2, RZ ;  /* 0x000000020a0d7824 */ /* 0x000fe400078e00ff */
[----:B------:R-:W-:Y:S02]  /*6730*/  IMAD R17, R12, UR22, RZ ;  /* 0x000000160c117c24 */ /* 0x000fe4000f8e02ff */
[----:B---3--:R-:W-:Y:S02]  /*6740*/  IMAD.IADD R13, R13, 0x1, R4 ;  /* 0x000000010d0d7824 */ /* 0x008fe400078e0204 */
[----:B------:R-:W-:Y:S02]  /*6750*/  IMAD.IADD R17, R11, 0x1, R17 ;  /* 0x000000010b117824 */ /* 0x000fe400078e0211 */
[----:B------:R-:W-:-:S05]  /*6760*/  IMAD.MOV R13, RZ, RZ, -R13 ;  /* 0x000000ffff0d7224 */ /* 0x000fca00078e0a0d */
[----:B------:R-:W-:-:S04]  /*6770*/  SHF.R.U32.HI R13, RZ, 0x1, R13 ;  /* 0x00000001ff0d7819 */ /* 0x000fc8000001160d */
[----:B------:R-:W-:-:S04]  /*6780*/  LOP3.LUT R13, R13, 0xf, RZ, 0xc0, !PT ;  /* 0x0000000f0d0d7812 */ /* 0x000fc800078ec0ff */
[----:B0-----:R-:W-:-:S04]  /*6790*/  VIMNMX R15, PT, PT, R13, R8, PT ;  /* 0x000000080d0f7248 */ /* 0x001fc80003fe0100 */
[C---:B------:R-:W-:Y:S01]  /*67a0*/  SHF.L.U64.HI R11, R15.reuse, 0x1, R0 ;  /* 0x000000010f0b7819 */ /* 0x040fe20000010200 */
[C---:B------:R-:W-:Y:S01]  /*67b0*/  IMAD.SHL.U32 R13, R15.reuse, 0x2, RZ ;  /* 0x000000020f0d7824 */ /* 0x040fe200078e00ff */
[----:B--2---:R-:W-:-:S04]  /*67c0*/  IADD3 R8, P3, P4, R15, UR4, R10 ;  /* 0x000000040f087c10 */ /* 0x004fc8000fc7e00a */
[----:B------:R-:W-:Y:S02]  /*67d0*/  LEA R13, P1, R10, R13, 0x1 ;  /* 0x0000000d0a0d7211 */ /* 0x000fe400078208ff */
[--C-:B------:R-:W-:Y:S02]  /*67e0*/  IADD3.X R14, PT, PT, R0, UR5, R17.reuse, P3, P4 ;  /* 0x00000005000e7c10 */ /* 0x100fe40009fe8411 */
[----:B------:R-:W-:Y:S02]  /*67f0*/  IADD3 R4, P2, PT, R13, R4, RZ ;  /* 0x000000040d047210 */ /* 0x000fe40007f5e0ff */
[----:B------:R-:W-:-:S05]  /*6800*/  LEA.HI.X R10, R10, R11, R17, 0x1, P1 ;  /* 0x0000000b0a0a7211 */ /* 0x000fca00008f0c11 */
[----:B------:R-:W-:-:S07]  /*6810*/  IMAD.X R5, R10, 0x1, R5, P2 ;  /* 0x000000010a057824 */ /* 0x000fce00010e0605 */
.L_x_39:
[----:B------:R-:W-:-:S06]  /*6820*/  IMAD.WIDE R10, R3, 0x2, R4 ;  /* 0x00000002030a7825 */ /* 0x000fcc00078e0204 */
[----:B------:R-:W2:Y:S01]  /*6830*/  LDG.E.U16 R10, desc[UR18][R10.64] ;  /* 0x000000120a0a7981 */ /* 0x000ea2000c1e1500 */
[----:B------:R-:W-:Y:S02]  /*6840*/  VIADD R9, R9, 0x1 ;  /* 0x0000000109097836 */ /* 0x000fe40000000000 */
[----:B--2---:R-:W-:-:S04]  /*6850*/  IMAD.U32 R0, R10, 0x10000, RZ ;  /* 0x000100000a007824 */ /* 0x004fc800078e00ff */
[----:B------:R-:W-:-:S06]  /*6860*/  FMUL.FTZ R0, R0, UR7 ;  /* 0x0000000700007c20 */ /* 0x000fcc0008410000 */
[----:B------:R-:W0:Y:S02]  /*6870*/  F2I.NTZ R0, R0 ;  /* 0x0000000000007305 */ /* 0x000e240000203100 */
[----:B01----:R-:W-:-:S05]  /*6880*/  VIADD R12, R0, UR8 ;  /* 0x00000008000c7c36 */ /* 0x003fca0008000000 */
[----:B------:R-:W-:Y:S02]  /*6890*/  I2I.S8.S32.SAT R13, R12 ;  /* 0x0000000c000d7238 */ /* 0x000fe40000001000 */
[----:B------:R-:W-:Y:S02]  /*68a0*/  IADD3 R12, P1, PT, R3, R8, RZ ;  /* 0x00000008030c7210 */ /* 0x000fe40007f3e0ff */
[----:B------:R-:W-:Y:S02]  /*68b0*/  PRMT R15, R13, 0x8880, RZ ;  /* 0x000088800d0f7816 */ /* 0x000fe400000000ff */
[C---:B------:R-:W-:Y:S01]  /*68c0*/  LEA.HI.X.SX32 R13, R3.reuse, R14, 0x1, P1 ;  /* 0x0000000e030d7211 */ /* 0x040fe200008f0eff */
[----:B------:R-:W-:Y:S01]  /*68d0*/  VIADD R3, R3, UR17 ;  /* 0x0000001103037c36 */ /* 0x000fe20008000000 */
[----:B------:R-:W-:-:S03]  /*68e0*/  ISETP.NE.AND P1, PT, R9, RZ, PT ;  /* 0x000000ff0900720c */ /* 0x000fc60003f25270 */
[----:B------:R1:W-:Y:S10]  /*68f0*/  STG.E.U8 desc[UR18][R12.64], R15 ;  /* 0x0000000f0c007986 */ /* 0x0003f4000c101112 */
[----:B------:R-:W-:Y:S05]  /*6900*/  @P1 BRA `(.L_x_39) ;  /* 0xfffffffc00c41947 */ /* 0x000fea000383ffff */
.L_x_38:
[----:B------:R-:W-:Y:S05]  /*6910*/  BSYNC.RECONVERGENT B0 ;  /* 0x0000000000007941 */ /* 0x000fea0003800200 */
.L_x_37:
[----:B------:R-:W-:Y:S05]  /*6920*/  @!P0 EXIT ;  /* 0x000000000000894d */ /* 0x000fea0003800000 */
[----:B------:R-:W-:-:S12]  /*6930*/  USHF.L.U32 UR4, UR17, 0x1, URZ ;  /* 0x0000000111047899 */ /* 0x000fd800080006ff */
.L_x_40:
[----:B------:R-:W-:-:S05]  /*6940*/  IMAD.WIDE R10, R3, 0x2, R6 ;  /* 0x00000002030a7825 */ /* 0x000fca00078e0206 */
[----:B------:R-:W2:Y:S01]  /*6950*/  LDG.E.U16 R0, desc[UR18][R10.64] ;  /* 0x000000120a007981 */ /* 0x000ea2000c1e1500 */
[----:B------:R-:W-:-:S04]  /*6960*/  IADD3 R8, P0, PT, R3, R20, RZ ;  /* 0x0000001403087210 */ /* 0x000fc80007f1e0ff */
[----:B------:R-:W-:Y:S01]  /*6970*/  LEA.HI.X.SX32 R9, R3, R21, 0x1, P0 ;  /* 0x0000001503097211 */ /* 0x000fe200000f0eff */
[----:B--2---:R-:W-:-:S04]  /*6980*/  IMAD.U32 R0, R0, 0x10000, RZ ;  /* 0x0001000000007824 */ /* 0x004fc800078e00ff */
[----:B------:R-:W-:-:S06]  /*6990*/  FMUL.FTZ R0, R0, UR7 ;  /* 0x0000000700007c20 */ /* 0x000fcc0008410000 */
[----:B------:R-:W2:Y:S02]  /*69a0*/  F2I.NTZ R0, R0 ;  /* 0x0000000000007305 */ /* 0x000ea40000203100 */
[----:B--2---:R-:W-:-:S05]  /*69b0*/  VIADD R4, R0, UR8 ;  /* 0x0000000800047c36 */ /* 0x004fca0008000000 */
[----:B------:R-:W-:Y:S02]  /*69c0*/  I2I.S8.S32.SAT R5, R4 ;  /* 0x0000000400057238 */ /* 0x000fe40000001000 */
[----:B------:R-:W-:Y:S02]  /*69d0*/  IADD3 R4, P1, PT, R10, UR4, RZ ;  /* 0x000000040a047c10 */ /* 0x000fe4000ff3e0ff */
[----:B01----:R-:W-:-:S03]  /*69e0*/  PRMT R15, R5, 0x8880, RZ ;  /* 0x00008880050f7816 */ /* 0x003fc600000000ff */
[----:B------:R-:W-:Y:S02]  /*69f0*/  IMAD.X R5, RZ, RZ, R11, P1 ;  /* 0x000000ffff057224 */ /* 0x000fe400008e060b */
[----:B------:R0:W-:Y:S04]  /*6a00*/  STG.E.U8 desc[UR18][R8.64], R15 ;  /* 0x0000000f08007986 */ /* 0x0001e8000c101112 */
[----:B------:R-:W2:Y:S01]  /*6a10*/  LDG.E.U16 R10, desc[UR18][R4.64] ;  /* 0x00000012040a7981 */ /* 0x000ea2000c1e1500 */
[----:B------:R-:W-:-:S05]  /*6a20*/  IADD3 R12, P0, PT, R8, UR17, RZ ;  /* 0x00000011080c7c10 */ /* 0x000fca000ff1e0ff */
[----:B------:R-:W-:Y:S02]  /*6a30*/  IMAD.X R13, RZ, RZ, R9, P0 ;  /* 0x000000ffff0d7224 */ /* 0x000fe400000e0609 */
[----:B--2---:R-:W-:-:S04]  /*6a40*/  IMAD.U32 R10, R10, 0x10000, RZ ;  /* 0x000100000a0a7824 */ /* 0x004fc800078e00ff */
[----:B------:R-:W-:-:S06]  /*6a50*/  FMUL.FTZ R0, R10, UR7 ;  /* 0x000000070a007c20 */ /* 0x000fcc0008410000 */
[----:B------:R-:W1:Y:S02]  /*6a60*/  F2I.NTZ R0, R0 ;  /* 0x0000000000007305 */ /* 0x000e640000203100 */
[----:B-1----:R-:W-:-:S05]  /*6a70*/  VIADD R10, R0, UR8 ;  /* 0x00000008000a7c36 */ /* 0x002fca0008000000 */
[----:B------:R-:W-:Y:S02]  /*6a80*/  I2I.S8.S32.SAT R11, R10 ;  /* 0x0000000a000b7238 */ /* 0x000fe40000001000 */
[----:B------:R-:W-:Y:S02]  /*6a90*/  IADD3 R10, P1, PT, R4, UR4, RZ ;  /* 0x00000004040a7c10 */ /* 0x000fe4000ff3e0ff */
[----:B------:R-:W-:-:S03]  /*6aa0*/  PRMT R14, R11, 0x8880, RZ ;  /* 0x000088800b0e7816 */ /* 0x000fc600000000ff */
[----:B------:R-:W-:Y:S02]  /*6ab0*/  IMAD.X R11, RZ, RZ, R5, P1 ;  /* 0x000000ffff0b7224 */ /* 0x000fe400008e0605 */
[----:B0-----:R-:W-:-:S05]  /*6ac0*/  IMAD.MOV.U32 R15, RZ, RZ, R14 ;  /* 0x000000ffff0f7224 */ /* 0x001fca00078e000e */
        /* <DEDUP_REMOVED lines=14> */
[----:B------:R-:W2:Y:S02]  /*6bb0*/  LDG.E.U16 R8, desc[UR18][R8.64] ;  /* 0x0000001208087981 */ /* 0x000ea4000c1e1500 */
[----:B--2---:R-:W-:-:S04]  /*6bc0*/  IMAD.U32 R0, R8, 0x10000, RZ ;  /* 0x0001000008007824 */ /* 0x004fc800078e00ff */
[----:B------:R-:W-:-:S06]  /*6bd0*/  FMUL.FTZ R0, R0, UR7 ;  /* 0x0000000700007c20 */ /* 0x000fcc0008410000 */
[----:B------:R-:W1:Y:S02]  /*6be0*/  F2I.NTZ R0, R0 ;  /* 0x0000000000007305 */ /* 0x000e640000203100 */
[----:B-1----:R-:W-:-:S05]  /*6bf0*/  VIADD R10, R0, UR8 ;  /* 0x00000008000a7c36 */ /* 0x002fca0008000000 */
[----:B------:R-:W-:Y:S02]  /*6c00*/  I2I.S8.S32.SAT R11, R10 ;  /* 0x0000000a000b7238 */ /* 0x000fe40000001000 */
[----:B------:R-:W-:Y:S01]  /*6c10*/  IADD3 R10, P0, PT, R4, UR17, RZ ;  /* 0x00000011040a7c10 */ /* 0x000fe2000ff1e0ff */
[----:B0-----:R-:W-:Y:S01]  /*6c20*/  IMAD.U32 R4, RZ, RZ, UR17 ;  /* 0x00000011ff047e24 */ /* 0x001fe2000f8e00ff */
[----:B------:R-:W-:-:S03]  /*6c30*/  PRMT R15, R11, 0x8880, RZ ;  /* 0x000088800b0f7816 */ /* 0x000fc600000000ff */
[----:B------:R-:W-:Y:S02]  /*6c40*/  IMAD.X R11, RZ, RZ, R5, P0 ;  /* 0x000000ffff0b7224 */ /* 0x000fe400000e0605 */
[----:B------:R-:W-:-:S03]  /*6c50*/  IMAD R3, R4, 0x4, R3 ;  /* 0x0000000404037824 */ /* 0x000fc600078e0203 */
[----:B------:R2:W-:Y:S02]  /*6c60*/  STG.E.U8 desc[UR18][R10.64], R15 ;  /* 0x0000000f0a007986 */ /* 0x0005e4000c101112 */
[----:B------:R-:W-:-:S13]  /*6c70*/  ISETP.GE.AND P0, PT, R3, R2, PT ;  /* 0x000000020300720c */ /* 0x000fda0003f06270 */
[----:B--2---:R-:W-:Y:S05]  /*6c80*/  @!P0 BRA `(.L_x_40) ;  /* 0xfffffffc002c8947 */ /* 0x004fea000383ffff */
[----:B------:R-:W-:Y:S05]  /*6c90*/  EXIT ;  /* 0x000000000000794d */ /* 0x000fea0003800000 */
.L_x_41:
[----:B------:R-:W-:-:S00]  /*6ca0*/  BRA `(.L_x_41) ;  /* 0xfffffffc00fc7947 */ /* 0x000fc0000383ffff */
[----:B------:R-:W-:-:S00]  /*6cb0*/  NOP ;  /* 0x0000000000007918 */ /* 0x000fc00000000000 */
        /* <DEDUP_REMOVED lines=12> */
.L_x_349:


//--------------------- .text._ZN4vllm32dynamic_scaled_int8_quant_kernelIN3c108BFloat16EfEEvPKT_PaPT0_i --------------------------
	.section	.text._ZN4vllm32dynamic_scaled_int8_quant_kernelIN3c108BFloat16EfEEvPKT_PaPT0_i,"ax",@progbits
	.align	128
        .global         _ZN4vllm32dynamic_scaled_int8_quant_kernelIN3c108BFloat16EfEEvPKT_PaPT0_i
        .type           _ZN4vllm32dynamic_scaled_int8_quant_kernelIN3c108BFloat16EfEEvPKT_PaPT0_i,@function
        .size           _ZN4vllm32dynamic_scaled_int8_quant_kernelIN3c108BFloat16EfEEvPKT_PaPT0_i,(.L_x_350 - _ZN4vllm32dynamic_scaled_int8_quant_kernelIN3c108BFloat16EfEEvPKT_PaPT0_i)
        .other          _ZN4vllm32dynamic_scaled_int8_quant_kernelIN3c108BFloat16EfEEvPKT_PaPT0_i,@"STO_CUDA_ENTRY STV_DEFAULT"
_ZN4vllm32dynamic_scaled_int8_quant_kernelIN3c108BFloat16EfEEvPKT_PaPT0_i:
.text._ZN4vllm32dynamic_scaled_int8_quant_kernelIN3c108BFloat16EfEEvPKT_PaPT0_i:
[----:B------:R-:W-:Y:S08]  /*0000*/  LDC R1, c[0x0][0x37c] ;  /* 0x0000df00ff017b82 */ /* 0x000ff00000000800 */
[----:B------:R-:W0:Y:S01]  /*0010*/  S2UR UR18, SR_CTAID.X ;  /* 0x00000000001279c3 */ /* 0x000e220000002500 */
[----:B------:R-:W1:Y:S01]  /*0020*/  LDCU UR19, c[0x0][0x398] ;  /* 0x00007300ff1377ac */ /* 0x000e620008000800 */
[----:B------:R-:W2:Y:S01]  /*0030*/  S2R R3, SR_TID.X ;  /* 0x0000000000037919 */ /* 0x000ea20000002100 */
[----:B------:R-:W-:Y:S01]  /*0040*/  BSSY.RECONVERGENT B0, `(.L_x_42) ;  /* 0x00001bb000007945 */ /* 0x000fe20003800200 */
[----:B------:R-:W3:Y:S04]  /*0050*/  LDCU.64 UR16, c[0x0][0x380] ;  /* 0x00007000ff1077ac */ /* 0x000ee80008000a00 */
[----:B------:R-:W4:Y:S01]  /*0060*/  LDC R0, c[0x0][0x360] ;  /* 0x0000d800ff007b82 */ /* 0x000f220000000800 */
[----:B------:R-:W2:Y:S01]  /*0070*/  LDCU.64 UR12, c[0x0][0x358] ;  /* 0x00006b00ff0c77ac */ /* 0x000ea20008000a00 */
[----:B-1----:R-:W-:-:S02]  /*0080*/  USHF.R.S32.HI UR4, URZ, 0x1f, UR19 ;  /* 0x0000001fff047899 */ /* 0x002fc40008011413 */
[----:B------:R-:W-:Y:S02]  /*0090*/  ULOP3.LUT UP1, URZ, UR19, 0xf, URZ, 0xc0, !UPT ;  /* 0x0000000f13ff7892 */ /* 0x000fe4000f82c0ff */
[----:B0-----:R-:W-:Y:S02]  /*00a0*/  UIMAD.WIDE.U32 UR14, UR18, UR19, URZ ;  /* 0x00000013120e72a5 */ /* 0x001fe4000f8e00ff */
[----:B------:R-:W-:Y:S02]  /*00b0*/  UIMAD UR6, UR4, UR18, URZ ;  /* 0x00000012040672a4 */ /* 0x000fe4000f8e02ff */
[----:B------:R-:W-:Y:S02]  /*00c0*/  USHF.L.U32 UR4, UR14, 0x1, URZ ;  /* 0x000000010e047899 */ /* 0x000fe400080006ff */
[----:B------:R-:W-:Y:S02]  /*00d0*/  UIADD3 UR6, UPT, UPT, UR15, UR6, URZ ;  /* 0x000000060f067290 */ /* 0x000fe4000fffe0ff */
[----:B---3--:R-:W-:-:S02]  /*00e0*/  UIADD3 UR4, UP2, UPT, UR4, UR16, URZ ;  /* 0x0000001004047290 */ /* 0x008fc4000ff5e0ff */
[----:B------:R-:W-:Y:S02]  /*00f0*/  USHF.L.U64.HI UR5, UR14, 0x1, UR6 ;  /* 0x000000010e057899 */ /* 0x000fe40008010206 */
[----:B------:R-:W-:Y:S02]  /*0100*/  ULOP3.LUT UP0, URZ, UR4, 0x1f, URZ, 0xc0, !UPT ;  /* 0x0000001f04ff7892 */ /* 0x000fe4000f80c0ff */
[----:B------:R-:W-:Y:S02]  /*0110*/  UIADD3.X UR5, UPT, UPT, UR5, UR17, URZ, UP2, !UPT ;  /* 0x0000001105057290 */ /* 0x000fe400097fe4ff */
[----:B------:R-:W-:-:S09]  /*0120*/  UPLOP3.LUT UP0, UPT, UP1, UP0, UPT, 0x2, 0x20 ;  /* 0x000000000020789c */ /* 0x000fd20000f00072 */
[----:B--2---:R-:W-:Y:S05]  /*0130*/  BRA.U !UP0, `(.L_x_43) ;  /* 0x0000000908607547 */ /* 0x004fea000b800000 */
[----:B------:R-:W-:Y:S01]  /*0140*/  USHF.R.S32.HI UR7, URZ, 0x4, UR19 ;  /* 0x00000004ff077899 */ /* 0x000fe20008011413 */
[----:B------:R-:W-:-:S05]  /*0150*/  IMAD.MOV.U32 R2, RZ, RZ, RZ ;  /* 0x000000ffff027224 */ /* 0x000fca00078e00ff */
[----:B------:R-:W-:-:S13]  /*0160*/  ISETP.GE.AND P0, PT, R3, UR7, PT ;  /* 0x0000000703007c0c */ /* 0x000fda000bf06270 */
[----:B------:R-:W-:Y:S05]  /*0170*/  @P0 BRA `(.L_x_44) ;  /* 0x00000018009c0947 */ /* 0x000fea0003800000 */
[----:B----4-:R-:W0:Y:S01]  /*0180*/  I2F.U32.RP R6, R0 ;  /* 0x0000000000067306 */ /* 0x010e220000209000 */
[----:B------:R-:W-:Y:S01]  /*0190*/  IMAD.IADD R12, R3, 0x1, R0 ;  /* 0x00000001030c7824 */ /* 0x000fe200078e0200 */
[----:B------:R-:W-:Y:S01]  /*01a0*/  ISETP.NE.U32.AND P2, PT, R0, RZ, PT ;  /* 0x000000ff0000720c */ /* 0x000fe20003f45070 */
        /* <DEDUP_REMOVED lines=11> */
[----:B------:R-:W-:-:S04]  /*0260*/  IMAD R9, R9, R0, RZ ;  /* 0x0000000009097224 */ /* 0x000fc800078e02ff */
[----:B------:R-:W-:-:S06]  /*0270*/  IMAD.HI.U32 R6, R5, R9, R4 ;  /* 0x0000000905067227 */ /* 0x000fcc00078e0004 */
[----:B------:R-:W-:-:S04]  /*0280*/  IMAD.HI.U32 R5, R6, R7, RZ ;  /* 0x0000000706057227 */ /* 0x000fc800078e00ff */
[----:B------:R-:W-:-:S04]  /*0290*/  IMAD.MOV R4, RZ, RZ, -R5 ;  /* 0x000000ffff047224 */ /* 0x000fc800078e0a05 */
[----:B------:R-:W-:-:S05]  /*02a0*/  IMAD R7, R0, R4, R7 ;  /* 0x0000000400077224 */ /* 0x000fca00078e0207 */
[----:B------:R-:W-:-:S13]  /*02b0*/  ISETP.GE.U32.AND P0, PT, R7, R0, PT ;  /* 0x000000000700720c */ /* 0x000fda0003f06070 */
[----:B------:R-:W-:Y:S02]  /*02c0*/  @P0 IMAD.IADD R7, R7, 0x1, -R0 ;  /* 0x0000000107070824 */ /* 0x000fe400078e0a00 */
[----:B------:R-:W-:-:S03]  /*02d0*/  @P0 VIADD R5, R5, 0x1 ;  /* 0x0000000105050836 */ /* 0x000fc60000000000 */
[----:B------:R-:W-:-:S13]  /*02e0*/  ISETP.GE.U32.AND P1, PT, R7, R0, PT ;  /* 0x000000000700720c */ /* 0x000fda0003f26070 */
[----:B------:R-:W-:Y:S02]  /*02f0*/  @P1 IADD3 R5, PT, PT, R5, 0x1, RZ ;  /* 0x0000000105051810 */ /* 0x000fe40007ffe0ff */
[----:B------:R-:W-:-:S05]  /*0300*/  @!P2 LOP3.LUT R5, RZ, R0, RZ, 0x33, !PT ;  /* 0x00000000ff05a212 */ /* 0x000fca00078e33ff */
[----:B------:R-:W-:-:S05]  /*0310*/  IMAD.IADD R2, R2, 0x1, R5 ;  /* 0x0000000102027824 */ /* 0x000fca00078e0205 */
[C---:B------:R-:W-:Y:S02]  /*0320*/  LOP3.LUT R4, R2.reuse, 0x1, RZ, 0xc0, !PT ;  /* 0x0000000102047812 */ /* 0x040fe400078ec0ff */
[----:B------:R-:W-:Y:S01]  /*0330*/  ISETP.NE.AND P1, PT, R2, RZ, PT ;  /* 0x000000ff0200720c */ /* 0x000fe20003f25270 */
[----:B------:R-:W-:Y:S01]  /*0340*/  IMAD.MOV.U32 R2, RZ, RZ, RZ ;  /* 0x000000ffff027224 */ /* 0x000fe200078e00ff */
[----:B------:R-:W-:-:S13]  /*0350*/  ISETP.NE.U32.AND P0, PT, R4, 0x1, PT ;  /* 0x000000010400780c */ /* 0x000fda0003f05070 */
        /* <DEDUP_REMOVED lines=9> */
[----:B------:R-:W-:Y:S02]  /*03f0*/  IMAD.U32 R13, R13, 0x10000, RZ ;  /* 0x000100000d0d7824 */ /* 0x000fe400078e00ff */
[----:B------:R-:W-:Y:S02]  /*0400*/  IMAD.U32 R2, R2, 0x10000, RZ ;  /* 0x0001000002027824 */ /* 0x000fe400078e00ff */
[----:B------:R-:W-:Y:S01]  /*0410*/  IMAD.U32 R9, R4, 0x10000, RZ ;  /* 0x0001000004097824 */ /* 0x000fe200078e00ff */
[----:B------:R-:W-:-:S02]  /*0420*/  FMNMX3.FTZ R13, |R8|, RZ, |R13|, !PT ;  /* 0x000000ff080d7276 */ /* 0x000fc4000781060d */
[----:B------:R-:W-:Y:S02]  /*0430*/  PRMT R8, R10, 0x7632, R8 ;  /* 0x000076320a087816 */ /* 0x000fe40000000008 */
[--C-:B------:R-:W-:Y:S02]  /*0440*/  FMNMX3.FTZ R13, R13, |R14|, |R2|.reuse, !PT ;  /* 0x4000000e0d0d7276 */ /* 0x100fe40007810402 */
[C---:B------:R-:W-:Y:S01]  /*0450*/  PRMT R2, R11.reuse, 0x7632, R2 ;  /* 0x000076320b027816 */ /* 0x040fe20000000002 */
[----:B------:R-:W-:Y:S01]  /*0460*/  IMAD.U32 R8, R8, 0x10000, RZ ;  /* 0x0001000008087824 */ /* 0x000fe200078e00ff */
[----:B------:R-:W-:Y:S01]  /*0470*/  SHF.L.U32 R10, R10, 0x10, RZ ;  /* 0x000000100a0a7819 */ /* 0x000fe200000006ff */
[----:B------:R-:W-:Y:S02]  /*0480*/  IMAD.U32 R11, R11, 0x10000, RZ ;  /* 0x000100000b0b7824 */ /* 0x000fe400078e00ff */
[----:B------:R-:W-:Y:S01]  /*0490*/  IMAD.U32 R2, R2, 0x10000, RZ ;  /* 0x0001000002027824 */ /* 0x000fe200078e00ff */
[----:B------:R-:W-:-:S02]  /*04a0*/  FMNMX3.FTZ R8, R13, |R10|, |R8|, !PT ;  /* 0x4000000a0d087276 */ /* 0x000fc40007810408 */
[----:B------:R-:W-:Y:S02]  /*04b0*/  PRMT R10, R4, 0x7632, R10 ;  /* 0x00007632040a7816 */ /* 0x000fe4000000000a */
[----:B------:R-:W-:Y:S02]  /*04c0*/  FMNMX3.FTZ R2, R8, |R11|, |R2|, !PT ;  /* 0x4000000b08027276 */ /* 0x000fe40007810402 */
[C---:B------:R-:W-:Y:S01]  /*04d0*/  PRMT R8, R5.reuse, 0x7632, R8 ;  /* 0x0000763205087816 */ /* 0x040fe20000000008 */
[----:B------:R-:W-:Y:S02]  /*04e0*/  IMAD.U32 R4, R10, 0x10000, RZ ;  /* 0x000100000a047824 */ /* 0x000fe400078e00ff */
[----:B------:R-:W-:Y:S02]  /*04f0*/  IMAD.U32 R5, R5, 0x10000, RZ ;  /* 0x0001000005057824 */ /* 0x000fe400078e00ff */
[----:B------:R-:W-:Y:S01]  /*0500*/  IMAD.U32 R8, R8, 0x10000, RZ ;  /* 0x0001000008087824 */ /* 0x000fe200078e00ff */
[----:B------:R-:W-:-:S02]  /*0510*/  FMNMX3.FTZ R2, R2, |R9|, |R4|, !PT ;  /* 0x4000000902027276 */ /* 0x000fc40007810404 */
[----:B------:R-:W-:Y:S02]  /*0520*/  PRMT R4, R6, 0x7632, R4 ;  /* 0x0000763206047816 */ /* 0x000fe40000000004 */
[----:B------:R-:W-:Y:S02]  /*0530*/  FMNMX3.FTZ R2, R2, |R5|, |R8|, !PT ;  /* 0x4000000502027276 */ /* 0x000fe40007810408 */
[C---:B------:R-:W-:Y:S01]  /*0540*/  PRMT R5, R7.reuse, 0x7632, R5 ;  /* 0x0000763207057816 */ /* 0x040fe20000000005 */
[----:B------:R-:W-:Y:S01]  /*0550*/  IMAD.U32 R4, R4, 0x10000, RZ ;  /* 0x0001000004047824 */ /* 0x000fe200078e00ff */
[----:B------:R-:W-:Y:S01]  /*0560*/  SHF.L.U32 R9, R6, 0x10, RZ ;  /* 0x0000001006097819 */ /* 0x000fe200000006ff */
[----:B------:R-:W-:Y:S02]  /*0570*/  IMAD.U32 R7, R7, 0x10000, RZ ;  /* 0x0001000007077824 */ /* 0x000fe400078e00ff */
[----:B------:R-:W-:Y:S01]  /*0580*/  IMAD.U32 R5, R5, 0x10000, RZ ;  /* 0x0001000005057824 */ /* 0x000fe200078e00ff */
[----:B------:R-:W-:-:S04]  /*0590*/  FMNMX3.FTZ R2, R2, |R9|, |R4|, !PT ;  /* 0x4000000902027276 */ /* 0x000fc80007810404 */
[----:B------:R-:W-:-:S07]  /*05a0*/  FMNMX3.FTZ R2, R2, |R7|, |R5|, !PT ;  /* 0x4000000702027276 */ /* 0x000fce0007810405 */
.L_x_46:
[----:B------:R-:W-:Y:S05]  /*05b0*/  BSYNC.RECONVERGENT B1 ;  /* 0x0000000000017941 */ /* 0x000fea0003800200 */
.L_x_45:
[----:B------:R-:W-:Y:S05]  /*05c0*/  @!P1 BRA `(.L_x_44) ;  /* 0x0000001400889947 */ /* 0x000fea0003800000 */
[----:B------:R-:W-:Y:S01]  /*05d0*/  BSSY.RECONVERGENT B1, `(.L_x_47) ;  /* 0x000004d000017945 */ /* 0x000fe20003800200 */
[----:B------:R-:W-:-:S07]  /*05e0*/  IMAD.IADD R23, R21, 0x1, R0 ;  /* 0x0000000115177824 */ /* 0x000fce00078e0200 */
.L_x_48:
[----:B------:R-:W-:-:S04]  /*05f0*/  IMAD.MOV.U32 R4, RZ, RZ, 0x20 ;  /* 0x00000020ff047424 */ /* 0x000fc800078e00ff */
[----:B------:R-:W-:-:S06]  /*0600*/  IMAD.WIDE.U32 R4, R21, R4, UR4 ;  /* 0x0000000415047e25 */ /* 0x000fcc000f8e0004 */
[----:B------:R-:W2:Y:S01]  /*0610*/  LDG.E.ENL2.256 R8, R4, desc[UR12][R4.64] ;  /* 0xfe00000c0404797e */ /* 0x000ea20008121908 */
[----:B------:R-:W-:-:S04]  /*0620*/  IMAD.MOV.U32 R12, RZ, RZ, 0x20 ;  /* 0x00000020ff0c7424 */ /* 0x000fc800078e00ff */
[----:B------:R-:W-:-:S06]  /*0630*/  IMAD.WIDE.U32 R12, R23, R12, UR4 ;  /* 0x00000004170c7e25 */ /* 0x000fcc000f8e000c */
[----:B------:R-:W3:Y:S01]  /*0640*/  LDG.E.ENL2.256 R16, R12, desc[UR12][R12.64] ;  /* 0xfe00000c0c0c797e */ /* 0x000ee20008121910 */
[----:B------:R-:W-:Y:S01]  /*0650*/  USHF.R.S32.HI UR8, URZ, 0x4, UR19 ;  /* 0x00000004ff087899 */ /* 0x000fe20008011413 */
[C---:B------:R-:W-:Y:S02]  /*0660*/  IADD3 R21, PT, PT, R0.reuse, R21, R0 ;  /* 0x0000001500157210 */ /* 0x040fe40007ffe000 */
[----:B------:R-:W-:-:S03]  /*0670*/  LEA R23, R0, R23, 0x1 ;  /* 0x0000001700177211 */ /* 0x000fc600078e08ff */
[----:B------:R-:W-:Y:S02]  /*0680*/  ISETP.GE.AND P0, PT, R21, UR8, PT ;  /* 0x0000000815007c0c */ /* 0x000fe4000bf06270 */
[C---:B--2---:R-:W-:Y:S02]  /*0690*/  PRMT R20, R4.reuse, 0x7632, R20 ;  /* 0x0000763204147816 */ /* 0x044fe40000000014 */
[----:B------:R-:W-:-:S03]  /*06a0*/  SHF.L.U32 R25, R4, 0x10, RZ ;  /* 0x0000001004197819 */ /* 0x000fc600000006ff */
[----:B------:R-:W-:Y:S01]  /*06b0*/  IMAD.U32 R22, R20, 0x10000, RZ ;  /* 0x0001000014167824 */ /* 0x000fe200078e00ff */
[----:B------:R-:W-:-:S04]  /*06c0*/  PRMT R20, R5, 0x7632, R20 ;  /* 0x0000763205147816 */ /* 0x000fc80000000014 */
[----:B------:R-:W-:Y:S01]  /*06d0*/  FMNMX3.FTZ R22, R2, |R25|, |R22|, !PT ;  /* 0x4000001902167276 */ /* 0x000fe20007810416 */
[----:B------:R-:W-:Y:S01]  /*06e0*/  IMAD.U32 R25, R5, 0x10000, RZ ;  /* 0x0001000005197824 */ /* 0x000fe200078e00ff */
[----:B------:R-:W-:Y:S01]  /*06f0*/  PRMT R2, R6, 0x7632, R2 ;  /* 0x0000763206027816 */ /* 0x000fe20000000002 */
[----:B------:R-:W-:Y:S02]  /*0700*/  IMAD.U32 R20, R20, 0x10000, RZ ;  /* 0x0001000014147824 */ /* 0x000fe400078e00ff */
[----:B------:R-:W-:Y:S01]  /*0710*/  IMAD.U32 R5, R6, 0x10000, RZ ;  /* 0x0001000006057824 */ /* 0x000fe200078e00ff */
[----:B------:R-:W-:Y:S01]  /*0720*/  PRMT R6, R8, 0x7632, R6 ;  /* 0x0000763208067816 */ /* 0x000fe20000000006 */
[----:B------:R-:W-:Y:S01]  /*0730*/  IMAD.U32 R4, R2, 0x10000, RZ ;  /* 0x0001000002047824 */ /* 0x000fe200078e00ff */
[C---:B------:R-:W-:Y:S01]  /*0740*/  PRMT R2, R7.reuse, 0x7632, R2 ;  /* 0x0000763207027816 */ /* 0x040fe20000000002 */
[----:B------:R-:W-:Y:S01]  /*0750*/  IMAD.U32 R7, R7, 0x10000, RZ ;  /* 0x0001000007077824 */ /* 0x000fe200078e00ff */
[----:B------:R-:W-:-:S03]  /*0760*/  FMNMX3.FTZ R20, R22, |R25|, |R20|, !PT ;  /* 0x4000001916147276 */ /* 0x000fc60007810414 */
[----:B------:R-:W-:Y:S01]  /*0770*/  IMAD.U32 R2, R2, 0x10000, RZ ;  /* 0x0001000002027824 */ /* 0x000fe200078e00ff */
[----:B------:R-:W-:Y:S02]  /*0780*/  FMNMX3.FTZ R4, R20, |R5|, |R4|, !PT ;  /* 0x4000000514047276 */ /* 0x000fe40007810404 */
[----:B------:R-:W-:Y:S02]  /*0790*/  SHF.L.U32 R5, R8, 0x10, RZ ;  /* 0x0000001008057819 */ /* 0x000fe400000006ff */
[----:B------:R-:W-:Y:S01]  /*07a0*/  FMNMX3.FTZ R2, R4, |R7|, |R2|, !PT ;  /* 0x4000000704027276 */ /* 0x000fe20007810402 */
[----:B------:R-:W-:Y:S01]  /*07b0*/  IMAD.U32 R4, R6, 0x10000, RZ ;  /* 0x0001000006047824 */ /* 0x000fe200078e00ff */
[C---:B------:R-:W-:Y:S01]  /*07c0*/  PRMT R6, R9.reuse, 0x7632, R6 ;  /* 0x0000763209067816 */ /* 0x040fe20000000006 */
[----:B------:R-:W-:Y:S01]  /*07d0*/  IMAD.U32 R9, R9, 0x10000, RZ ;  /* 0x0001000009097824 */ /* 0x000fe200078e00ff */
[----:B---3--:R-:W-:Y:S02]  /*07e0*/  SHF.L.U32 R7, R12, 0x10, RZ ;  /* 0x000000100c077819 */ /* 0x008fe400000006ff */
[----:B------:R-:W-:Y:S01]  /*07f0*/  FMNMX3.FTZ R2, R2, |R5|, |R4|, !PT ;  /* 0x4000000502027276 */ /* 0x000fe20007810404 */
[----:B------:R-:W-:Y:S01]  /*0800*/  IMAD.U32 R4, R6, 0x10000, RZ ;  /* 0x0001000006047824 */ /* 0x000fe200078e00ff */
[C---:B------:R-:W-:Y:S01]  /*0810*/  PRMT R6, R10.reuse, 0x7632, R6 ;  /* 0x000076320a067816 */ /* 0x040fe20000000006 */
[----:B------:R-:W-:-:S03]  /*0820*/  IMAD.U32 R5, R10, 0x10000, RZ ;  /* 0x000100000a057824 */ /* 0x000fc600078e00ff */
[----:B------:R-:W-:Y:S01]  /*0830*/  FMNMX3.FTZ R2, R2, |R9|, |R4|, !PT ;  /* 0x4000000902027276 */ /* 0x000fe20007810404 */
[----:B------:R-:W-:Y:S01]  /*0840*/  IMAD.U32 R4, R6, 0x10000, RZ ;  /* 0x0001000006047824 */ /* 0x000fe200078e00ff */
[C---:B------:R-:W-:Y:S01]  /*0850*/  PRMT R6, R11.reuse, 0x7632, R6 ;  /* 0x000076320b067816 */ /* 0x040fe20000000006 */
[----:B------:R-:W-:-:S03]  /*0860*/  IMAD.U32 R11, R11, 0x10000, RZ ;  /* 0x000100000b0b7824 */ /* 0x000fc600078e00ff */
[----:B------:R-:W-:Y:S01]  /*0870*/  FMNMX3.FTZ R2, R2, |R5|, |R4|, !PT ;  /* 0x4000000502027276 */ /* 0x000fe20007810404 */
[----:B------:R-:W-:Y:S01]  /*0880*/  IMAD.U32 R4, R6, 0x10000, RZ ;  /* 0x0001000006047824 */ /* 0x000fe200078e00ff */
[----:B------:R-:W-:-:S04]  /*0890*/  PRMT R5, R12, 0x7632, R5 ;  /* 0x000076320c057816 */ /* 0x000fc80000000005 */
[--C-:B------:R-:W-:Y:S01]  /*08a0*/  FMNMX3.FTZ R2, R2, |R11|, |R4|.reuse, !PT ;  /* 0x4000000b02027276 */ /* 0x100fe20007810404 */
[----:B------:R-:W-:Y:S01]  /*08b0*/  IMAD.U32 R5, R5, 0x10000, RZ ;  /* 0x0001000005057824 */ /* 0x000fe200078e00ff */
[C---:B------:R-:W-:Y:S01]  /*08c0*/  PRMT R4, R13.reuse, 0x7632, R4 ;  /* 0x000076320d047816 */ /* 0x040fe20000000004 */
[----:B------:R-:W-:-:S03]  /*08d0*/  IMAD.U32 R13, R13, 0x10000, RZ ;  /* 0x000100000d0d7824 */ /* 0x000fc600078e00ff */
[----:B------:R-:W-:Y:S01]  /*08e0*/  FMNMX3.FTZ R2, R2, |R7|, |R5|, !PT ;  /* 0x4000000702027276 */ /* 0x000fe20007810405 */
[----:B------:R-:W-:Y:S01]  /*08f0*/  IMAD.U32 R6, R4, 0x10000, RZ ;  /* 0x0001000004067824 */ /* 0x000fe200078e00ff */
[C---:B------:R-:W-:Y:S01]  /*0900*/  PRMT R4, R14.reuse, 0x7632, R4 ;  /* 0x000076320e047816 */ /* 0x040fe20000000004 */
[----:B------:R-:W-:Y:S01]  /*0910*/  IMAD.U32 R5, R14, 0x10000, RZ ;  /* 0x000100000e057824 */ /* 0x000fe200078e00ff */
[C---:B------:R-:W-:Y:S01]  /*0920*/  PRMT R7, R17.reuse, 0x7632, R7 ;  /* 0x0000763211077816 */ /* 0x040fe20000000007 */
[----:B------:R-:W-:Y:S01]  /*0930*/  IMAD.U32 R17, R17, 0x10000, RZ ;  /* 0x0001000011117824 */ /* 0x000fe200078e00ff */
[----:B------:R-:W-:Y:S01]  /*0940*/  FMNMX3.FTZ R6, R2, |R13|, |R6|, !PT ;  /* 0x4000000d02067276 */ /* 0x000fe20007810406 */
[----:B------:R-:W-:Y:S01]  /*0950*/  IMAD.U32 R4, R4, 0x10000, RZ ;  /* 0x0001000004047824 */ /* 0x000fe200078e00ff */
[C---:B------:R-:W-:Y:S01]  /*0960*/  PRMT R2, R15.reuse, 0x7632, R2 ;  /* 0x000076320f027816 */ /* 0x040fe20000000002 */
[----:B------:R-:W-:-:S03]  /*0970*/  IMAD.U32 R15, R15, 0x10000, RZ ;  /* 0x000100000f0f7824 */ /* 0x000fc600078e00ff */
[----:B------:R-:W-:Y:S01]  /*0980*/  FMNMX3.FTZ R4, R6, |R5|, |R4|, !PT ;  /* 0x4000000506047276 */ /* 0x000fe20007810404 */
[----:B------:R-:W-:Y:S01]  /*0990*/  IMAD.U32 R2, R2, 0x10000, RZ ;  /* 0x0001000002027824 */ /* 0x000fe200078e00ff */
[C---:B------:R-:W-:Y:S02]  /*09a0*/  PRMT R6, R16.reuse, 0x7632, R6 ;  /* 0x0000763210067816 */ /* 0x040fe40000000006 */
[----:B------:R-:W-:Y:S02]  /*09b0*/  SHF.L.U32 R5, R16, 0x10, RZ ;  /* 0x0000001010057819 */ /* 0x000fe400000006ff */
[----:B------:R-:W-:Y:S01]  /*09c0*/  FMNMX3.FTZ R2, R4, |R15|, |R2|, !PT ;  /* 0x4000000f04027276 */ /* 0x000fe20007810402 */
[----:B------:R-:W-:Y:S02]  /*09d0*/  IMAD.U32 R4, R6, 0x10000, RZ ;  /* 0x0001000006047824 */ /* 0x000fe400078e00ff */
[----:B------:R-:W-:-:S03]  /*09e0*/  IMAD.U32 R6, R7, 0x10000, RZ ;  /* 0x0001000007067824 */ /* 0x000fc600078e00ff */
[--C-:B------:R-:W-:Y:S01]  /*09f0*/  FMNMX3.FTZ R2, R2, |R5|, |R4|.reuse, !PT ;  /* 0x4000000502027276 */ /* 0x100fe20007810404 */
[C---:B------:R-:W-:Y:S01]  /*0a00*/  IMAD.U32 R5, R18.reuse, 0x10000, RZ ;  /* 0x0001000012057824 */ /* 0x040fe200078e00ff */
[----:B------:R-:W-:Y:S02]  /*0a10*/  PRMT R4, R18, 0x7632, R4 ;  /* 0x0000763212047816 */ /* 0x000fe40000000004 */
[--C-:B------:R-:W-:Y:S02]  /*0a20*/  FMNMX3.FTZ R2, R2, |R17|, |R6|.reuse, !PT ;  /* 0x4000001102027276 */ /* 0x100fe40007810406 */
[C---:B------:R-:W-:Y:S01]  /*0a30*/  PRMT R6, R19.reuse, 0x7632, R6 ;  /* 0x0000763213067816 */ /* 0x040fe20000000006 */
[----:B------:R-:W-:Y:S02]  /*0a40*/  IMAD.U32 R4, R4, 0x10000, RZ ;  /* 0x0001000004047824 */ /* 0x000fe400078e00ff */
[----:B------:R-:W-:-:S03]  /*0a50*/  IMAD.U32 R19, R19, 0x10000, RZ ;  /* 0x0001000013137824 */ /* 0x000fc600078e00ff */
[----:B------:R-:W-:Y:S01]  /*0a60*/  FMNMX3.FTZ R2, R2, |R5|, |R4|, !PT ;  /* 0x4000000502027276 */ /* 0x000fe20007810404 */
[----:B------:R-:W-:-:S05]  /*0a70*/  IMAD.U32 R4, R6, 0x10000, RZ ;  /* 0x0001000006047824 */ /* 0x000fca00078e00ff */
[----:B------:R-:W-:Y:S01]  /*0a80*/  FMNMX3.FTZ R2, R2, |R19|, |R4|, !PT ;  /* 0x4000001302027276 */ /* 0x000fe20007810404 */
[----:B------:R-:W-:Y:S06]  /*0a90*/  @!P0 BRA `(.L_x_48) ;  /* 0xfffffff800d48947 */ /* 0x000fec000383ffff */
[----:B------:R-:W-:Y:S05]  /*0aa0*/  BSYNC.RECONVERGENT B1 ;  /* 0x0000000000017941 */ /* 0x000fea0003800200 */
.L_x_47:
[----:B------:R-:W-:Y:S05]  /*0ab0*/  BRA `(.L_x_44) ;  /* 0x00000010004c7947 */ /* 0x000fea0003800000 */
.L_x_43:
[----:B------:R-:W-:Y:S01]  /*0ac0*/  UIADD3 UR7, UPT, UPT, -UR4, URZ, URZ ;  /* 0x000000ff04077290 */ /* 0x000fe2000fffe1ff */
[----:B------:R-:W0:Y:S01]  /*0ad0*/  S2R R10, SR_TID.X ;  /* 0x00000000000a7919 */ /* 0x000e220000002100 */
[----:B------:R-:W-:Y:S01]  /*0ae0*/  USHF.L.U64.HI UR9, UR14, 0x1, UR6 ;  /* 0x000000010e097899 */ /* 0x000fe20008010206 */
[----:B------:R-:W-:Y:S01]  /*0af0*/  BSSY.RECONVERGENT B1, `(.L_x_49) ;  /* 0x0000019000017945 */ /* 0x000fe20003800200 */
[----:B------:R-:W-:Y:S01]  /*0b00*/  USHF.R.U32.HI UR7, URZ, 0x1, UR7 ;  /* 0x00000001ff077899 */ /* 0x000fe20008011607 */
[----:B------:R-:W-:Y:S01]  /*0b10*/  IMAD.MOV.U32 R2, RZ, RZ, RZ ;  /* 0x000000ffff027224 */ /* 0x000fe200078e00ff */
[----:B------:R-:W-:Y:S02]  /*0b20*/  USHF.L.U32 UR10, UR14, 0x1, URZ ;  /* 0x000000010e0a7899 */ /* 0x000fe400080006ff */
[----:B------:R-:W-:-:S04]  /*0b30*/  ULOP3.LUT UR7, UR7, 0xf, URZ, 0xc0, !UPT ;  /* 0x0000000f07077892 */ /* 0x000fc8000f8ec0ff */
[----:B------:R-:W-:-:S04]  /*0b40*/  UISETP.LT.AND UP1, UPT, UR7, UR19, UPT ;  /* 0x000000130700728c */ /* 0x000fc8000bf21270 */
[----:B------:R-:W-:-:S04]  /*0b50*/  USEL UR7, UR7, UR19, UP1 ;  /* 0x0000001307077287 */ /* 0x000fc80008800000 */
[----:B------:R-:W-:Y:S02]  /*0b60*/  UIADD3 UR11, UPT, UPT, -UR7, UR19, URZ ;  /* 0x00000013070b7290 */ /* 0x000fe4000fffe1ff */
[----:B------:R-:W-:-:S13]  /*0b70*/  ISETP.GE.AND P0, PT, R3, UR7, PT ;  /* 0x0000000703007c0c */ /* 0x000fda000bf06270 */
[----:B0-----:R-:W-:Y:S05]  /*0b80*/  @P0 BRA `(.L_x_50) ;  /* 0x00000000003c0947 */ /* 0x001fea0003800000 */
[----:B------:R-:W-:Y:S01]  /*0b90*/  LEA R4, P0, R10, UR10, 0x1 ;  /* 0x0000000a0a047c11 */ /* 0x000fe2000f8008ff */
[----:B------:R-:W-:Y:S02]  /*0ba0*/  IMAD.MOV.U32 R2, RZ, RZ, RZ ;  /* 0x000000ffff027224 */ /* 0x000fe400078e00ff */
[----:B------:R-:W-:Y:S01]  /*0bb0*/  IMAD.MOV.U32 R9, RZ, RZ, R3 ;  /* 0x000000ffff097224 */ /* 0x000fe200078e0003 */
[----:B------:R-:W-:Y:S02]  /*0bc0*/  IADD3 R4, P1, PT, R4, UR16, RZ ;  /* 0x0000001004047c10 */ /* 0x000fe4000ff3e0ff */
[----:B------:R-:W-:-:S04]  /*0bd0*/  LEA.HI.X R5, R10, UR9, RZ, 0x1, P0 ;  /* 0x000000090a057c11 */ /* 0x000fc800080f0cff */
[----:B------:R-:W-:-:S07]  /*0be0*/  IADD3.X R5, PT, PT, R5, UR17, RZ, P1, !PT ;  /* 0x0000001105057c10 */ /* 0x000fce0008ffe4ff */
.L_x_51:
[----:B------:R-:W-:Y:S02]  /*0bf0*/  IMAD.MOV.U32 R6, RZ, RZ, R4 ;  /* 0x000000ffff067224 */ /* 0x000fe400078e0004 */
[----:B------:R-:W-:-:S05]  /*0c00*/  IMAD.MOV.U32 R7, RZ, RZ, R5 ;  /* 0x000000ffff077224 */ /* 0x000fca00078e0005 */
[----:B------:R-:W2:Y:S01]  /*0c10*/  LDG.E.U16 R8, desc[UR12][R6.64] ;  /* 0x0000000c06087981 */ /* 0x000ea2000c1e1500 */
[C---:B----4-:R-:W-:Y:S02]  /*0c20*/  IMAD.IADD R9, R0.reuse, 0x1, R9 ;  /* 0x0000000100097824 */ /* 0x050fe400078e0209 */
[----:B------:R-:W-:-:S03]  /*0c30*/  IMAD.WIDE.U32 R4, R0, 0x2, R6 ;  /* 0x0000000200047825 */ /* 0x000fc600078e0006 */
[----:B------:R-:W-:Y:S01]  /*0c40*/  ISETP.GE.AND P0, PT, R9, UR7, PT ;  /* 0x0000000709007c0c */ /* 0x000fe2000bf06270 */
[----:B--2---:R-:W-:-:S05]  /*0c50*/  IMAD.U32 R11, R8, 0x10000, RZ ;  /* 0x00010000080b7824 */ /* 0x004fca00078e00ff */
[----:B------:R-:W-:-:S07]  /*0c60*/  FMNMX.FTZ R2, |R11|, R2, !PT ;  /* 0x000000020b027209 */ /* 0x000fce0007810200 */
[----:B------:R-:W-:Y:S05]  /*0c70*/  @!P0 BRA `(.L_x_51) ;  /* 0xfffffffc00dc8947 */ /* 0x000fea000383ffff */
.L_x_50:
[----:B------:R-:W-:Y:S05]  /*0c80*/  BSYNC.RECONVERGENT B1 ;  /* 0x0000000000017941 */ /* 0x000fea0003800200 */
.L_x_49:
[----:B------:R-:W-:Y:S01]  /*0c90*/  USHF.R.S32.HI UR8, URZ, 0x1f, UR11 ;  /* 0x0000001fff087899 */ /* 0x000fe2000801140b */
[----:B------:R-:W-:Y:S01]  /*0ca0*/  BSSY.RECONVERGENT B1, `(.L_x_52) ;  /* 0x00000aa000017945 */ /* 0x000fe20003800200 */
[----:B------:R-:W-:Y:S02]  /*0cb0*/  UIMAD.WIDE UR20, UR7, 0x2, UR4 ;  /* 0x00000002071478a5 */ /* 0x000fe4000f8e0204 */
[----:B------:R-:W-:-:S04]  /*0cc0*/  ULEA.HI UR8, UR8, UR11, URZ, 0x4 ;  /* 0x0000000b08087291 */ /* 0x000fc8000f8f20ff */
[----:B------:R-:W-:-:S06]  /*0cd0*/  USHF.R.S32.HI UR8, URZ, 0x4, UR8 ;  /* 0x00000004ff087899 */ /* 0x000fcc0008011408 */
[----:B------:R-:W-:-:S13]  /*0ce0*/  ISETP.GE.AND P0, PT, R3, UR8, PT ;  /* 0x0000000803007c0c */ /* 0x000fda000bf06270 */
[----:B------:R-:W-:Y:S05]  /*0cf0*/  @P0 BRA `(.L_x_53) ;  /* 0x0000000800900947 */ /* 0x000fea0003800000 */
[----:B----4-:R-:W0:Y:S01]  /*0d00*/  I2F.U32.RP R9, R0 ;  /* 0x0000000000097306 */ /* 0x010e220000209000 */
[----:B------:R-:W-:Y:S01]  /*0d10*/  IMAD.IADD R6, R3, 0x1, R0 ;  /* 0x0000000103067824 */ /* 0x000fe200078e0200 */
[----:B------:R-:W-:Y:S01]  /*0d20*/  ISETP.NE.U32.AND P2, PT, R0, RZ, PT ;  /* 0x000000ff0000720c */ /* 0x000fe20003f45070 */
[----:B------:R-:W-:Y:S03]  /*0d30*/  BSSY.RECONVERGENT B2, `(.L_x_54) ;  /* 0x0000046000027945 */ /* 0x000fe60003800200 */
[C---:B------:R-:W-:Y:S02]  /*0d40*/  ISETP.GE.U32.AND P0, PT, R6.reuse, UR8, PT ;  /* 0x0000000806007c0c */ /* 0x040fe4000bf06070 */
[----:B------:R-:W-:Y:S02]  /*0d50*/  VIMNMX.U32 R7, PT, PT, R6, UR8, !PT ;  /* 0x0000000806077c48 */ /* 0x000fe4000ffe0000 */
[----:B------:R-:W-:-:S04]  /*0d60*/  SEL R8, RZ, 0x1, P0 ;  /* 0x00000001ff087807 */ /* 0x000fc80000000000 */
[----:B------:R-:W-:Y:S01]  /*0d70*/  IADD3 R7, PT, PT, R7, -R6, -R8 ;  /* 0x8000000607077210 */ /* 0x000fe20007ffe808 */
[----:B0-----:R-:W0:Y:S02]  /*0d80*/  MUFU.RCP R9, R9 ;  /* 0x0000000900097308 */ /* 0x001e240000001000 */
[----:B0-----:R-:W-:Y:S01]  /*0d90*/  IADD3 R4, PT, PT, R9, 0xffffffe, RZ ;  /* 0x0ffffffe09047810 */ /* 0x001fe20007ffe0ff */
[----:B------:R-:W-:-:S05]  /*0da0*/  IMAD.MOV.U32 R9, RZ, RZ, R3 ;  /* 0x000000ffff097224 */ /* 0x000fca00078e0003 */
        /* <DEDUP_REMOVED lines=12> */
[----:B------:R-:W-:Y:S01]  /*0e70*/  @P1 VIADD R5, R5, 0x1 ;  /* 0x0000000105051836 */ /* 0x000fe20000000000 */
[----:B------:R-:W-:-:S04]  /*0e80*/  @!P2 LOP3.LUT R5, RZ, R0, RZ, 0x33, !PT ;  /* 0x00000000ff05a212 */ /* 0x000fc800078e33ff */
[----:B------:R-:W-:-:S04]  /*0e90*/  IADD3 R5, PT, PT, R8, R5, RZ ;  /* 0x0000000508057210 */ /* 0x000fc80007ffe0ff */
[C---:B------:R-:W-:Y:S02]  /*0ea0*/  LOP3.LUT R4, R5.reuse, 0x1, RZ, 0xc0, !PT ;  /* 0x0000000105047812 */ /* 0x040fe400078ec0ff */
[----:B------:R-:W-:Y:S02]  /*0eb0*/  ISETP.NE.AND P1, PT, R5, RZ, PT ;  /* 0x000000ff0500720c */ /* 0x000fe40003f25270 */
[----:B------:R-:W-:-:S13]  /*0ec0*/  ISETP.NE.U32.AND P0, PT, R4, 0x1, PT ;  /* 0x000000010400780c */ /* 0x000fda0003f05070 */
[----:B------:R-:W-:Y:S05]  /*0ed0*/  @!P0 BRA `(.L_x_55) ;  /* 0x0000000000ac8947 */ /* 0x000fea0003800000 */
[----:B------:R-:W-:-:S04]  /*0ee0*/  LEA R4, P0, R10, UR20, 0x5 ;  /* 0x000000140a047c11 */ /* 0x000fc8000f8028ff */
[----:B------:R-:W-:-:S05]  /*0ef0*/  LEA.HI.X R5, R10, UR21, RZ, 0x5, P0 ;  /* 0x000000150a057c11 */ /* 0x000fca00080f2cff */
        /* <DEDUP_REMOVED lines=15> */
[----:B------:R0:W5:Y:S01]  /*0ff0*/  LDG.E.U16 R7, desc[UR12][R4.64+0x1c] ;  /* 0x00001c0c04077981 */ /* 0x000162000c1e1500 */
[----:B--2---:R-:W-:-:S02]  /*1000*/  IMAD.U32 R17, R17, 0x10000, RZ ;  /* 0x0001000011117824 */ /* 0x004fc400078e00ff */
[----:B---3--:R-:W-:-:S05]  /*1010*/  IMAD.U32 R18, R18, 0x10000, RZ ;  /* 0x0001000012127824 */ /* 0x008fca00078e00ff */
[----:B------:R-:W-:Y:S01]  /*1020*/  FMNMX3.FTZ R17, R2, |R17|, |R18|, !PT ;  /* 0x4000001102117276 */ /* 0x000fe20007810412 */
[----:B----4-:R-:W-:Y:S02]  /*1030*/  IMAD.U32 R2, R19, 0x10000, RZ ;  /* 0x0001000013027824 */ /* 0x010fe400078e00ff */
[----:B-----5:R-:W-:Y:S02]  /*1040*/  IMAD.U32 R20, R20, 0x10000, RZ ;  /* 0x0001000014147824 */ /* 0x020fe400078e00ff */
[----:B------:R-:W-:-:S03]  /*1050*/  IMAD.U32 R21, R21, 0x10000, RZ ;  /* 0x0001000015157824 */ /* 0x000fc600078e00ff */
[----:B------:R-:W-:Y:S01]  /*1060*/  FMNMX3.FTZ R2, R17, |R2|, |R20|, !PT ;  /* 0x4000000211027276 */ /* 0x000fe20007810414 */
[----:B------:R-:W-:Y:S02]  /*1070*/  IMAD.U32 R22, R22, 0x10000, RZ ;  /* 0x0001000016167824 */ /* 0x000fe400078e00ff */
[----:B------:R-:W-:-:S03]  /*1080*/  IMAD.U32 R15, R15, 0x10000, RZ ;  /* 0x000100000f0f7824 */ /* 0x000fc600078e00ff */
[----:B------:R-:W-:Y:S02]  /*1090*/  FMNMX3.FTZ R2, R2, |R21|, |R22|, !PT ;  /* 0x4000001502027276 */ /* 0x000fe40007810416 */
[----:B------:R-:W-:Y:S01]  /*10a0*/  SHF.L.U32 R17, R14, 0x10, RZ ;  /* 0x000000100e117819 */ /* 0x000fe200000006ff */
[----:B0-----:R-:W-:-:S03]  /*10b0*/  IMAD.U32 R5, R12, 0x10000, RZ ;  /* 0x000100000c057824 */ /* 0x001fc600078e00ff */
[----:B------:R-:W-:Y:S01]  /*10c0*/  FMNMX3.FTZ R2, R2, |R17|, |R15|, !PT ;  /* 0x4000001102027276 */ /* 0x000fe2000781040f */
[----:B------:R-:W-:-:S05]  /*10d0*/  IMAD.U32 R13, R13, 0x10000, RZ ;  /* 0x000100000d0d7824 */ /* 0x000fca00078e00ff */
[----:B------:R-:W-:Y:S01]  /*10e0*/  FMNMX3.FTZ R2, R2, |R5|, |R13|, !PT ;  /* 0x4000000502027276 */ /* 0x000fe2000781040d */
[----:B------:R-:W-:Y:S02]  /*10f0*/  IMAD.U32 R5, R10, 0x10000, RZ ;  /* 0x000100000a057824 */ /* 0x000fe400078e00ff */
[----:B------:R-:W-:-:S05]  /*1100*/  IMAD.U32 R11, R11, 0x10000, RZ ;  /* 0x000100000b0b7824 */ /* 0x000fca00078e00ff */
[----:B------:R-:W-:Y:S01]  /*1110*/  FMNMX3.FTZ R2, R2, |R5|, |R11|, !PT ;  /* 0x4000000502027276 */ /* 0x000fe2000781040b */
[----:B------:R-:W-:Y:S02]  /*1120*/  IMAD.U32 R5, R8, 0x10000, RZ ;  /* 0x0001000008057824 */ /* 0x000fe400078e00ff */
[----:B------:R-:W-:Y:S02]  /*1130*/  IMAD.U32 R9, R9, 0x10000, RZ ;  /* 0x0001000009097824 */ /* 0x000fe400078e00ff */
[----:B------:R-:W-:-:S03]  /*1140*/  IMAD.U32 R16, R16, 0x10000, RZ ;  /* 0x0001000010107824 */ /* 0x000fc600078e00ff */
[----:B------:R-:W-:Y:S02]  /*1150*/  FMNMX3.FTZ R2, R2, |R5|, |R9|, !PT ;  /* 0x4000000502027276 */ /* 0x000fe40007810409 */
[----:B------:R-:W-:Y:S01]  /*1160*/  SHF.L.U32 R7, R7, 0x10, RZ ;  /* 0x0000001007077819 */ /* 0x000fe200000006ff */
[----:B------:R-:W-:-:S03]  /*1170*/  IMAD.MOV.U32 R9, RZ, RZ, R6 ;  /* 0x000000ffff097224 */ /* 0x000fc600078e0006 */
[----:B------:R-:W-:-:S07]  /*1180*/  FMNMX3.FTZ R2, R2, |R7|, |R16|, !PT ;  /* 0x4000000702027276 */ /* 0x000fce0007810410 */
.L_x_55:
[----:B------:R-:W-:Y:S05]  /*1190*/  BSYNC.RECONVERGENT B2 ;  /* 0x0000000000027941 */ /* 0x000fea0003800200 */
.L_x_54:
[----:B------:R-:W-:Y:S05]  /*11a0*/  @!P1 BRA `(.L_x_53) ;  /* 0x0000000400649947 */ /* 0x000fea0003800000 */
[----:B------:R-:W-:-:S07]  /*11b0*/  IMAD.IADD R11, R9, 0x1, R0 ;  /* 0x00000001090b7824 */ /* 0x000fce00078e0200 */
.L_x_56:
[----:B------:R-:W-:-:S04]  /*11c0*/  IMAD.MOV.U32 R6, RZ, RZ, 0x20 ;  /* 0x00000020ff067424 */ /* 0x000fc800078e00ff */
[----:B------:R-:W-:-:S05]  /*11d0*/  IMAD.WIDE.U32 R6, R9, R6, UR20 ;  /* 0x0000001409067e25 */ /* 0x000fca000f8e0006 */
        /* <DEDUP_REMOVED lines=12> */
[----:B------:R-:W-:-:S03]  /*12a0*/  IMAD.MOV.U32 R4, RZ, RZ, 0x20 ;  /* 0x00000020ff047424 */ /* 0x000fc600078e00ff */
[----:B------:R-:W5:Y:S04]  /*12b0*/  LDG.E.U16 R14, desc[UR12][R6.64+0x18] ;  /* 0x0000180c060e7981 */ /* 0x000f68000c1e1500 */
[----:B------:R-:W5:Y:S01]  /*12c0*/  LDG.E.U16 R15, desc[UR12][R6.64+0x1a] ;  /* 0x00001a0c060f7981 */ /* 0x000f62000c1e1500 */
[----:B------:R-:W-:-:S03]  /*12d0*/  IMAD.WIDE.U32 R4, R11, R4, UR20 ;  /* 0x000000140b047e25 */ /* 0x000fc6000f8e0004 */
        /* <DEDUP_REMOVED lines=8> */
[----:B------:R-:W-:Y:S01]  /*1360*/  FMNMX3.FTZ R26, R2, |R27|, |R26|, !PT ;  /* 0x4000001b021a7276 */ /* 0x000fe2000781041a */
[----:B----4-:R-:W-:Y:S01]  /*1370*/  IMAD.U32 R27, R20, 0x10000, RZ ;  /* 0x00010000141b7824 */ /* 0x010fe200078e00ff */
[----:B------:R-:W4:Y:S01]  /*1380*/  LDG.E.U16 R2, desc[UR12][R4.64+0x4] ;  /* 0x0000040c04027981 */ /* 0x000f22000c1e1500 */
[----:B-----5:R-:W-:-:S03]  /*1390*/  SHF.L.U32 R25, R25, 0x10, RZ ;  /* 0x0000001019197819 */ /* 0x020fc600000006ff */
[----:B------:R-:W5:Y:S01]  /*13a0*/  LDG.E.U16 R20, desc[UR12][R4.64+0x6] ;  /* 0x0000060c04147981 */ /* 0x000f62000c1e1500 */
[----:B------:R-:W-:Y:S01]  /*13b0*/  FMNMX3.FTZ R25, R26, |R25|, |R27|, !PT ;  /* 0x400000191a197276 */ /* 0x000fe2000781041b */
[----:B------:R-:W-:Y:S02]  /*13c0*/  IMAD.U32 R26, R23, 0x10000, RZ ;  /* 0x00010000171a7824 */ /* 0x000fe400078e00ff */
[----:B------:R-:W-:Y:S02]  /*13d0*/  IMAD.U32 R24, R24, 0x10000, RZ ;  /* 0x0001000018187824 */ /* 0x000fe400078e00ff */
[----:B------:R-:W-:-:S03]  /*13e0*/  IMAD.U32 R23, R21, 0x10000, RZ ;  /* 0x0001000015177824 */ /* 0x000fc600078e00ff */
[----:B------:R-:W-:Y:S01]  /*13f0*/  FMNMX3.FTZ R24, R25, |R26|, |R24|, !PT ;  /* 0x4000001a19187276 */ /* 0x000fe20007810418 */
[----:B------:R-:W5:Y:S01]  /*1400*/  LDG.E.U16 R21, desc[UR12][R4.64+0xc] ;  /* 0x00000c0c04157981 */ /* 0x000f62000c1e1500 */
[----:B------:R-:W-:-:S03]  /*1410*/  IMAD.U32 R25, R22, 0x10000, RZ ;  /* 0x0001000016197824 */ /* 0x000fc600078e00ff */
[----:B------:R-:W5:Y:S02]  /*1420*/  LDG.E.U16 R22, desc[UR12][R4.64+0xe] ;  /* 0x00000e0c04167981 */ /* 0x000f64000c1e1500 */
[----:B------:R-:W-:Y:S01]  /*1430*/  FMNMX3.FTZ R23, R24, |R23|, |R25|, !PT ;  /* 0x4000001718177276 */ /* 0x000fe20007810419 */
[----:B------:R-:W-:Y:S01]  /*1440*/  IMAD.U32 R24, R8, 0x10000, RZ ;  /* 0x0001000008187824 */ /* 0x000fe200078e00ff */
[----:B------:R-:W5:Y:S01]  /*1450*/  LDG.E.U16 R26, desc[UR12][R4.64+0x1e] ;  /* 0x00001e0c041a7981 */ /* 0x000f62000c1e1500 */
[----:B------:R-:W-:-:S03]  /*1460*/  IMAD.U32 R25, R10, 0x10000, RZ ;  /* 0x000100000a197824 */ /* 0x000fc600078e00ff */
[----:B------:R-:W5:Y:S02]  /*1470*/  LDG.E.U16 R8, desc[UR12][R4.64+0x10] ;  /* 0x0000100c04087981 */ /* 0x000f64000c1e1500 */
[----:B------:R-:W-:Y:S02]  /*1480*/  FMNMX3.FTZ R24, R23, |R24|, |R25|, !PT ;  /* 0x4000001817187276 */ /* 0x000fe40007810419 */
[----:B------:R-:W5:Y:S01]  /*1490*/  LDG.E.U16 R10, desc[UR12][R4.64+0x12] ;  /* 0x0000120c040a7981 */ /* 0x000f62000c1e1500 */
[----:B------:R-:W-:Y:S01]  /*14a0*/  SHF.L.U32 R25, R12, 0x10, RZ ;  /* 0x000000100c197819 */ /* 0x000fe200000006ff */
[----:B------:R-:W-:Y:S02]  /*14b0*/  IMAD.U32 R13, R13, 0x10000, RZ ;  /* 0x000100000d0d7824 */ /* 0x000fe400078e00ff */
[----:B------:R-:W5:Y:S04]  /*14c0*/  LDG.E.U16 R12, desc[UR12][R4.64+0x16] ;  /* 0x0000160c040c7981 */ /* 0x000f68000c1e1500 */
[----:B------:R-:W5:Y:S01]  /*14d0*/  LDG.E.U16 R23, desc[UR12][R4.64+0x14] ;  /* 0x0000140c04177981 */ /* 0x000f62000c1e1500 */
[----:B------:R-:W-:-:S03]  /*14e0*/  FMNMX3.FTZ R27, R24, |R25|, |R13|, !PT ;  /* 0x40000019181b7276 */ /* 0x000fc6000781040d */
[----:B------:R-:W5:Y:S04]  /*14f0*/  LDG.E.U16 R24, desc[UR12][R4.64+0x18] ;  /* 0x0000180c04187981 */ /* 0x000f68000c1e1500 */
[----:B------:R-:W5:Y:S04]  /*1500*/  LDG.E.U16 R25, desc[UR12][R4.64+0x1a] ;  /* 0x00001a0c04197981 */ /* 0x000f68000c1e1500 */
[----:B------:R0:W5:Y:S01]  /*1510*/  LDG.E.U16 R13, desc[UR12][R4.64+0x1c] ;  /* 0x00001c0c040d7981 */ /* 0x000162000c1e1500 */
[----:B------:R-:W-:Y:S02]  /*1520*/  IMAD.U32 R14, R14, 0x10000, RZ ;  /* 0x000100000e0e7824 */ /* 0x000fe400078e00ff */
[----:B------:R-:W-:-:S02]  /*1530*/  IMAD.U32 R15, R15, 0x10000, RZ ;  /* 0x000100000f0f7824 */ /* 0x000fc400078e00ff */
[----:B------:R-:W-:-:S03]  /*1540*/  IMAD.U32 R17, R17, 0x10000, RZ ;  /* 0x0001000011117824 */ /* 0x000fc600078e00ff */
[----:B------:R-:W-:Y:S01]  /*1550*/  FMNMX3.FTZ R14, R27, |R14|, |R15|, !PT ;  /* 0x4000000e1b0e7276 */ /* 0x000fe2000781040f */
[----:B------:R-:W-:-:S05]  /*1560*/  IMAD.U32 R15, R16, 0x10000, RZ ;  /* 0x00010000100f7824 */ /* 0x000fca00078e00ff */
[----:B------:R-:W-:Y:S01]  /*1570*/  FMNMX3.FTZ R14, R14, |R15|, |R17|, !PT ;  /* 0x4000000f0e0e7276 */ /* 0x000fe20007810411 */
[----:B0-----:R-:W-:Y:S02]  /*1580*/  IMAD.U32 R5, R6, 0x10000, RZ ;  /* 0x0001000006057824 */ /* 0x001fe400078e00ff */
[----:B------:R-:W-:Y:S01]  /*1590*/  IMAD.U32 R7, R7, 0x10000, RZ ;  /* 0x0001000007077824 */ /* 0x000fe200078e00ff */
[----:B------:R-:W-:-:S04]  /*15a0*/  IADD3 R9, PT, PT, R0, R9, R0 ;  /* 0x0000000900097210 */ /* 0x000fc80007ffe000 */
[----:B------:R-:W-:Y:S01]  /*15b0*/  ISETP.GE.AND P0, PT, R9, UR8, PT ;  /* 0x0000000809007c0c */ /* 0x000fe2000bf06270 */
[----:B------:R-:W-:Y:S02]  /*15c0*/  IMAD R11, R0, 0x2, R11 ;  /* 0x00000002000b7824 */ /* 0x000fe400078e020b */
[----:B--2---:R-:W-:Y:S02]  /*15d0*/  IMAD.U32 R15, R18, 0x10000, RZ ;  /* 0x00010000120f7824 */ /* 0x004fe400078e00ff */
[----:B---3--:R-:W-:-:S05]  /*15e0*/  IMAD.U32 R19, R19, 0x10000, RZ ;  /* 0x0001000013137824 */ /* 0x008fca00078e00ff */
[----:B------:R-:W-:Y:S02]  /*15f0*/  FMNMX3.FTZ R14, R14, |R15|, |R19|, !PT ;  /* 0x4000000f0e0e7276 */ /* 0x000fe40007810413 */
[----:B----4-:R-:W-:Y:S01]  /*1600*/  SHF.L.U32 R15, R2, 0x10, RZ ;  /* 0x00000010020f7819 */ /* 0x010fe200000006ff */
[----:B-----5:R-:W-:-:S05]  /*1610*/  IMAD.U32 R20, R20, 0x10000, RZ ;  /* 0x0001000014147824 */ /* 0x020fca00078e00ff */
[----:B------:R-:W-:-:S04]  /*1620*/  FMNMX3.FTZ R14, R14, |R15|, |R20|, !PT ;  /* 0x4000000f0e0e7276 */ /* 0x000fc80007810414 */
        /* <DEDUP_REMOVED lines=9> */
[----:B------:R-:W-:-:S03]  /*16c0*/  IMAD.U32 R5, R24, 0x10000, RZ ;  /* 0x0001000018057824 */ /* 0x000fc600078e00ff */
[----:B------:R-:W-:Y:S01]  /*16d0*/  FMNMX3.FTZ R2, R2, |R23|, |R12|, !PT ;  /* 0x4000001702027276 */ /* 0x000fe2000781040c */
[----:B------:R-:W-:Y:S02]  /*16e0*/  IMAD.U32 R25, R25, 0x10000, RZ ;  /* 0x0001000019197824 */ /* 0x000fe400078e00ff */
[----:B------:R-:W-:Y:S02]  /*16f0*/  IMAD.U32 R26, R26, 0x10000, RZ ;  /* 0x000100001a1a7824 */ /* 0x000fe400078e00ff */
[----:B------:R-:W-:Y:S01]  /*1700*/  IMAD.U32 R13, R13, 0x10000, RZ ;  /* 0x000100000d0d7824 */ /* 0x000fe200078e00ff */
[----:B------:R-:W-:-:S04]  /*1710*/  FMNMX3.FTZ R2, R2, |R5|, |R25|, !PT ;  /* 0x4000000502027276 */ /* 0x000fc80007810419 */
[----:B------:R-:W-:Y:S01]  /*1720*/  FMNMX3.FTZ R2, R2, |R13|, |R26|, !PT ;  /* 0x4000000d02027276 */ /* 0x000fe2000781041a */
[----:B------:R-:W-:Y:S06]  /*1730*/  @!P0 BRA `(.L_x_56) ;  /* 0xfffffff800a08947 */ /* 0x000fec000383ffff */
.L_x_53:
[----:B------:R-:W-:Y:S05]  /*1740*/  BSYNC.RECONVERGENT B1 ;  /* 0x0000000000017941 */ /* 0x000fea0003800200 */
.L_x_52:
[----:B------:R-:W-:-:S05]  /*1750*/  IMAD.U32 R4, RZ, RZ, UR8 ;  /* 0x00000008ff047e24 */ /* 0x000fca000f8e00ff */
[----:B------:R-:W-:-:S04]  /*1760*/  LEA R5, R4, R3, 0x4 ;  /* 0x0000000304057211 */ /* 0x000fc800078e20ff */
[----:B------:R-:W-:-:S13]  /*1770*/  ISETP.GE.AND P0, PT, R5, UR11, PT ;  /* 0x0000000b05007c0c */ /* 0x000fda000bf06270 */
[----:B------:R-:W-:Y:S05]  /*1780*/  @P0 BRA `(.L_x_44) ;  /* 0x0000000400180947 */ /* 0x000fea0003800000 */
[----:B----4-:R-:W0:Y:S01]  /*1790*/  I2F.U32.RP R10, R0 ;  /* 0x00000000000a7306 */ /* 0x010e220000209000 */
[----:B------:R-:W-:Y:S01]  /*17a0*/  IMAD.IADD R4, R5, 0x1, R0 ;  /* 0x0000000105047824 */ /* 0x000fe200078e0200 */
[----:B------:R-:W-:Y:S01]  /*17b0*/  ISETP.NE.U32.AND P2, PT, R0, RZ, PT ;  /* 0x000000ff0000720c */ /* 0x000fe20003f45070 */
[----:B------:R-:W-:Y:S03]  /*17c0*/  BSSY.RECONVERGENT B1, `(.L_x_57) ;  /* 0x000002b000017945 */ /* 0x000fe60003800200 */
[C---:B------:R-:W-:Y:S02]  /*17d0*/  ISETP.GE.AND P0, PT, R4.reuse, UR11, PT ;  /* 0x0000000b04007c0c */ /* 0x040fe4000bf06270 */
[----:B------:R-:W-:Y:S02]  /*17e0*/  VIMNMX R9, PT, PT, R4, UR11, !PT ;  /* 0x0000000b04097c48 */ /* 0x000fe4000ffe0100 */
        /* <DEDUP_REMOVED lines=20> */
[----:B------:R-:W-:Y:S02]  /*1930*/  ISETP.GE.U32.AND P1, PT, R4, 0x3, PT ;  /* 0x000000030400780c */ /* 0x000fe40003f26070 */
[----:B------:R-:W-:-:S13]  /*1940*/  ISETP.NE.AND P0, PT, R6, 0x3, PT ;  /* 0x000000030600780c */ /* 0x000fda0003f05270 */
[----:B------:R-:W-:Y:S05]  /*1950*/  @!P0 BRA `(.L_x_58) ;  /* 0x0000000000448947 */ /* 0x000fea0003800000 */
[----:B------:R-:W-:Y:S01]  /*1960*/  UMOV UR8, UR10 ;  /* 0x0000000a00087c82 */ /* 0x000fe20008000000 */
[----:B------:R-:W-:Y:S01]  /*1970*/  VIADD R4, R4, 0x1 ;  /* 0x0000000104047836 */ /* 0x000fe20000000000 */
[----:B------:R-:W-:-:S04]  /*1980*/  UIMAD.WIDE UR22, UR7, 0x2, UR8 ;  /* 0x00000002071678a5 */ /* 0x000fc8000f8e0208 */
[----:B------:R-:W-:Y:S02]  /*1990*/  LOP3.LUT R4, R4, 0x3, RZ, 0xc0, !PT ;  /* 0x0000000304047812 */ /* 0x000fe400078ec0ff */
[----:B------:R-:W-:Y:S02]  /*19a0*/  IMAD.U32 R8, RZ, RZ, UR22 ;  /* 0x00000016ff087e24 */ /* 0x000fe4000f8e00ff */
[----:B------:R-:W-:Y:S02]  /*19b0*/  IMAD.U32 R6, RZ, RZ, UR23 ;  /* 0x00000017ff067e24 */ /* 0x000fe4000f8e00ff */
[----:B------:R-:W-:Y:S01]  /*19c0*/  IMAD.MOV R4, RZ, RZ, -R4 ;  /* 0x000000ffff047224 */ /* 0x000fe200078e0a04 */
[----:B------:R-:W-:-:S04]  /*19d0*/  IADD3 R8, P0, PT, R8, UR16, RZ ;  /* 0x0000001008087c10 */ /* 0x000fc8000ff1e0ff */
[----:B------:R-:W-:-:S09]  /*19e0*/  IADD3.X R9, PT, PT, R6, UR17, RZ, P0, !PT ;  /* 0x0000001106097c10 */ /* 0x000fd200087fe4ff */
.L_x_59:
[----:B------:R-:W-:-:S06]  /*19f0*/  IMAD.WIDE R6, R5, 0x2, R8 ;  /* 0x0000000205067825 */ /* 0x000fcc00078e0208 */
[----:B------:R-:W2:Y:S01]  /*1a00*/  LDG.E.U16 R6, desc[UR12][R6.64] ;  /* 0x0000000c06067981 */ /* 0x000ea2000c1e1500 */
[----:B------:R-:W-:Y:S01]  /*1a10*/  VIADD R4, R4, 0x1 ;  /* 0x0000000104047836 */ /* 0x000fe20000000000 */
[----:B------:R-:W-:-:S04]  /*1a20*/  IADD3 R5, PT, PT, R0, R5, RZ ;  /* 0x0000000500057210 */ /* 0x000fc80007ffe0ff */
[----:B------:R-:W-:Y:S01]  /*1a30*/  ISETP.NE.AND P0, PT, R4, RZ, PT ;  /* 0x000000ff0400720c */ /* 0x000fe20003f05270 */
[----:B--2---:R-:W-:-:S05]  /*1a40*/  IMAD.U32 R11, R6, 0x10000, RZ ;  /* 0x00010000060b7824 */ /* 0x004fca00078e00ff */
[----:B------:R-:W-:-:S07]  /*1a50*/  FMNMX.FTZ R2, |R11|, R2, !PT ;  /* 0x000000020b027209 */ /* 0x000fce0007810200 */
[----:B------:R-:W-:Y:S05]  /*1a60*/  @P0 BRA `(.L_x_59) ;  /* 0xfffffffc00e00947 */ /* 0x000fea000383ffff */
.L_x_58:
[----:B------:R-:W-:Y:S05]  /*1a70*/  BSYNC.RECONVERGENT B1 ;  /* 0x0000000000017941 */ /* 0x000fea0003800200 */
.L_x_57:
[----:B------:R-:W-:Y:S05]  /*1a80*/  @!P1 BRA `(.L_x_44) ;  /* 0x0000000000589947 */ /* 0x000fea0003800000 */
[----:B------:R-:W-:-:S07]  /*1a90*/  IMAD.SHL.U32 R15, R0, 0x2, RZ ;  /* 0x00000002000f7824 */ /* 0x000fce00078e00ff */
.L_x_60:
[----:B------:R-:W-:-:S04]  /*1aa0*/  IMAD.MOV.U32 R6, RZ, RZ, 0x2 ;  /* 0x00000002ff067424 */ /* 0x000fc800078e00ff */
[----:B------:R-:W-:-:S03]  /*1ab0*/  IMAD.WIDE R6, R5, R6, UR20 ;  /* 0x0000001405067e25 */ /* 0x000fc6000f8e0206 */
        /* <DEDUP_REMOVED lines=10> */
[----:B------:R-:W-:-:S04]  /*1b60*/  LEA R5, R0, R5, 0x2 ;  /* 0x0000000500057211 */ /* 0x000fc800078e10ff */
[----:B------:R-:W-:Y:S01]  /*1b70*/  ISETP.GE.AND P0, PT, R5, UR11, PT ;  /* 0x0000000b05007c0c */ /* 0x000fe2000bf06270 */
[----:B--2---:R-:W-:Y:S02]  /*1b80*/  IMAD.U32 R17, R6, 0x10000, RZ ;  /* 0x0001000006117824 */ /* 0x004fe400078e00ff */
[----:B---3--:R-:W-:-:S05]  /*1b90*/  IMAD.U32 R4, R8, 0x10000, RZ ;  /* 0x0001000008047824 */ /* 0x008fca00078e00ff */
[----:B------:R-:W-:Y:S01]  /*1ba0*/  FMNMX3.FTZ R2, R2, |R17|, |R4|, !PT ;  /* 0x4000001102027276 */ /* 0x000fe20007810404 */
[----:B----4-:R-:W-:Y:S02]  /*1bb0*/  IMAD.U32 R17, R10, 0x10000, RZ ;  /* 0x000100000a117824 */ /* 0x010fe400078e00ff */
[----:B-----5:R-:W-:-:S05]  /*1bc0*/  IMAD.U32 R4, R12, 0x10000, RZ ;  /* 0x000100000c047824 */ /* 0x020fca00078e00ff */
[----:B------:R-:W-:Y:S01]  /*1bd0*/  FMNMX3.FTZ R2, R2, |R17|, |R4|, !PT ;  /* 0x4000001102027276 */ /* 0x000fe20007810404 */
[----:B------:R-:W-:Y:S06]  /*1be0*/  @!P0 BRA `(.L_x_60) ;  /* 0xfffffffc00ac8947 */ /* 0x000fec000383ffff */
.L_x_44:
[----:B------:R-:W-:Y:S05]  /*1bf0*/  BSYNC.RECONVERGENT B0 ;  /* 0x0000000000007941 */ /* 0x000fea0003800200 */
.L_x_42:
[----:B----4-:R-:W-:Y:S01]  /*1c00*/  ISETP.GE.U32.AND P0, PT, R0, 0x100, PT ;  /* 0x000001000000780c */ /* 0x010fe20003f06070 */
[----:B------:R-:W-:Y:S01]  /*1c10*/  BSSY.RECONVERGENT B0, `(.L_x_61) ;  /* 0x000008a000007945 */ /* 0x000fe20003800200 */
[----:B------:R-:W-:-:S11]  /*1c20*/  IMAD.MOV.U32 R9, RZ, RZ, R2 ;  /* 0x000000ffff097224 */ /* 0x000fd600078e0002 */
[----:B------:R-:W-:Y:S05]  /*1c30*/  @!P0 BRA `(.L_x_62) ;  /* 0x0000000000e08947 */ /* 0x000fea0003800000 */
[----:B------:R-:W0:Y:S01]  /*1c40*/  S2R R8, SR_LANEID ;  /* 0x0000000000087919 */ /* 0x000e220000000000 */
[----:B------:R-:W1:Y:S02]  /*1c50*/  SHFL.DOWN PT, R2, R9, 0x1, 0x1f ;  /* 0x08201f0009027f89 */ /* 0x000e6400000e0000 */
[C---:B-1----:R-:W-:Y:S02]  /*1c60*/  FSETP.GEU.FTZ.AND P1, PT, R9.reuse, R2, PT ;  /* 0x000000020900720b */ /* 0x042fe40003f3e000 */
[----:B0-----:R-:W-:Y:S02]  /*1c70*/  ISETP.GT.AND P0, PT, R8, 0x1e, PT ;  /* 0x0000001e0800780c */ /* 0x001fe40003f04270 */
[----:B------:R-:W-:Y:S02]  /*1c80*/  FSEL R2, R2, R9, !P1 ;  /* 0x0000000902027208 */ /* 0x000fe40004800000 */
[----:B------:R-:W-:Y:S02]  /*1c90*/  ISETP.NE.AND P2, PT, R8, RZ, PT ;  /* 0x000000ff0800720c */ /* 0x000fe40003f45270 */
[----:B------:R-:W-:-:S02]  /*1ca0*/  FSEL R2, R9, R2, P0 ;  /* 0x0000000209027208 */ /* 0x000fc40000000000 */
[----:B------:R-:W-:-:S03]  /*1cb0*/  ISETP.GT.AND P0, PT, R8, 0x1d, PT ;  /* 0x0000001d0800780c */ /* 0x000fc60003f04270 */
[----:B------:R-:W0:Y:S06]  /*1cc0*/  SHFL.DOWN PT, R5, R2, 0x2, 0x1f ;  /* 0x08401f0002057f89 */ /* 0x000e2c00000e0000 */
[----:B------:R-:W1:Y:S01]  /*1cd0*/  @!P2 S2R R7, SR_CgaCtaId ;  /* 0x000000000007a919 */ /* 0x000e620000008800 */
[----:B------:R-:W-:Y:S02]  /*1ce0*/  @!P2 MOV R6, 0x400 ;  /* 0x000004000006a802 */ /* 0x000fe40000000f00 */
[----:B------:R-:W-:-:S04]  /*1cf0*/  @!P2 SHF.R.U32.HI R4, RZ, 0x3, R3 ;  /* 0x00000003ff04a819 */ /* 0x000fc80000011603 */
[----:B------:R-:W-:Y:S02]  /*1d00*/  @!P2 LOP3.LUT R4, R4, 0x7c, RZ, 0xc0, !PT ;  /* 0x0000007c0404a812 */ /* 0x000fe400078ec0ff */
[----:B0-----:R-:W-:-:S04]  /*1d10*/  FSETP.GEU.FTZ.AND P1, PT, R2, R5, PT ;  /* 0x000000050200720b */ /* 0x001fc80003f3e000 */
[----:B------:R-:W-:Y:S02]  /*1d20*/  @!P0 FSEL R2, R5, R2, !P1 ;  /* 0x0000000205028208 */ /* 0x000fe40004800000 */
[----:B------:R-:W-:-:S03]  /*1d30*/  ISETP.GT.AND P0, PT, R8, 0x1b, PT ;  /* 0x0000001b0800780c */ /* 0x000fc60003f04270 */
[----:B------:R-:W0:Y:S01]  /*1d40*/  SHFL.DOWN PT, R5, R2, 0x4, 0x1f ;  /* 0x08801f0002057f89 */ /* 0x000e2200000e0000 */
[----:B-1----:R-:W-:-:S05]  /*1d50*/  @!P2 LEA R7, R7, R6, 0x18 ;  /* 0x000000060707a211 */ /* 0x002fca00078ec0ff */
[----:B------:R-:W-:Y:S01]  /*1d60*/  @!P2 IMAD.IADD R4, R4, 0x1, R7 ;  /* 0x000000010404a824 */ /* 0x000fe200078e0207 */
[----:B0-----:R-:W-:-:S04]  /*1d70*/  FSETP.GEU.FTZ.AND P1, PT, R2, R5, PT ;  /* 0x000000050200720b */ /* 0x001fc80003f3e000 */
[----:B------:R-:W-:Y:S02]  /*1d80*/  @!P0 FSEL R2, R5, R2, !P1 ;  /* 0x0000000205028208 */ /* 0x000fe40004800000 */
[----:B------:R-:W-:-:S03]  /*1d90*/  ISETP.GT.AND P0, PT, R8, 0x17, PT ;  /* 0x000000170800780c */ /* 0x000fc60003f04270 */
[----:B------:R-:W0:Y:S02]  /*1da0*/  SHFL.DOWN PT, R5, R2, 0x8, 0x1f ;  /* 0x09001f0002057f89 */ /* 0x000e2400000e0000 */
[----:B0-----:R-:W-:-:S08]  /*1db0*/  FSETP.GEU.FTZ.AND P1, PT, R2, R5, PT ;  /* 0x000000050200720b */ /* 0x001fd00003f3e000 */
[----:B------:R-:W-:Y:S02]  /*1dc0*/  @!P0 FSEL R2, R5, R2, !P1 ;  /* 0x0000000205028208 */ /* 0x000fe40004800000 */
[----:B------:R-:W-:-:S03]  /*1dd0*/  ISETP.NE.AND P1, PT, R3, RZ, PT ;  /* 0x000000ff0300720c */ /* 0x000fc60003f25270 */
[----:B------:R-:W0:Y:S02]  /*1de0*/  SHFL.DOWN PT, R5, R2, 0x10, 0x1f ;  /* 0x0a001f0002057f89 */ /* 0x000e2400000e0000 */
[----:B0-----:R-:W-:-:S04]  /*1df0*/  FSETP.GEU.FTZ.AND P0, PT, R2, R5, PT ;  /* 0x000000050200720b */ /* 0x001fc80003f1e000 */
[----:B------:R-:W-:Y:S02]  /*1e00*/  FSEL R5, R5, R2, !P0 ;  /* 0x0000000205057208 */ /* 0x000fe40004000000 */
[----:B------:R-:W-:-:S03]  /*1e10*/  ISETP.GT.AND P0, PT, R8, 0xf, PT ;  /* 0x0000000f0800780c */ /* 0x000fc60003f04270 */
[----:B------:R0:W-:Y:S01]  /*1e20*/  @!P2 STS [R4+0x8], R5 ;  /* 0x000008050400a388 */ /* 0x0001e20000000800 */
[----:B------:R-:W-:Y:S01]  /*1e30*/  FSEL R9, R2, R5, P0 ;  /* 0x0000000502097208 */ /* 0x000fe20000000000 */
[----:B------:R-:W-:Y:S06]  /*1e40*/  BAR.SYNC.DEFER_BLOCKING 0x0 ;  /* 0x0000000000007b1d */ /* 0x000fec0000010000 */
[----:B------:R-:W-:Y:S05]  /*1e50*/  @P1 BRA `(.L_x_63) ;  /* 0x0000000400941947 */ /* 0x000fea0003800000 */
[----:B------:R-:W1:Y:S01]  /*1e60*/  S2UR UR8, SR_CgaCtaId ;  /* 0x00000000000879c3 */ /* 0x000e620000008800 */
[----:B------:R-:W-:Y:S02]  /*1e70*/  UMOV UR7, 0x400 ;  /* 0x0000040000077882 */ /* 0x000fe40000000000 */
[----:B-1----:R-:W-:-:S06]  /*1e80*/  ULEA UR7, UR8, UR7, 0x18 ;  /* 0x0000000708077291 */ /* 0x002fcc000f8ec0ff */
[----:B------:R-:W-:-:S05]  /*1e90*/  IMAD.U32 R15, RZ, RZ, UR7 ;  /* 0x00000007ff0f7e24 */ /* 0x000fca000f8e00ff */
[----:B------:R-:W1:Y:S04]  /*1ea0*/  LDS R2, [R15+0xc] ;  /* 0x00000c000f027984 */ /* 0x000e680000000800 */
[----:B0-----:R-:W0:Y:S04]  /*1eb0*/  LDS.128 R4, [R15+0x10] ;  /* 0x000010000f047984 */ /* 0x001e280000000c00 */
[----:B------:R-:W2:Y:S01]  /*1ec0*/  LDS.64 R10, [R15+0x20] ;  /* 0x000020000f0a7984 */ /* 0x000ea20000000a00 */
[----:B-1----:R-:W-:-:S04]  /*1ed0*/  FSETP.GEU.FTZ.AND P0, PT, R9, R2, PT ;  /* 0x000000020900720b */ /* 0x002fc80003f1e000 */
[----:B------:R-:W-:-:S04]  /*1ee0*/  FSEL R9, R2, R9, !P0 ;  /* 0x0000000902097208 */ /* 0x000fc80004000000 */
[----:B0-----:R-:W-:-:S04]  /*1ef0*/  FSETP.GEU.FTZ.AND P0, PT, R9, R4, PT ;  /* 0x000000040900720b */ /* 0x001fc80003f1e000 */
[----:B------:R-:W-:-:S04]  /*1f00*/  FSEL R4, R4, R9, !P0 ;  /* 0x0000000904047208 */ /* 0x000fc80004000000 */
[----:B------:R-:W-:-:S04]  /*1f10*/  FSETP.GEU.FTZ.AND P0, PT, R4, R5, PT ;  /* 0x000000050400720b */ /* 0x000fc80003f1e000 */
[----:B------:R-:W-:-:S04]  /*1f20*/  FSEL R5, R5, R4, !P0 ;  /* 0x0000000405057208 */ /* 0x000fc80004000000 */
[----:B------:R-:W-:-:S04]  /*1f30*/  FSETP.GEU.FTZ.AND P0, PT, R5, R6, PT ;  /* 0x000000060500720b */ /* 0x000fc80003f1e000 */
[----:B------:R-:W-:-:S04]  /*1f40*/  FSEL R6, R6, R5, !P0 ;  /* 0x0000000506067208 */ /* 0x000fc80004000000 */
[----:B------:R-:W-:-:S04]  /*1f50*/  FSETP.GEU.FTZ.AND P0, PT, R6, R7, PT ;  /* 0x000000070600720b */ /* 0x000fc80003f1e000 */
[----:B------:R-:W-:-:S04]  /*1f60*/  FSEL R7, R7, R6, !P0 ;  /* 0x0000000607077208 */ /* 0x000fc80004000000 */
[----:B--2---:R-:W-:-:S04]  /*1f70*/  FSETP.GEU.FTZ.AND P0, PT, R7, R10, PT ;  /* 0x0000000a0700720b */ /* 0x004fc80003f1e000 */
[----:B------:R-:W-:-:S04]  /*1f80*/  FSEL R10, R10, R7, !P0 ;  /* 0x000000070a0a7208 */ /* 0x000fc80004000000 */
[----:B------:R-:W-:-:S04]  /*1f90*/  FSETP.GEU.FTZ.AND P0, PT, R10, R11, PT ;  /* 0x0000000b0a00720b */ /* 0x000fc80003f1e000 */
[----:B------:R-:W-:Y:S01]  /*1fa0*/  FSEL R10, R11, R10, !P0 ;  /* 0x0000000a0b0a7208 */ /* 0x000fe20004000000 */
[----:B------:R-:W-:Y:S08]  /*1fb0*/  BRA `(.L_x_64) ;  /* 0x00000004001c7947 */ /* 0x000ff00003800000 */
.L_x_62:
[----:B------:R-:W-:Y:S01]  /*1fc0*/  LOP3.LUT R2, R3, 0x3e0, RZ, 0xc0, !PT ;  /* 0x000003e003027812 */ /* 0x000fe200078ec0ff */
[----:B------:R-:W0:Y:S03]  /*1fd0*/  S2R R6, SR_LANEID ;  /* 0x0000000000067919 */ /* 0x000e260000000000 */
[----:B------:R-:W-:Y:S01]  /*1fe0*/  LOP3.LUT R7, RZ, R2, RZ, 0x33, !PT ;  /* 0x00000002ff077212 */ /* 0x000fe200078e33ff */
[----:B------:R-:W-:-:S04]  /*1ff0*/  VIADD R5, R2, 0x20 ;  /* 0x0000002002057836 */ /* 0x000fc80000000000 */
[----:B------:R-:W-:Y:S01]  /*2000*/  IMAD.IADD R7, R7, 0x1, R0 ;  /* 0x0000000107077824 */ /* 0x000fe200078e0200 */
[----:B------:R-:W-:-:S04]  /*2010*/  ISETP.GT.U32.AND P0, PT, R5, R0, PT ;  /* 0x000000000500720c */ /* 0x000fc80003f04070 */
[----:B------:R-:W-:-:S05]  /*2020*/  SEL R7, R7, 0x1f, P0 ;  /* 0x0000001f07077807 */ /* 0x000fca0000000000 */
[----:B------:R-:W1:Y:S01]  /*2030*/  SHFL.DOWN PT, R2, R9, 0x1, R7 ;  /* 0x0820000009027989 */ /* 0x000e6200000e0007 */
[C---:B0-----:R-:W-:Y:S02]  /*2040*/  ISETP.GE.AND P0, PT, R6.reuse, R7, PT ;  /* 0x000000070600720c */ /* 0x041fe40003f06270 */
[----:B------:R-:W-:Y:S02]  /*2050*/  IADD3 R4, PT, PT, R6, 0x2, RZ ;  /* 0x0000000206047810 */ /* 0x000fe40007ffe0ff */
[----:B-1----:R-:W-:-:S09]  /*2060*/  FSETP.GEU.FTZ.AND P1, PT, R9, R2, PT ;  /* 0x000000020900720b */ /* 0x002fd20003f3e000 */
[----:B------:R-:W-:Y:S02]  /*2070*/  @!P0 FSEL R9, R2, R9, !P1 ;  /* 0x0000000902098208 */ /* 0x000fe40004800000 */
[----:B------:R-:W-:Y:S01]  /*2080*/  ISETP.GT.AND P0, PT, R4, R7, PT ;  /* 0x000000070400720c */ /* 0x000fe20003f04270 */
[----:B------:R-:W-:Y:S02]  /*2090*/  VIADD R4, R6, 0x4 ;  /* 0x0000000406047836 */ /* 0x000fe40000000000 */
[----:B------:R-:W0:Y:S02]  /*20a0*/  SHFL.DOWN PT, R2, R9, 0x2, R7 ;  /* 0x0840000009027989 */ /* 0x000e2400000e0007 */
[----:B0-----:R-:W-:-:S08]  /*20b0*/  FSETP.GEU.FTZ.AND P1, PT, R9, R2, PT ;  /* 0x000000020900720b */ /* 0x001fd00003f3e000 */
[----:B------:R-:W-:Y:S02]  /*20c0*/  @!P0 FSEL R9, R2, R9, !P1 ;  /* 0x0000000902098208 */ /* 0x000fe40004800000 */
[----:B------:R-:W-:Y:S01]  /*20d0*/  ISETP.GT.AND P0, PT, R4, R7, PT ;  /* 0x000000070400720c */ /* 0x000fe20003f04270 */
[----:B------:R-:W-:Y:S02]  /*20e0*/  VIADD R4, R6, 0x8 ;  /* 0x0000000806047836 */ /* 0x000fe40000000000 */
[----:B------:R-:W0:Y:S02]  /*20f0*/  SHFL.DOWN PT, R2, R9, 0x4, R7 ;  /* 0x0880000009027989 */ /* 0x000e2400000e0007 */
[----:B0-----:R-:W-:-:S08]  /*2100*/  FSETP.GEU.FTZ.AND P1, PT, R9, R2, PT ;  /* 0x000000020900720b */ /* 0x001fd00003f3e000 */
[----:B------:R-:W-:Y:S02]  /*2110*/  @!P0 FSEL R9, R2, R9, !P1 ;  /* 0x0000000902098208 */ /* 0x000fe40004800000 */
[----:B------:R-:W-:Y:S01]  /*2120*/  ISETP.GT.AND P1, PT, R4, R7, PT ;  /* 0x000000070400720c */ /* 0x000fe20003f24270 */
[C---:B------:R-:W-:Y:S01]  /*2130*/  VIADD R4, R6.reuse, 0x10 ;  /* 0x0000001006047836 */ /* 0x040fe20000000000 */
[----:B------:R-:W-:Y:S01]  /*2140*/  ISETP.NE.AND P0, PT, R6, RZ, PT ;  /* 0x000000ff0600720c */ /* 0x000fe20003f05270 */
[----:B------:R-:W0:-:S12]  /*2150*/  SHFL.DOWN PT, R2, R9, 0x8, R7 ;  /* 0x0900000009027989 */ /* 0x000e1800000e0007 */
[----:B------:R-:W1:Y:S01]  /*2160*/  @!P0 S2R R8, SR_CgaCtaId ;  /* 0x0000000000088919 */ /* 0x000e620000008800 */
[----:B------:R-:W-:Y:S02]  /*2170*/  @!P0 MOV R5, 0x400 ;  /* 0x0000040000058802 */ /* 0x000fe40000000f00 */
[----:B0-----:R-:W-:-:S04]  /*2180*/  FSETP.GEU.FTZ.AND P2, PT, R9, R2, PT ;  /* 0x000000020900720b */ /* 0x001fc80003f5e000 */
[----:B------:R-:W-:Y:S02]  /*2190*/  @!P1 FSEL R9, R2, R9, !P2 ;  /* 0x0000000902099208 */ /* 0x000fe40005000000 */
[----:B------:R-:W-:Y:S02]  /*21a0*/  ISETP.GT.AND P1, PT, R4, R7, PT ;  /* 0x000000070400720c */ /* 0x000fe40003f24270 */
[----:B------:R-:W-:Y:S01]  /*21b0*/  @!P0 SHF.R.U32.HI R4, RZ, 0x3, R3 ;  /* 0x00000003ff048819 */ /* 0x000fe20000011603 */
[----:B------:R-:W0:Y:S03]  /*21c0*/  SHFL.DOWN PT, R2, R9, 0x10, R7 ;  /* 0x0a00000009027989 */ /* 0x000e2600000e0007 */
[----:B------:R-:W-:Y:S02]  /*21d0*/  @!P0 LOP3.LUT R4, R4, 0x7c, RZ, 0xc0, !PT ;  /* 0x0000007c04048812 */ /* 0x000fe400078ec0ff */
[----:B-1----:R-:W-:-:S05]  /*21e0*/  @!P0 LEA R5, R8, R5, 0x18 ;  /* 0x0000000508058211 */ /* 0x002fca00078ec0ff */
[----:B------:R-:W-:Y:S01]  /*21f0*/  @!P0 IMAD.IADD R5, R4, 0x1, R5 ;  /* 0x0000000104058824 */ /* 0x000fe200078e0205 */
[----:B0-----:R-:W-:-:S04]  /*2200*/  FSETP.GEU.FTZ.AND P2, PT, R9, R2, PT ;  /* 0x000000020900720b */ /* 0x001fc80003f5e000 */
[----:B------:R-:W-:-:S05]  /*2210*/  @!P1 FSEL R9, R2, R9, !P2 ;  /* 0x0000000902099208 */ /* 0x000fca0005000000 */
[----:B------:R-:W-:-:S05]  /*2220*/  IMAD.MOV.U32 R10, RZ, RZ, R9 ;  /* 0x000000ffff0a7224 */ /* 0x000fca00078e0009 */
[----:B------:R0:W-:Y:S01]  /*2230*/  @!P0 STS [R5+0x8], R10 ;  /* 0x0000080a05008388 */ /* 0x0001e20000000800 */
[----:B------:R-:W-:Y:S01]  /*2240*/  BAR.SYNC.DEFER_BLOCKING 0x0 ;  /* 0x0000000000007b1d */ /* 0x000fe20000010000 */
[----:B------:R-:W-:-:S13]  /*2250*/  ISETP.NE.AND P0, PT, R3, RZ, PT ;  /* 0x000000ff0300720c */ /* 0x000fda0003f05270 */
[----:B0-----:R-:W-:Y:S05]  /*2260*/  @P0 BRA `(.L_x_63) ;  /* 0x0000000000900947 */ /* 0x001fea0003800000 */
[----:B------:R-:W0:Y:S01]  /*2270*/  S2UR UR8, SR_CgaCtaId ;  /* 0x00000000000879c3 */ /* 0x000e220000008800 */
[----:B------:R-:W-:Y:S01]  /*2280*/  UMOV UR7, 0x400 ;  /* 0x0000040000077882 */ /* 0x000fe20000000000 */
[C---:B------:R-:W-:Y:S02]  /*2290*/  ISETP.GT.U32.AND P1, PT, R0.reuse, 0x20, PT ;  /* 0x000000200000780c */ /* 0x040fe40003f24070 */
[----:B------:R-:W-:Y:S01]  /*22a0*/  ISETP.GT.U32.AND P0, PT, R0, 0x40, PT ;  /* 0x000000400000780c */ /* 0x000fe20003f04070 */
[----:B0-----:R-:W-:-:S06]  /*22b0*/  ULEA UR7, UR8, UR7, 0x18 ;  /* 0x0000000708077291 */ /* 0x001fcc000f8ec0ff */
[----:B------:R-:W-:-:S05]  /*22c0*/  IMAD.U32 R15, RZ, RZ, UR7 ;  /* 0x00000007ff0f7e24 */ /* 0x000fca000f8e00ff */
[----:B------:R-:W0:Y:S04]  /*22d0*/  LDS R9, [R15+0xc] ;  /* 0x00000c000f097984 */ /* 0x000e280000000800 */
[----:B------:R-:W1:Y:S04]  /*22e0*/  LDS.128 R4, [R15+0x10] ;  /* 0x000010000f047984 */ /* 0x000e680000000c00 */
[----:B------:R-:W2:Y:S01]  /*22f0*/  LDS.64 R12, [R15+0x20] ;  /* 0x000020000f0c7984 */ /* 0x000ea20000000a00 */
[----:B0-----:R-:W-:-:S04]  /*2300*/  FSETP.GEU.FTZ.AND P2, PT, R10, R9, PT ;  /* 0x000000090a00720b */ /* 0x001fc80003f5e000 */
[----:B------:R-:W-:Y:S02]  /*2310*/  @P1 FSEL R10, R9, R10, !P2 ;  /* 0x0000000a090a1208 */ /* 0x000fe40005000000 */
[----:B------:R-:W-:Y:S02]  /*2320*/  ISETP.GT.U32.AND P1, PT, R0, 0x60, PT ;  /* 0x000000600000780c */ /* 0x000fe40003f24070 */
[----:B-1----:R-:W-:-:S04]  /*2330*/  FSETP.GEU.FTZ.AND P2, PT, R10, R4, PT ;  /* 0x000000040a00720b */ /* 0x002fc80003f5e000 */
[----:B------:R-:W-:Y:S02]  /*2340*/  @P0 FSEL R10, R4, R10, !P2 ;  /* 0x0000000a040a0208 */ /* 0x000fe40005000000 */
[----:B------:R-:W-:Y:S02]  /*2350*/  ISETP.GT.U32.AND P0, PT, R0, 0x80, PT ;  /* 0x000000800000780c */ /* 0x000fe40003f04070 */
[----:B------:R-:W-:-:S04]  /*2360*/  FSETP.GEU.FTZ.AND P2, PT, R10, R5, PT ;  /* 0x000000050a00720b */ /* 0x000fc80003f5e000 */
        /* <DEDUP_REMOVED lines=8> */
[----:B--2---:R-:W-:-:S04]  /*23f0*/  FSETP.GEU.FTZ.AND P2, PT, R10, R12, PT ;  /* 0x0000000c0a00720b */ /* 0x004fc80003f5e000 */
[----:B------:R-:W-:-:S04]  /*2400*/  @P0 FSEL R10, R12, R10, !P2 ;  /* 0x0000000a0c0a0208 */ /* 0x000fc80005000000 */
[----:B------:R-:W-:-:S04]  /*2410*/  FSETP.GEU.FTZ.AND P0, PT, R10, R13, PT ;  /* 0x0000000d0a00720b */ /* 0x000fc80003f1e000 */
[----:B------:R-:W-:-:S09]  /*2420*/  @P1 FSEL R10, R13, R10, !P0 ;  /* 0x0000000a0d0a1208 */ /* 0x000fd20004000000 */
.L_x_64:
[----:B------:R-:W0:Y:S01]  /*2430*/  LDCU.64 UR8, c[0x0][0x390] ;  /* 0x00007200ff0877ac */ /* 0x000e220008000a00 */
[----:B------:R-:W-:Y:S01]  /*2440*/  FMUL.FTZ R7, R10, 0.0078740157186985015869 ;  /* 0x3c0102040a077820 */ /* 0x000fe20000410000 */
[----:B------:R1:W-:Y:S01]  /*2450*/  STS [R15+0x2c], R10 ;  /* 0x00002c0a0f007388 */ /* 0x0003e20000000800 */
[----:B0-----:R-:W-:-:S04]  /*2460*/  ULEA UR7, UP1, UR18, UR8, 0x2 ;  /* 0x0000000812077291 */ /* 0x001fc8000f8210ff */
[----:B------:R-:W-:Y:S02]  /*2470*/  ULEA.HI.X UR8, UR18, UR9, URZ, 0x2, UP1 ;  /* 0x0000000912087291 */ /* 0x000fe400088f14ff */
[----:B------:R-:W-:-:S04]  /*2480*/  IMAD.U32 R4, RZ, RZ, UR7 ;  /* 0x00000007ff047e24 */ /* 0x000fc8000f8e00ff */
[----:B------:R-:W-:-:S05]  /*2490*/  MOV R5, UR8 ;  /* 0x0000000800057c02 */ /* 0x000fca0008000f00 */
[----:B------:R1:W-:Y:S02]  /*24a0*/  STG.E desc[UR12][R4.64], R7 ;  /* 0x0000000704007986 */ /* 0x0003e4000c10190c */
.L_x_63:
[----:B------:R-:W-:Y:S05]  /*24b0*/  BSYNC.RECONVERGENT B0 ;  /* 0x0000000000007941 */ /* 0x000fea0003800200 */
.L_x_61:
[----:B------:R-:W2:Y:S08]  /*24c0*/  S2UR UR8, SR_CgaCtaId ;  /* 0x00000000000879c3 */ /* 0x000eb00000008800 */
[----:B------:R-:W-:Y:S01]  /*24d0*/  BAR.SYNC.DEFER_BLOCKING 0x0 ;  /* 0x0000000000007b1d */ /* 0x000fe20000010000 */
[----:B------:R-:W-:-:S05]  /*24e0*/  IMAD.MOV.U32 R2, RZ, RZ, RZ ;  /* 0x000000ffff027224 */ /* 0x000fca00078e00ff */
[----:B------:R-:W-:Y:S01]  /*24f0*/  UMOV UR7, 0x400 ;  /* 0x0000040000077882 */ /* 0x000fe20000000000 */
[----:B------:R-:W3:Y:S01]  /*2500*/  LDCU.64 UR20, c[0x0][0x388] ;  /* 0x00007100ff1477ac */ /* 0x000ee20008000a00 */
[----:B------:R-:W4:Y:S01]  /*2510*/  S2R R12, SR_TID.X ;  /* 0x00000000000c7919 */ /* 0x000f220000002100 */
[----:B--2---:R-:W-:Y:S02]  /*2520*/  ULEA UR7, UR8, UR7, 0x18 ;  /* 0x0000000708077291 */ /* 0x004fe4000f8ec0ff */
[----:B---3--:R-:W-:-:S04]  /*2530*/  UIADD3 UR9, UP1, UPT, UR14, UR20, URZ ;  /* 0x000000140e097290 */ /* 0x008fc8000ff3e0ff */
[----:B------:R-:W-:-:S03]  /*2540*/  UIADD3.X UR10, UPT, UPT, UR6, UR21, URZ, UP1, !UPT ;  /* 0x00000015060a7290 */ /* 0x000fc60008ffe4ff */
[----:B01----:R-:W0:Y:S02]  /*2550*/  LDS R4, [UR7+0x2c] ;  /* 0x00002c07ff047984 */ /* 0x003e240008000800 */
[----:B0-----:R-:W-:-:S13]  /*2560*/  FSETP.NEU.FTZ.AND P0, PT, R4, RZ, PT ;  /* 0x000000ff0400720b */ /* 0x001fda0003f1d000 */
[----:B------:R-:W0:Y:S02]  /*2570*/  @P0 MUFU.RCP R4, R4 ;  /* 0x0000000400040308 */ /* 0x000e240000001000 */
[----:B0-----:R-:W-:Y:S01]  /*2580*/  @P0 FMUL.FTZ R2, R4, 127 ;  /* 0x42fe000004020820 */ /* 0x001fe20000410000 */
[----:B----4-:R-:W-:Y:S06]  /*2590*/  BRA.U !UP0, `(.L_x_65) ;  /* 0x00000011081c7547 */ /* 0x010fec000b800000 */
[----:B------:R-:W-:-:S06]  /*25a0*/  USHF.R.S32.HI UR7, URZ, 0x4, UR19 ;  /* 0x00000004ff077899 */ /* 0x000fcc0008011413 */
[----:B------:R-:W-:-:S13]  /*25b0*/  ISETP.GE.AND P0, PT, R3, UR7, PT ;  /* 0x0000000703007c0c */ /* 0x000fda000bf06270 */
[----:B------:R-:W-:Y:S05]  /*25c0*/  @P0 EXIT ;  /* 0x000000000000094d */ /* 0x000fea0003800000 */
[----:B------:R-:W0:Y:S01]  /*25d0*/  I2F.U32.RP R8, R0 ;  /* 0x0000000000087306 */ /* 0x000e220000209000 */
[----:B------:R-:W-:Y:S01]  /*25e0*/  IMAD.IADD R13, R3, 0x1, R0 ;  /* 0x00000001030d7824 */ /* 0x000fe200078e0200 */
[----:B------:R-:W-:Y:S01]  /*25f0*/  ISETP.NE.U32.AND P2, PT, R0, RZ, PT ;  /* 0x000000ff0000720c */ /* 0x000fe20003f45070 */
[----:B------:R-:W-:Y:S03]  /*2600*/  BSSY.RECONVERGENT B0, `(.L_x_66) ;  /* 0x0000065000007945 */ /* 0x000fe60003800200 */
[C---:B------:R-:W-:Y:S02]  /*2610*/  ISETP.GE.U32.AND P0, PT, R13.reuse, UR7, PT ;  /* 0x000000070d007c0c */ /* 0x040fe4000bf06070 */
[----:B------:R-:W-:Y:S02]  /*2620*/  VIMNMX.U32 R6, PT, PT, R13, UR7, !PT ;  /* 0x000000070d067c48 */ /* 0x000fe4000ffe0000 */
[----:B------:R-:W-:Y:S01]  /*2630*/  SEL R7, RZ, 0x1, P0 ;  /* 0x00000001ff077807 */ /* 0x000fe20000000000 */
[----:B0-----:R-:W0:Y:S02]  /*2640*/  MUFU.RCP R8, R8 ;  /* 0x0000000800087308 */ /* 0x001e240000001000 */
[----:B0-----:R-:W-:-:S06]  /*2650*/  VIADD R4, R8, 0xffffffe ;  /* 0x0ffffffe08047836 */ /* 0x001fcc0000000000 */
[----:B------:R0:W1:Y:S02]  /*2660*/  F2I.FTZ.U32.TRUNC.NTZ R5, R4 ;  /* 0x0000000400057305 */ /* 0x000064000021f000 */
[----:B0-----:R-:W-:Y:S02]  /*2670*/  IMAD.MOV.U32 R4, RZ, RZ, RZ ;  /* 0x000000ffff047224 */ /* 0x001fe400078e00ff */
[----:B-1----:R-:W-:-:S04]  /*2680*/  IMAD.MOV R9, RZ, RZ, -R5 ;  /* 0x000000ffff097224 */ /* 0x002fc800078e0a05 */
[----:B------:R-:W-:-:S04]  /*2690*/  IMAD R9, R9, R0, RZ ;  /* 0x0000000009097224 */ /* 0x000fc800078e02ff */
[----:B------:R-:W-:Y:S01]  /*26a0*/  IMAD.HI.U32 R8, R5, R9, R4 ;  /* 0x0000000905087227 */ /* 0x000fe200078e0004 */
[----:B------:R-:W-:-:S05]  /*26b0*/  IADD3 R5, PT, PT, R6, -R13, -R7 ;  /* 0x8000000d06057210 */ /* 0x000fca0007ffe807 */
[----:B------:R-:W-:-:S04]  /*26c0*/  IMAD.HI.U32 R4, R8, R5, RZ ;  /* 0x0000000508047227 */ /* 0x000fc800078e00ff */
[----:B------:R-:W-:-:S04]  /*26d0*/  IMAD.MOV R6, RZ, RZ, -R4 ;  /* 0x000000ffff067224 */ /* 0x000fc800078e0a04 */
[----:B------:R-:W-:-:S05]  /*26e0*/  IMAD R5, R0, R6, R5 ;  /* 0x0000000600057224 */ /* 0x000fca00078e0205 */
[----:B------:R-:W-:-:S13]  /*26f0*/  ISETP.GE.U32.AND P0, PT, R5, R0, PT ;  /* 0x000000000500720c */ /* 0x000fda0003f06070 */
[----:B------:R-:W-:Y:S01]  /*2700*/  @P0 IMAD.IADD R5, R5, 0x1, -R0 ;  /* 0x0000000105050824 */ /* 0x000fe200078e0a00 */
[----:B------:R-:W-:-:S04]  /*2710*/  @P0 IADD3 R4, PT, PT, R4, 0x1, RZ ;  /* 0x0000000104040810 */ /* 0x000fc80007ffe0ff */
[----:B------:R-:W-:-:S13]  /*2720*/  ISETP.GE.U32.AND P1, PT, R5, R0, PT ;  /* 0x000000000500720c */ /* 0x000fda0003f26070 */
[----:B------:R-:W-:Y:S01]  /*2730*/  @P1 VIADD R4, R4, 0x1 ;  /* 0x0000000104041836 */ /* 0x000fe20000000000 */
[----:B------:R-:W-:-:S05]  /*2740*/  @!P2 LOP3.LUT R4, RZ, R0, RZ, 0x33, !PT ;  /* 0x00000000ff04a212 */ /* 0x000fca00078e33ff */
[----:B------:R-:W-:-:S05]  /*2750*/  IMAD.IADD R4, R7, 0x1, R4 ;  /* 0x0000000107047824 */ /* 0x000fca00078e0204 */
[C---:B------:R-:W-:Y:S02]  /*2760*/  LOP3.LUT R5, R4.reuse, 0x1, RZ, 0xc0, !PT ;  /* 0x0000000104057812 */ /* 0x040fe400078ec0ff */
[----:B------:R-:W-:Y:S02]  /*2770*/  ISETP.NE.AND P1, PT, R4, RZ, PT ;  /* 0x000000ff0400720c */ /* 0x000fe40003f25270 */
[----:B------:R-:W-:-:S13]  /*2780*/  ISETP.NE.U32.AND P0, PT, R5, 0x1, PT ;  /* 0x000000010500780c */ /* 0x000fda0003f05070 */
[----:B------:R-:W-:Y:S05]  /*2790*/  @!P0 BRA `(.L_x_67) ;  /* 0x00000004002c8947 */ /* 0x000fea0003800000 */
[----:B------:R-:W-:-:S04]  /*27a0*/  LEA R4, P0, R12, UR4, 0x5 ;  /* 0x000000040c047c11 */ /* 0x000fc8000f8028ff */
[----:B------:R-:W-:-:S06]  /*27b0*/  LEA.HI.X R5, R12, UR5, RZ, 0x5, P0 ;  /* 0x000000050c057c11 */ /* 0x000fcc00080f2cff */
[----:B------:R-:W2:Y:S02]  /*27c0*/  LDG.E.ENL2.256 R8, R4, desc[UR12][R4.64] ;  /* 0xfe00000c0404797e */ /* 0x000ea40008121908 */
[----:B--2---:R-:W-:Y:S01]  /*27d0*/  SHF.L.U32 R21, R6, 0x10, RZ ;  /* 0x0000001006157819 */ /* 0x004fe200000006ff */
[C---:B------:R-:W-:Y:S01]  /*27e0*/  IMAD.U32 R3, R11.reuse, 0x10000, RZ ;  /* 0x000100000b037824 */ /* 0x040fe200078e00ff */
[----:B------:R-:W-:Y:S01]  /*27f0*/  PRMT R11, R11, 0x7632, R11 ;  /* 0x000076320b0b7816 */ /* 0x000fe2000000000b */
[C---:B------:R-:W-:Y:S01]  /*2800*/  IMAD.U32 R15, R10.reuse, 0x10000, RZ ;  /* 0x000100000a0f7824 */ /* 0x040fe200078e00ff */
[----:B------:R-:W-:Y:S01]  /*2810*/  PRMT R10, R10, 0x7632, R10 ;  /* 0x000076320a0a7816 */ /* 0x000fe2000000000a */
[-C--:B------:R-:W-:Y:S01]  /*2820*/  FMUL.FTZ R14, R21, R2.reuse ;  /* 0x00000002150e7220 */ /* 0x080fe20000410000 */
[----:B------:R-:W-:Y:S02]  /*2830*/  IMAD.U32 R21, R4, 0x10000, RZ ;  /* 0x0001000004157824 */ /* 0x000fe400078e00ff */
[-C--:B------:R-:W-:Y:S01]  /*2840*/  FMUL.FTZ R19, R3, R2.reuse ;  /* 0x0000000203137220 */ /* 0x080fe20000410000 */
[----:B------:R-:W-:Y:S01]  /*2850*/  FMUL.FTZ R18, R15, R2 ;  /* 0x000000020f127220 */ /* 0x000fe20000410000 */
[----:B------:R-:W-:-:S02]  /*2860*/  IMAD.U32 R3, R9, 0x10000, RZ ;  /* 0x0001000009037824 */ /* 0x000fc400078e00ff */
[-C--:B------:R-:W-:Y:S01]  /*2870*/  FMUL.FTZ R21, R21, R2.reuse ;  /* 0x0000000215157220 */ /* 0x080fe20000410000 */
[C---:B------:R-:W-:Y:S01]  /*2880*/  IMAD.U32 R15, R8.reuse, 0x10000, RZ ;  /* 0x00010000080f7824 */ /* 0x040fe200078e00ff */
[----:B------:R-:W-:Y:S01]  /*2890*/  PRMT R8, R8, 0x7632, R8 ;  /* 0x0000763208087816 */ /* 0x000fe20000000008 */
[----:B------:R-:W-:Y:S02]  /*28a0*/  IMAD.U32 R23, R11, 0x10000, RZ ;  /* 0x000100000b177824 */ /* 0x000fe400078e00ff */
[-C--:B------:R-:W-:Y:S01]  /*28b0*/  FMUL.FTZ R17, R3, R2.reuse ;  /* 0x0000000203117220 */ /* 0x080fe20000410000 */
[C---:B------:R-:W-:Y:S01]  /*28c0*/  IMAD.U32 R3, R7.reuse, 0x10000, RZ ;  /* 0x0001000007037824 */ /* 0x040fe200078e00ff */
[----:B------:R0:W-:Y:S01]  /*28d0*/  F2I.S8.NTZ R11, R21 ;  /* 0x00000015000b7305 */ /* 0x0001e20000202100 */
[----:B------:R-:W-:Y:S01]  /*28e0*/  PRMT R7, R7, 0x7632, R7 ;  /* 0x0000763207077816 */ /* 0x000fe20000000007 */
[-C--:B------:R-:W-:Y:S01]  /*28f0*/  FMUL.FTZ R24, R23, R2.reuse ;  /* 0x0000000217187220 */ /* 0x080fe20000410000 */
[----:B------:R-:W-:Y:S01]  /*2900*/  IMAD.U32 R23, R10, 0x10000, RZ ;  /* 0x000100000a177824 */ /* 0x000fe200078e00ff */
[----:B------:R-:W-:Y:S01]  /*2910*/  PRMT R9, R9, 0x7632, R9 ;  /* 0x0000763209097816 */ /* 0x000fe20000000009 */
[-C--:B------:R-:W-:Y:S01]  /*2920*/  FMUL.FTZ R16, R15, R2.reuse ;  /* 0x000000020f107220 */ /* 0x080fe20000410000 */
[----:B------:R-:W-:Y:S01]  /*2930*/  PRMT R6, R6, 0x7632, R6 ;  /* 0x0000763206067816 */ /* 0x000fe20000000006 */
[----:B------:R-:W-:Y:S01]  /*2940*/  FMUL.FTZ R22, R23, R2 ;  /* 0x0000000217167220 */ /* 0x000fe20000410000 */
[----:B------:R1:W-:Y:S01]  /*2950*/  F2I.S8.NTZ R10, R24 ;  /* 0x00000018000a7305 */ /* 0x0003e20000202100 */
[----:B0-----:R-:W-:-:S02]  /*2960*/  IMAD.U32 R21, R8, 0x10000, RZ ;  /* 0x0001000008157824 */ /* 0x001fc400078e00ff */
[-C--:B------:R-:W-:Y:S01]  /*2970*/  FMUL.FTZ R15, R3, R2.reuse ;  /* 0x00000002030f7220 */ /* 0x080fe20000410000 */
[----:B------:R-:W-:Y:S01]  /*2980*/  IMAD.U32 R23, R9, 0x10000, RZ ;  /* 0x0001000009177824 */ /* 0x000fe200078e00ff */
[----:B------:R-:W-:Y:S01]  /*2990*/  PRMT R4, R4, 0x7632, R4 ;  /* 0x0000763204047816 */ /* 0x000fe20000000004 */
[-C--:B------:R-:W-:Y:S01]  /*29a0*/  FMUL.FTZ R20, R21, R2.reuse ;  /* 0x0000000215147220 */ /* 0x080fe20000410000 */
[----:B------:R-:W-:Y:S02]  /*29b0*/  IMAD.U32 R21, R7, 0x10000, RZ ;  /* 0x0001000007157824 */ /* 0x000fe400078e00ff */
[-C--:B------:R-:W-:Y:S01]  /*29c0*/  FMUL.FTZ R23, R23, R2.reuse ;  /* 0x0000000217177220 */ /* 0x080fe20000410000 */
[C---:B------:R-:W-:Y:S01]  /*29d0*/  IMAD.U32 R3, R5.reuse, 0x10000, RZ ;  /* 0x0001000005037824 */ /* 0x040fe200078e00ff */
[----:B------:R-:W-:Y:S01]  /*29e0*/  PRMT R5, R5, 0x7632, R5 ;  /* 0x0000763205057816 */ /* 0x000fe20000000005 */
[-C--:B-1----:R-:W-:Y:S01]  /*29f0*/  FMUL.FTZ R24, R21, R2.reuse ;  /* 0x0000000215187220 */ /* 0x082fe20000410000 */
[----:B------:R-:W-:Y:S01]  /*2a00*/  SHF.L.U32 R21, R6, 0x10, RZ ;  /* 0x0000001006157819 */ /* 0x000fe200000006ff */
[----:B------:R0:W-:Y:S01]  /*2a10*/  F2I.S8.NTZ R9, R22 ;  /* 0x0000001600097305 */ /* 0x0001e20000202100 */
[----:B------:R-:W-:-:S07]  /*2a20*/  FMUL.FTZ R3, R3, R2 ;  /* 0x0000000203037220 */ /* 0x000fce0000410000 */
[----:B------:R1:W-:Y:S01]  /*2a30*/  F2I.S8.NTZ R8, R23 ;  /* 0x0000001700087305 */ /* 0x0003e20000202100 */
[----:B0-----:R-:W-:Y:S01]  /*2a40*/  FMUL.FTZ R22, R21, R2 ;  /* 0x0000000215167220 */ /* 0x001fe20000410000 */
[----:B------:R-:W-:-:S04]  /*2a50*/  IMAD.U32 R21, R4, 0x10000, RZ ;  /* 0x0001000004157824 */ /* 0x000fc800078e00ff */
[----:B------:R-:W-:Y:S02]  /*2a60*/  FMUL.FTZ R21, R21, R2 ;  /* 0x0000000215157220 */ /* 0x000fe40000410000 */
[----:B------:R-:W-:Y:S01]  /*2a70*/  F2I.S8.NTZ R19, R19 ;  /* 0x0000001300137305 */ /* 0x000fe20000202100 */
[----:B-1----:R-:W-:-:S04]  /*2a80*/  IMAD.U32 R23, R5, 0x10000, RZ ;  /* 0x0001000005177824 */ /* 0x002fc800078e00ff */
[----:B------:R-:W-:-:S03]  /*2a90*/  FMUL.FTZ R23, R23, R2 ;  /* 0x0000000217177220 */ /* 0x000fc60000410000 */
[----:B------:R-:W0:Y:S08]  /*2aa0*/  F2I.S8.NTZ R18, R18 ;  /* 0x0000001200127305 */ /* 0x000e300000202100 */
[----:B------:R-:W1:Y:S01]  /*2ab0*/  F2I.S8.NTZ R17, R17 ;  /* 0x0000001100117305 */ /* 0x000e620000202100 */
[----:B0-----:R-:W-:-:S07]  /*2ac0*/  PRMT R9, R18, 0x3340, R9 ;  /* 0x0000334012097816 */ /* 0x001fce0000000009 */
[----:B------:R-:W-:Y:S01]  /*2ad0*/  F2I.S8.NTZ R7, R20 ;  /* 0x0000001400077305 */ /* 0x000fe20000202100 */
[----:B-1----:R-:W-:-:S07]  /*2ae0*/  PRMT R17, R17, 0x3340, R8 ;  /* 0x0000334011117816 */ /* 0x002fce0000000008 */
[----:B------:R-:W0:Y:S01]  /*2af0*/  F2I.S8.NTZ R16, R16 ;  /* 0x0000001000107305 */ /* 0x000e220000202100 */
[----:B------:R-:W-:-:S07]  /*2b00*/  LEA R8, P0, R12, UR9, 0x4 ;  /* 0x000000090c087c11 */ /* 0x000fce000f8020ff */
[----:B------:R-:W-:Y:S01]  /*2b10*/  F2I.S8.NTZ R15, R15 ;  /* 0x0000000f000f7305 */ /* 0x000fe20000202100 */
[----:B0-----:R-:W-:-:S07]  /*2b20*/  PRMT R16, R16, 0x3340, R7 ;  /* 0x0000334010107816 */ /* 0x001fce0000000007 */
[----:B------:R-:W-:Y:S08]  /*2b30*/  F2I.S8.NTZ R14, R14 ;  /* 0x0000000e000e7305 */ /* 0x000ff00000202100 */
[----:B------:R-:W-:Y:S08]  /*2b40*/  F2I.S8.NTZ R3, R3 ;  /* 0x0000000300037305 */ /* 0x000ff00000202100 */
[----:B------:R0:W1:Y:S08]  /*2b50*/  F2I.S8.NTZ R6, R24 ;  /* 0x0000001800067305 */ /* 0x0000700000202100 */
[----:B------:R-:W2:Y:S01]  /*2b60*/  F2I.S8.NTZ R5, R22 ;  /* 0x0000001600057305 */ /* 0x000ea20000202100 */
[----:B0-----:R-:W-:-:S04]  /*2b70*/  PRMT R24, R19, 0x3340, R10 ;  /* 0x0000334013187816 */ /* 0x001fc8000000000a */
[----:B------:R-:W-:Y:S02]  /*2b80*/  PRMT R7, R9, 0x5410, R24 ;  /* 0x0000541009077816 */ /* 0x000fe40000000018 */
[----:B-1----:R-:W-:Y:S01]  /*2b90*/  PRMT R10, R15, 0x3340, R6 ;  /* 0x000033400f0a7816 */ /* 0x002fe20000000006 */
[----:B------:R-:W0:Y:S01]  /*2ba0*/  F2I.S8.NTZ R20, R23 ;  /* 0x0000001700147305 */ /* 0x000e220000202100 */
[----:B------:R-:W-:Y:S02]  /*2bb0*/  PRMT R6, R16, 0x5410, R17 ;  /* 0x0000541010067816 */ /* 0x000fe40000000011 */
[----:B------:R-:W-:Y:S02]  /*2bc0*/  LEA.HI.X R9, R12, UR10, RZ, 0x4, P0 ;  /* 0x0000000a0c097c11 */ /* 0x000fe400080f24ff */
[----:B--2---:R-:W-:-:S03]  /*2bd0*/  PRMT R5, R14, 0x3340, R5 ;  /* 0x000033400e057816 */ /* 0x004fc60000000005 */
[----:B------:R-:W1:Y:S01]  /*2be0*/  F2I.S8.NTZ R4, R21 ;  /* 0x0000001500047305 */ /* 0x000e620000202100 */
[----:B------:R-:W-:Y:S02]  /*2bf0*/  PRMT R5, R5, 0x5410, R10 ;  /* 0x0000541005057816 */ /* 0x000fe4000000000a */
[----:B0-----:R-:W-:Y:S02]  /*2c00*/  PRMT R3, R3, 0x3340, R20 ;  /* 0x0000334003037816 */ /* 0x001fe40000000014 */
[----:B-1----:R-:W-:-:S04]  /*2c10*/  PRMT R4, R11, 0x3340, R4 ;  /* 0x000033400b047816 */ /* 0x002fc80000000004 */
[----:B------:R-:W-:Y:S01]  /*2c20*/  PRMT R4, R4, 0x5410, R3 ;  /* 0x0000541004047816 */ /* 0x000fe20000000003 */
[----:B------:R-:W-:-:S04]  /*2c30*/  IMAD.MOV.U32 R3, RZ, RZ, R13 ;  /* 0x000000ffff037224 */ /* 0x000fc800078e000d */
[----:B------:R0:W-:Y:S03]  /*2c40*/  STG.E.128 desc[UR12][R8.64], R4 ;  /* 0x0000000408007986 */ /* 0x0001e6000c101d0c */
.L_x_67:
[----:B------:R-:W-:Y:S05]  /*2c50*/  BSYNC.RECONVERGENT B0 ;  /* 0x0000000000007941 */ /* 0x000fea0003800200 */
.L_x_66:
[----:B------:R-:W-:Y:S05]  /*2c60*/  @!P1 EXIT ;  /* 0x000000000000994d */ /* 0x000fea0003800000 */
[----:B------:R-:W-:-:S07]  /*2c70*/  IMAD.IADD R13, R3, 0x1, R0 ;  /* 0x00000001030d7824 */ /* 0x000fce00078e0200 */
.L_x_68:
[----:B01----:R-:W-:-:S04]  /*2c80*/  IMAD.MOV.U32 R4, RZ, RZ, 0x20 ;  /* 0x00000020ff047424 */ /* 0x003fc800078e00ff */
[----:B------:R-:W-:-:S06]  /*2c90*/  IMAD.WIDE.U32 R4, R3, R4, UR4 ;  /* 0x0000000403047e25 */ /* 0x000fcc000f8e0004 */
[----:B------:R-:W2:Y:S02]  /*2ca0*/  LDG.E.ENL2.256 R8, R4, desc[UR12][R4.64] ;  /* 0xfe00000c0404797e */ /* 0x000ea40008121908 */
[C---:B--2---:R-:W-:Y:S01]  /*2cb0*/  IMAD.U32 R21, R8.reuse, 0x10000, RZ ;  /* 0x0001000008157824 */ /* 0x044fe200078e00ff */
[----:B------:R-:W-:Y:S01]  /*2cc0*/  PRMT R8, R8, 0x7632, R8 ;  /* 0x0000763208087816 */ /* 0x000fe20000000008 */
[C---:B------:R-:W-:Y:S01]  /*2cd0*/  IMAD.U32 R15, R11.reuse, 0x10000, RZ ;  /* 0x000100000b0f7824 */ /* 0x040fe200078e00ff */
[----:B------:R-:W-:Y:S01]  /*2ce0*/  PRMT R11, R11, 0x7632, R11 ;  /* 0x000076320b0b7816 */ /* 0x000fe2000000000b */
[-C--:B------:R-:W-:Y:S01]  /*2cf0*/  FMUL.FTZ R16, R21, R2.reuse ;  /* 0x0000000215107220 */ /* 0x080fe20000410000 */
[----:B------:R-:W-:Y:S02]  /*2d00*/  IMAD.U32 R21, R5, 0x10000, RZ ;  /* 0x0001000005157824 */ /* 0x000fe400078e00ff */
[-C--:B------:R-:W-:Y:S01]  /*2d10*/  FMUL.FTZ R19, R15, R2.reuse ;  /* 0x000000020f137220 */ /* 0x080fe20000410000 */
[----:B------:R-:W-:Y:S01]  /*2d20*/  IMAD.U32 R23, R6, 0x10000, RZ ;  /* 0x0001000006177824 */ /* 0x000fe200078e00ff */
[----:B------:R-:W-:Y:S01]  /*2d30*/  SHF.L.U32 R15, R9, 0x10, RZ ;  /* 0x00000010090f7819 */ /* 0x000fe200000006ff */
[----:B------:R-:W-:Y:S01]  /*2d40*/  FMUL.FTZ R12, R21, R2 ;  /* 0x00000002150c7220 */ /* 0x000fe20000410000 */
[----:B------:R-:W-:-:S02]  /*2d50*/  IMAD.U32 R21, R4, 0x10000, RZ ;  /* 0x0001000004157824 */ /* 0x000fc400078e00ff */
[-C--:B------:R-:W-:Y:S01]  /*2d60*/  FMUL.FTZ R14, R23, R2.reuse ;  /* 0x00000002170e7220 */ /* 0x080fe20000410000 */
[C---:B------:R-:W-:Y:S01]  /*2d70*/  IMAD.U32 R17, R10.reuse, 0x10000, RZ ;  /* 0x000100000a117824 */ /* 0x040fe200078e00ff */
[----:B------:R-:W-:Y:S01]  /*2d80*/  PRMT R10, R10, 0x7632, R10 ;  /* 0x000076320a0a7816 */ /* 0x000fe2000000000a */
[----:B------:R-:W-:Y:S02]  /*2d90*/  IMAD.U32 R23, R11, 0x10000, RZ ;  /* 0x000100000b177824 */ /* 0x000fe400078e00ff */
[-C--:B------:R-:W-:Y:S01]  /*2da0*/  FMUL.FTZ R21, R21, R2.reuse ;  /* 0x0000000215157220 */ /* 0x080fe20000410000 */
[-C--:B------:R-:W-:Y:S01]  /*2db0*/  FMUL.FTZ R18, R17, R2.reuse ;  /* 0x0000000211127220 */ /* 0x080fe20000410000 */
[-C--:B------:R-:W-:Y:S01]  /*2dc0*/  FMUL.FTZ R17, R15, R2.reuse ;  /* 0x000000020f117220 */ /* 0x080fe20000410000 */
[-C--:B------:R-:W-:Y:S01]  /*2dd0*/  FMUL.FTZ R22, R23, R2.reuse ;  /* 0x0000000217167220 */ /* 0x080fe20000410000 */
[----:B------:R-:W-:Y:S01]  /*2de0*/  IMAD.U32 R23, R10, 0x10000, RZ ;  /* 0x000100000a177824 */ /* 0x000fe200078e00ff */
[----:B------:R0:W-:Y:S01]  /*2df0*/  F2I.S8.NTZ R11, R21 ;  /* 0x00000015000b7305 */ /* 0x0001e20000202100 */
[----:B------:R-:W-:Y:S01]  /*2e00*/  IMAD.U32 R15, R7, 0x10000, RZ ;  /* 0x00010000070f7824 */ /* 0x000fe200078e00ff */
[----:B------:R-:W-:Y:S01]  /*2e10*/  PRMT R9, R9, 0x7632, R9 ;  /* 0x0000763209097816 */ /* 0x000fe20000000009 */
[-C--:B------:R-:W-:Y:S01]  /*2e20*/  FMUL.FTZ R20, R23, R2.reuse ;  /* 0x0000000217147220 */ /* 0x080fe20000410000 */
[----:B------:R-:W-:Y:S01]  /*2e30*/  PRMT R7, R7, 0x7632, R7 ;  /* 0x0000763207077816 */ /* 0x000fe20000000007 */
[----:B------:R-:W-:Y:S01]  /*2e40*/  FMUL.FTZ R15, R15, R2 ;  /* 0x000000020f0f7220 */ /* 0x000fe20000410000 */
[----:B------:R-:W-:-:S02]  /*2e50*/  SHF.L.U32 R23, R9, 0x10, RZ ;  /* 0x0000001009177819 */ /* 0x000fc400000006ff */
[----:B------:R-:W-:Y:S01]  /*2e60*/  PRMT R6, R6, 0x7632, R6 ;  /* 0x0000763206067816 */ /* 0x000fe20000000006 */
[----:B0-----:R-:W-:Y:S01]  /*2e70*/  IMAD.U32 R21, R8, 0x10000, RZ ;  /* 0x0001000008157824 */ /* 0x001fe200078e00ff */
[----:B------:R0:W-:Y:S01]  /*2e80*/  F2I.S8.NTZ R10, R22 ;  /* 0x00000016000a7305 */ /* 0x0001e20000202100 */
[-C--:B------:R-:W-:Y:S01]  /*2e90*/  FMUL.FTZ R23, R23, R2.reuse ;  /* 0x0000000217177220 */ /* 0x080fe20000410000 */
[----:B------:R-:W-:Y:S01]  /*2ea0*/  PRMT R5, R5, 0x7632, R5 ;  /* 0x0000763205057816 */ /* 0x000fe20000000005 */
[----:B------:R-:W-:Y:S01]  /*2eb0*/  FMUL.FTZ R24, R21, R2 ;  /* 0x0000000215187220 */ /* 0x000fe20000410000 */
[----:B------:R-:W-:Y:S01]  /*2ec0*/  IMAD.U32 R21, R7, 0x10000, RZ ;  /* 0x0001000007157824 */ /* 0x000fe200078e00ff */
[----:B------:R-:W-:-:S03]  /*2ed0*/  PRMT R4, R4, 0x7632, R4 ;  /* 0x0000763204047816 */ /* 0x000fc60000000004 */
[----:B------:R1:W-:Y:S01]  /*2ee0*/  F2I.S8.NTZ R8, R23 ;  /* 0x0000001700087305 */ /* 0x0003e20000202100 */
[----:B0-----:R-:W-:Y:S01]  /*2ef0*/  FMUL.FTZ R22, R21, R2 ;  /* 0x0000000215167220 */ /* 0x001fe20000410000 */
[----:B------:R-:W-:-:S06]  /*2f00*/  IMAD.U32 R21, R6, 0x10000, RZ ;  /* 0x0001000006157824 */ /* 0x000fcc00078e00ff */
[----:B------:R-:W0:Y:S01]  /*2f10*/  F2I.S8.NTZ R17, R17 ;  /* 0x0000001100117305 */ /* 0x000e220000202100 */
[----:B-1----:R-:W-:-:S04]  /*2f20*/  IMAD.U32 R23, R5, 0x10000, RZ ;  /* 0x0001000005177824 */ /* 0x002fc800078e00ff */
[----:B------:R-:W-:-:S03]  /*2f30*/  FMUL.FTZ R23, R23, R2 ;  /* 0x0000000217177220 */ /* 0x000fc60000410000 */
[----:B------:R-:W-:Y:S01]  /*2f40*/  F2I.S8.NTZ R16, R16 ;  /* 0x0000001000107305 */ /* 0x000fe20000202100 */
[----:B0-----:R-:W-:-:S07]  /*2f50*/  PRMT R8, R17, 0x3340, R8 ;  /* 0x0000334011087816 */ /* 0x001fce0000000008 */
[----:B------:R0:W-:Y:S08]  /*2f60*/  F2I.S8.NTZ R9, R20 ;  /* 0x0000001400097305 */ /* 0x0001f00000202100 */
[----:B------:R-:W1:Y:S01]  /*2f70*/  F2I.S8.NTZ R7, R24 ;  /* 0x0000001800077305 */ /* 0x000e620000202100 */
[----:B0-----:R-:W-:Y:S01]  /*2f80*/  FMUL.FTZ R20, R21, R2 ;  /* 0x0000000215147220 */ /* 0x001fe20000410000 */
[----:B------:R-:W-:-:S04]  /*2f90*/  IMAD.U32 R21, R4, 0x10000, RZ ;  /* 0x0001000004157824 */ /* 0x000fc800078e00ff */
[----:B------:R-:W-:Y:S02]  /*2fa0*/  FMUL.FTZ R21, R21, R2 ;  /* 0x0000000215157220 */ /* 0x000fe40000410000 */
[----:B------:R-:W0:Y:S01]  /*2fb0*/  F2I.S8.NTZ R18, R18 ;  /* 0x0000001200127305 */ /* 0x000e220000202100 */
[----:B-1----:R-:W-:-:S07]  /*2fc0*/  PRMT R7, R16, 0x3340, R7 ;  /* 0x0000334010077816 */ /* 0x002fce0000000007 */
[----:B------:R-:W-:Y:S01]  /*2fd0*/  F2I.S8.NTZ R14, R14 ;  /* 0x0000000e000e7305 */ /* 0x000fe20000202100 */
[----:B0-----:R-:W-:-:S07]  /*2fe0*/  PRMT R9, R18, 0x3340, R9 ;  /* 0x0000334012097816 */ /* 0x001fce0000000009 */
[----:B------:R-:W0:Y:S01]  /*2ff0*/  F2I.S8.NTZ R5, R20 ;  /* 0x0000001400057305 */ /* 0x000e220000202100 */
[----:B------:R-:W-:Y:S01]  /*3000*/  PRMT R18, R7, 0x5410, R8 ;  /* 0x0000541007127816 */ /* 0x000fe20000000008 */
[----:B------:R-:W-:-:S06]  /*3010*/  HFMA2 R8, -RZ, RZ, 0, 1.9073486328125e-06 ;  /* 0x00000020ff087431 */ /* 0x000fcc00000001ff */
[----:B------:R-:W-:Y:S01]  /*3020*/  F2I.S8.NTZ R15, R15 ;  /* 0x0000000f000f7305 */ /* 0x000fe20000202100 */
[----:B0-----:R-:W-:-:S07]  /*3030*/  PRMT R17, R14, 0x3340, R5 ;  /* 0x000033400e117816 */ /* 0x001fce0000000005 */
[----:B------:R-:W-:Y:S01]  /*3040*/  F2I.S8.NTZ R12, R12 ;  /* 0x0000000c000c7305 */ /* 0x000fe20000202100 */
[----:B------:R-:W-:-:S07]  /*3050*/  IMAD.U32 R14, RZ, RZ, UR9 ;  /* 0x00000009ff0e7e24 */ /* 0x000fce000f8e00ff */
[----:B------:R-:W0:Y:S08]  /*3060*/  F2I.S8.NTZ R6, R22 ;  /* 0x0000001600067305 */ /* 0x000e300000202100 */
[----:B------:R-:W1:Y:S01]  /*3070*/  F2I.S8.NTZ R23, R23 ;  /* 0x0000001700177305 */ /* 0x000e620000202100 */
[----:B0-----:R-:W-:-:S07]  /*3080*/  PRMT R6, R15, 0x3340, R6 ;  /* 0x000033400f067816 */ /* 0x001fce0000000006 */
[----:B------:R-:W0:Y:S01]  /*3090*/  F2I.S8.NTZ R4, R21 ;  /* 0x0000001500047305 */ /* 0x000e220000202100 */
[----:B------:R-:W-:Y:S01]  /*30a0*/  IMAD.U32 R15, RZ, RZ, UR10 ;  /* 0x0000000aff0f7e24 */ /* 0x000fe2000f8e00ff */
[----:B------:R-:W-:Y:S02]  /*30b0*/  PRMT R17, R17, 0x5410, R6 ;  /* 0x0000541011117816 */ /* 0x000fe40000000006 */
[----:B-1----:R-:W-:-:S04]  /*30c0*/  PRMT R5, R12, 0x3340, R23 ;  /* 0x000033400c057816 */ /* 0x002fc80000000017 */
[----:B------:R-:W1:Y:S01]  /*30d0*/  F2I.S8.NTZ R19, R19 ;  /* 0x0000001300137305 */ /* 0x000e620000202100 */
[----:B------:R-:W-:Y:S01]  /*30e0*/  IMAD.WIDE.U32 R22, R3, 0x10, R14 ;  /* 0x0000001003167825 */ /* 0x000fe200078e000e */
[----:B0-----:R-:W-:-:S04]  /*30f0*/  PRMT R4, R11, 0x3340, R4 ;  /* 0x000033400b047816 */ /* 0x001fc80000000004 */
[----:B------:R-:W-:Y:S01]  /*3100*/  PRMT R16, R4, 0x5410, R5 ;  /* 0x0000541004107816 */ /* 0x000fe20000000005 */
[----:B------:R-:W-:Y:S01]  /*3110*/  IMAD.WIDE.U32 R4, R13, R8, UR4 ;  /* 0x000000040d047e25 */ /* 0x000fe2000f8e0008 */
[----:B-1----:R-:W-:-:S04]  /*3120*/  PRMT R10, R19, 0x3340, R10 ;  /* 0x00003340130a7816 */ /* 0x002fc8000000000a */
[----:B------:R-:W-:-:S05]  /*3130*/  PRMT R19, R9, 0x5410, R10 ;  /* 0x0000541009137816 */ /* 0x000fca000000000a */
[----:B------:R0:W-:Y:S04]  /*3140*/  STG.E.128 desc[UR12][R22.64], R16 ;  /* 0x0000001016007986 */ /* 0x0001e8000c101d0c */
[----:B------:R-:W2:Y:S01]  /*3150*/  LDG.E.ENL2.256 R8, R4, desc[UR12][R4.64] ;  /* 0xfe00000c0404797e */ /* 0x000ea20008121908 */
[----:B------:R-:W-:Y:S01]  /*3160*/  IMAD.WIDE.U32 R14, R13, 0x10, R14 ;  /* 0x000000100d0e7825 */ /* 0x000fe200078e000e */
[----:B------:R-:W-:-:S03]  /*3170*/  IADD3 R3, PT, PT, R0, R3, R0 ;  /* 0x0000000300037210 */ /* 0x000fc60007ffe000 */
[----:B------:R-:W-:Y:S01]  /*3180*/  IMAD R13, R0, 0x2, R13 ;  /* 0x00000002000d7824 */ /* 0x000fe200078e020d */
[----:B------:R-:W-:Y:S01]  /*3190*/  ISETP.GE.AND P0, PT, R3, UR7, PT ;  /* 0x0000000703007c0c */ /* 0x000fe2000bf06270 */
[C---:B--2---:R-:W-:Y:S01]  /*31a0*/  IMAD.U32 R25, R9.reuse, 0x10000, RZ ;  /* 0x0001000009197824 */ /* 0x044fe200078e00ff */
[----:B------:R-:W-:Y:S01]  /*31b0*/  PRMT R9, R9, 0x7632, R9 ;  /* 0x0000763209097816 */ /* 0x000fe20000000009 */
[C---:B0-----:R-:W-:Y:S01]  /*31c0*/  IMAD.U32 R23, R5.reuse, 0x10000, RZ ;  /* 0x0001000005177824 */ /* 0x041fe200078e00ff */
[----:B------:R-:W-:Y:S01]  /*31d0*/  PRMT R5, R5, 0x7632, R5 ;  /* 0x0000763205057816 */ /* 0x000fe20000000005 */
[-C--:B------:R-:W-:Y:S01]  /*31e0*/  FMUL.FTZ R24, R25, R2.reuse ;  /* 0x0000000219187220 */ /* 0x080fe20000410000 */
[----:B------:R-:W-:Y:S02]  /*31f0*/  IMAD.U32 R25, R8, 0x10000, RZ ;  /* 0x0001000008197824 */ /* 0x000fe400078e00ff */
[----:B------:R-:W-:Y:S01]  /*3200*/  FMUL.FTZ R12, R23, R2 ;  /* 0x00000002170c7220 */ /* 0x000fe20000410000 */
[----:B------:R-:W-:Y:S01]  /*3210*/  SHF.L.U32 R23, R4, 0x10, RZ ;  /* 0x0000001004177819 */ /* 0x000fe200000006ff */
[----:B------:R-:W-:-:S02]  /*3220*/  IMAD.U32 R21, R11, 0x10000, RZ ;  /* 0x000100000b157824 */ /* 0x000fc400078e00ff */
[-C--:B------:R-:W-:Y:S01]  /*3230*/  FMUL.FTZ R18, R25, R2.reuse ;  /* 0x0000000219127220 */ /* 0x080fe20000410000 */
[----:B------:R-:W-:Y:S01]  /*3240*/  IMAD.U32 R25, R6, 0x10000, RZ ;  /* 0x0001000006197824 */ /* 0x000fe200078e00ff */
[----:B------:R-:W-:Y:S01]  /*3250*/  PRMT R11, R11, 0x7632, R11 ;  /* 0x000076320b0b7816 */ /* 0x000fe2000000000b */
[-C--:B------:R-:W-:Y:S01]  /*3260*/  FMUL.FTZ R23, R23, R2.reuse ;  /* 0x0000000217177220 */ /* 0x080fe20000410000 */
[----:B------:R-:W-:Y:S01]  /*3270*/  PRMT R8, R8, 0x7632, R8 ;  /* 0x0000763208087816 */ /* 0x000fe20000000008 */
[C---:B------:R-:W-:Y:S02]  /*3280*/  IMAD.U32 R27, R10.reuse, 0x10000, RZ ;  /* 0x000100000a1b7824 */ /* 0x040fe400078e00ff */
[-C--:B------:R-:W-:Y:S01]  /*3290*/  FMUL.FTZ R16, R25, R2.reuse ;  /* 0x0000000219107220 */ /* 0x080fe20000410000 */
[----:B------:R-:W-:Y:S01]  /*32a0*/  IMAD.U32 R25, R11, 0x10000, RZ ;  /* 0x000100000b197824 */ /* 0x000fe200078e00ff */
[----:B------:R-:W-:Y:S01]  /*32b0*/  PRMT R10, R10, 0x7632, R10 ;  /* 0x000076320a0a7816 */ /* 0x000fe2000000000a */
[C---:B------:R-:W-:Y:S01]  /*32c0*/  IMAD.U32 R17, R7.reuse, 0x10000, RZ ;  /* 0x0001000007117824 */ /* 0x040fe200078e00ff */
[----:B------:R0:W-:Y:S01]  /*32d0*/  F2I.S8.NTZ R11, R23 ;  /* 0x00000017000b7305 */ /* 0x0001e20000202100 */
[----:B------:R-:W-:Y:S01]  /*32e0*/  PRMT R7, R7, 0x7632, R7 ;  /* 0x0000763207077816 */ /* 0x000fe20000000007 */
[-C--:B------:R-:W-:Y:S01]  /*32f0*/  FMUL.FTZ R20, R27, R2.reuse ;  /* 0x000000021b147220 */ /* 0x080fe20000410000 */
[----:B------:R-:W-:Y:S01]  /*3300*/  PRMT R6, R6, 0x7632, R6 ;  /* 0x0000763206067816 */ /* 0x000fe20000000006 */
[-C--:B------:R-:W-:Y:S01]  /*3310*/  FMUL.FTZ R21, R21, R2.reuse ;  /* 0x0000000215157220 */ /* 0x080fe20000410000 */
[----:B------:R-:W-:Y:S01]  /*3320*/  PRMT R4, R4, 0x7632, R4 ;  /* 0x0000763204047816 */ /* 0x000fe20000000004 */
[----:B------:R-:W-:-:S02]  /*3330*/  FMUL.FTZ R17, R17, R2 ;  /* 0x0000000211117220 */ /* 0x000fc40000410000 */
[----:B------:R1:W-:Y:S01]  /*3340*/  F2I.S8.NTZ R19, R24 ;  /* 0x0000001800137305 */ /* 0x0003e20000202100 */
[----:B0-----:R-:W-:-:S04]  /*3350*/  IMAD.U32 R23, R8, 0x10000, RZ ;  /* 0x0001000008177824 */ /* 0x001fc800078e00ff */
[-C--:B------:R-:W-:Y:S01]  /*3360*/  FMUL.FTZ R26, R23, R2.reuse ;  /* 0x00000002171a7220 */ /* 0x080fe20000410000 */
[----:B------:R-:W-:Y:S02]  /*3370*/  IMAD.U32 R23, R7, 0x10000, RZ ;  /* 0x0001000007177824 */ /* 0x000fe400078e00ff */
[----:B------:R-:W-:Y:S01]  /*3380*/  F2I.S8.NTZ R20, R20 ;  /* 0x0000001400147305 */ /* 0x000fe20000202100 */
[----:B-1----:R-:W-:Y:S01]  /*3390*/  FMUL.FTZ R24, R25, R2 ;  /* 0x0000000219187220 */ /* 0x002fe20000410000 */
[----:B------:R-:W-:-:S04]  /*33a0*/  IMAD.U32 R25, R10, 0x10000, RZ ;  /* 0x000100000a197824 */ /* 0x000fc800078e00ff */
[-C--:B------:R-:W-:Y:S01]  /*33b0*/  FMUL.FTZ R22, R25, R2.reuse ;  /* 0x0000000219167220 */ /* 0x080fe20000410000 */
[----:B------:R-:W-:Y:S01]  /*33c0*/  IMAD.U32 R25, R9, 0x10000, RZ ;  /* 0x0001000009197824 */ /* 0x000fe200078e00ff */
[----:B------:R0:W-:Y:S03]  /*33d0*/  F2I.S8.NTZ R10, R24 ;  /* 0x00000018000a7305 */ /* 0x0001e60000202100 */
[----:B------:R-:W-:-:S05]  /*33e0*/  FMUL.FTZ R25, R25, R2 ;  /* 0x0000000219197220 */ /* 0x000fca0000410000 */
[----:B------:R1:W2:Y:S01]  /*33f0*/  F2I.S8.NTZ R9, R22 ;  /* 0x0000001600097305 */ /* 0x0002a20000202100 */
[----:B0-----:R-:W-:Y:S01]  /*3400*/  FMUL.FTZ R24, R23, R2 ;  /* 0x0000000217187220 */ /* 0x001fe20000410000 */
[----:B------:R-:W-:-:S06]  /*3410*/  IMAD.U32 R23, R6, 0x10000, RZ ;  /* 0x0001000006177824 */ /* 0x000fcc00078e00ff */
[----:B------:R0:W3:Y:S01]  /*3420*/  F2I.S8.NTZ R8, R25 ;  /* 0x0000001900087305 */ /* 0x0000e20000202100 */
[----:B-1----:R-:W-:Y:S01]  /*3430*/  FMUL.FTZ R22, R23, R2 ;  /* 0x0000000217167220 */ /* 0x002fe20000410000 */
[----:B------:R-:W-:-:S04]  /*3440*/  IMAD.U32 R23, R5, 0x10000, RZ ;  /* 0x0001000005177824 */ /* 0x000fc800078e00ff */
[----:B------:R-:W-:Y:S01]  /*3450*/  FMUL.FTZ R23, R23, R2 ;  /* 0x0000000217177220 */ /* 0x000fe20000410000 */
[----:B--2---:R-:W-:Y:S01]  /*3460*/  PRMT R20, R20, 0x3340, R9 ;  /* 0x0000334014147816 */ /* 0x004fe20000000009 */
[----:B------:R-:W1:Y:S01]  /*3470*/  F2I.S8.NTZ R21, R21 ;  /* 0x0000001500157305 */ /* 0x000e620000202100 */
[----:B0-----:R-:W-:-:S05]  /*3480*/  SHF.L.U32 R25, R4, 0x10, RZ ;  /* 0x0000001004197819 */ /* 0x001fca00000006ff */
[----:B------:R-:W-:Y:S01]  /*3490*/  FMUL.FTZ R25, R25, R2 ;  /* 0x0000000219197220 */ /* 0x000fe20000410000 */
[----:B---3--:R-:W-:Y:S01]  /*34a0*/  PRMT R19, R19, 0x3340, R8 ;  /* 0x0000334013137816 */ /* 0x008fe20000000008 */
[----:B------:R-:W-:Y:S01]  /*34b0*/  F2I.S8.NTZ R18, R18 ;  /* 0x0000001200127305 */ /* 0x000fe20000202100 */
[----:B-1----:R-:W-:-:S07]  /*34c0*/  PRMT R21, R21, 0x3340, R10 ;  /* 0x0000334015157816 */ /* 0x002fce000000000a */
[----:B------:R-:W-:Y:S08]  /*34d0*/  F2I.S8.NTZ R17, R17 ;  /* 0x0000001100117305 */ /* 0x000ff00000202100 */
[----:B------:R-:W-:Y:S08]  /*34e0*/  F2I.S8.NTZ R16, R16 ;  /* 0x0000001000107305 */ /* 0x000ff00000202100 */
[----:B------:R-:W-:Y:S08]  /*34f0*/  F2I.S8.NTZ R12, R12 ;  /* 0x0000000c000c7305 */ /* 0x000ff00000202100 */
[----:B------:R-:W0:Y:S08]  /*3500*/  F2I.S8.NTZ R7, R26 ;  /* 0x0000001a00077305 */ /* 0x000e300000202100 */
[----:B------:R-:W1:Y:S01]  /*3510*/  F2I.S8.NTZ R6, R24 ;  /* 0x0000001800067305 */ /* 0x000e620000202100 */
[----:B0-----:R-:W-:-:S07]  /*3520*/  PRMT R18, R18, 0x3340, R7 ;  /* 0x0000334012127816 */ /* 0x001fce0000000007 */
[----:B------:R-:W0:Y:S01]  /*3530*/  F2I.S8.NTZ R5, R22 ;  /* 0x0000001600057305 */ /* 0x000e220000202100 */
[----:B------:R-:W-:Y:S02]  /*3540*/  PRMT R7, R20, 0x5410, R21 ;  /* 0x0000541014077816 */ /* 0x000fe40000000015 */
[----:B-1----:R-:W-:-:S05]  /*3550*/  PRMT R8, R17, 0x3340, R6 ;  /* 0x0000334011087816 */ /* 0x002fca0000000006 */
[----:B------:R-:W1:Y:S01]  /*3560*/  F2I.S8.NTZ R23, R23 ;  /* 0x0000001700177305 */ /* 0x000e620000202100 */
[----:B------:R-:W-:Y:S02]  /*3570*/  PRMT R6, R18, 0x5410, R19 ;  /* 0x0000541012067816 */ /* 0x000fe40000000013 */
[----:B0-----:R-:W-:-:S05]  /*3580*/  PRMT R5, R16, 0x3340, R5 ;  /* 0x0000334010057816 */ /* 0x001fca0000000005 */
[----:B------:R-:W0:Y:S01]  /*3590*/  F2I.S8.NTZ R4, R25 ;  /* 0x0000001900047305 */ /* 0x000e220000202100 */
[----:B------:R-:W-:Y:S02]  /*35a0*/  PRMT R5, R5, 0x5410, R8 ;  /* 0x0000541005057816 */ /* 0x000fe40000000008 */
[----:B-1----:R-:W-:Y:S02]  /*35b0*/  PRMT R9, R12, 0x3340, R23 ;  /* 0x000033400c097816 */ /* 0x002fe40000000017 */
[----:B0-----:R-:W-:-:S04]  /*35c0*/  PRMT R4, R11, 0x3340, R4 ;  /* 0x000033400b047816 */ /* 0x001fc80000000004 */
[----:B------:R-:W-:-:S05]  /*35d0*/  PRMT R4, R4, 0x5410, R9 ;  /* 0x0000541004047816 */ /* 0x000fca0000000009 */
[----:B------:R1:W-:Y:S01]  /*35e0*/  STG.E.128 desc[UR12][R14.64], R4 ;  /* 0x000000040e007986 */ /* 0x0003e2000c101d0c */
[----:B------:R-:W-:Y:S05]  /*35f0*/  @!P0 BRA `(.L_x_68) ;  /* 0xfffffff400a08947 */ /* 0x000fea000383ffff */
[----:B------:R-:W-:Y:S05]  /*3600*/  EXIT ;  /* 0x000000000000794d */ /* 0x000fea0003800000 */
.L_x_65:
[----:B------:R-:W-:Y:S01]  /*3610*/  UIADD3 UR7, UPT, UPT, -UR4, URZ, URZ ;  /* 0x000000ff04077290 */ /* 0x000fe2000fffe1ff */
[----:B------:R-:W-:Y:S03]  /*3620*/  BSSY.RECONVERGENT B0, `(.L_x_69) ;  /* 0x0000022000007945 */ /* 0x000fe60003800200 */
[----:B------:R-:W-:-:S04]  /*3630*/  USHF.R.U32.HI UR7, URZ, 0x1, UR7 ;  /* 0x00000001ff077899 */ /* 0x000fc80008011607 */
[----:B------:R-:W-:-:S04]  /*3640*/  ULOP3.LUT UR7, UR7, 0xf, URZ, 0xc0, !UPT ;  /* 0x0000000f07077892 */ /* 0x000fc8000f8ec0ff */
[----:B------:R-:W-:-:S04]  /*3650*/  UISETP.LT.AND UP0, UPT, UR7, UR19, UPT ;  /* 0x000000130700728c */ /* 0x000fc8000bf01270 */
[----:B------:R-:W-:-:S04]  /*3660*/  USEL UR7, UR7, UR19, UP0 ;  /* 0x0000001307077287 */ /* 0x000fc80008000000 */
[----:B------:R-:W-:Y:S02]  /*3670*/  UIADD3 UR22, UPT, UPT, -UR7, UR19, URZ ;  /* 0x0000001307167290 */ /* 0x000fe4000fffe1ff */
[----:B------:R-:W-:-:S13]  /*3680*/  ISETP.GE.AND P0, PT, R3, UR7, PT ;  /* 0x0000000703007c0c */ /* 0x000fda000bf06270 */
[----:B------:R-:W-:Y:S05]  /*3690*/  @P0 BRA `(.L_x_70) ;  /* 0x0000000000680947 */ /* 0x000fea0003800000 */
[----:B------:R-:W-:Y:S01]  /*36a0*/  USHF.L.U32 UR11, UR14, 0x1, URZ ;  /* 0x000000010e0b7899 */ /* 0x000fe200080006ff */
[----:B------:R-:W-:Y:S01]  /*36b0*/  IMAD.U32 R15, RZ, RZ, UR20 ;  /* 0x00000014ff0f7e24 */ /* 0x000fe2000f8e00ff */
[----:B------:R-:W-:Y:S01]  /*36c0*/  USHF.L.U64.HI UR8, UR14, 0x1, UR6 ;  /* 0x000000010e087899 */ /* 0x000fe20008010206 */
[----:B------:R-:W-:Y:S02]  /*36d0*/  IMAD.U32 R10, RZ, RZ, UR21 ;  /* 0x00000015ff0a7e24 */ /* 0x000fe4000f8e00ff */
[----:B------:R-:W-:Y:S01]  /*36e0*/  IMAD.MOV.U32 R11, RZ, RZ, R3 ;  /* 0x000000ffff0b7224 */ /* 0x000fe200078e0003 */
[----:B------:R-:W-:Y:S02]  /*36f0*/  LEA R4, P2, R12, UR11, 0x1 ;  /* 0x0000000b0c047c11 */ /* 0x000fe4000f8408ff */
[----:B------:R-:W-:Y:S02]  /*3700*/  IADD3 R15, P0, P1, R15, UR14, R12 ;  /* 0x0000000e0f0f7c10 */ /* 0x000fe4000f91e00c */
[----:B------:R-:W-:-:S02]  /*3710*/  IADD3 R4, P3, PT, R4, UR16, RZ ;  /* 0x0000001004047c10 */ /* 0x000fc4000ff7e0ff */
[----:B------:R-:W-:Y:S02]  /*3720*/  LEA.HI.X R5, R12, UR8, RZ, 0x1, P2 ;  /* 0x000000080c057c11 */ /* 0x000fe400090f0cff */
[----:B------:R-:W-:Y:S02]  /*3730*/  IADD3.X R10, PT, PT, R10, UR6, RZ, P0, P1 ;  /* 0x000000060a0a7c10 */ /* 0x000fe400087e24ff */
[----:B------:R-:W-:-:S07]  /*3740*/  IADD3.X R5, PT, PT, R5, UR17, RZ, P3, !PT ;  /* 0x0000001105057c10 */ /* 0x000fce0009ffe4ff */
.L_x_71:
[----:B------:R-:W-:Y:S02]  /*3750*/  IMAD.MOV.U32 R6, RZ, RZ, R4 ;  /* 0x000000ffff067224 */ /* 0x000fe400078e0004 */
[----:B------:R-:W-:-:S05]  /*3760*/  IMAD.MOV.U32 R7, RZ, RZ, R5 ;  /* 0x000000ffff077224 */ /* 0x000fca00078e0005 */
[----:B------:R-:W2:Y:S01]  /*3770*/  LDG.E.U16 R4, desc[UR12][R6.64] ;  /* 0x0000000c06047981 */ /* 0x000ea2000c1e1500 */
[----:B0-----:R-:W-:Y:S02]  /*3780*/  IMAD.MOV.U32 R9, RZ, RZ, R10 ;  /* 0x000000ffff097224 */ /* 0x001fe400078e000a */
[----:B------:R-:W-:-:S05]  /*3790*/  IMAD.IADD R11, R0, 0x1, R11 ;  /* 0x00000001000b7824 */ /* 0x000fca00078e020b */
[----:B------:R-:W-:Y:S01]  /*37a0*/  ISETP.GE.AND P0, PT, R11, UR7, PT ;  /* 0x000000070b007c0c */ /* 0x000fe2000bf06270 */
[----:B--2---:R-:W-:-:S04]  /*37b0*/  IMAD.U32 R5, R4, 0x10000, RZ ;  /* 0x0001000004057824 */ /* 0x004fc800078e00ff */
[----:B------:R-:W-:Y:S01]  /*37c0*/  FMUL.FTZ R8, R5, R2 ;  /* 0x0000000205087220 */ /* 0x000fe20000410000 */
[----:B------:R-:W-:-:S03]  /*37d0*/  IMAD.WIDE.U32 R4, R0, 0x2, R6 ;  /* 0x0000000200047825 */ /* 0x000fc600078e0006 */
[----:B------:R0:W1:Y:S02]  /*37e0*/  F2I.S8.NTZ R13, R8 ;  /* 0x00000008000d7305 */ /* 0x0000640000202100 */
[-C--:B0-----:R-:W-:Y:S02]  /*37f0*/  MOV R8, R15.reuse ;  /* 0x0000000f00087202 */ /* 0x081fe40000000f00 */
[----:B------:R-:W-:-:S03]  /*3800*/  IADD3 R15, P1, PT, R0, R15, RZ ;  /* 0x0000000f000f7210 */ /* 0x000fc60007f3e0ff */
[----:B-1----:R0:W-:Y:S02]  /*3810*/  STG.E.U8 desc[UR12][R8.64], R13 ;  /* 0x0000000d08007986 */ /* 0x0021e4000c10110c */
[----:B------:R-:W-:Y:S01]  /*3820*/  IMAD.X R10, RZ, RZ, R10, P1 ;  /* 0x000000ffff0a7224 */ /* 0x000fe200008e060a */
[----:B------:R-:W-:Y:S07]  /*3830*/  @!P0 BRA `(.L_x_71) ;  /* 0xfffffffc00c48947 */ /* 0x000fee000383ffff */
.L_x_70:
[----:B------:R-:W-:Y:S05]  /*3840*/  BSYNC.RECONVERGENT B0 ;  /* 0x0000000000007941 */ /* 0x000fea0003800200 */
.L_x_69:
[----:B------:R-:W-:Y:S01]  /*3850*/  USHF.R.S32.HI UR8, URZ, 0x1f, UR22 ;  /* 0x0000001fff087899 */ /* 0x000fe20008011416 */
[----:B------:R-:W-:Y:S01]  /*3860*/  BSSY.RECONVERGENT B0, `(.L_x_72) ;  /* 0x0000114000007945 */ /* 0x000fe20003800200 */
[----:B------:R-:W-:Y:S02]  /*3870*/  USHF.R.S32.HI UR14, URZ, 0x1f, UR7 ;  /* 0x0000001fff0e7899 */ /* 0x000fe40008011407 */
[----:B------:R-:W-:Y:S02]  /*3880*/  ULEA.HI UR8, UR8, UR22, URZ, 0x4 ;  /* 0x0000001608087291 */ /* 0x000fe4000f8f20ff */
[----:B------:R-:W-:Y:S02]  /*3890*/  UIADD3 UR9, UP0, UPT, UR7, UR9, URZ ;  /* 0x0000000907097290 */ /* 0x000fe4000ff1e0ff */
[----:B------:R-:W-:Y:S02]  /*38a0*/  USHF.R.S32.HI UR8, URZ, 0x4, UR8 ;  /* 0x00000004ff087899 */ /* 0x000fe40008011408 */
[----:B------:R-:W-:-:S02]  /*38b0*/  UIMAD.WIDE UR4, UR7, 0x2, UR4 ;  /* 0x00000002070478a5 */ /* 0x000fc4000f8e0204 */
[----:B------:R-:W-:Y:S02]  /*38c0*/  UIADD3.X UR10, UPT, UPT, UR14, UR10, URZ, UP0, !UPT ;  /* 0x0000000a0e0a7290 */ /* 0x000fe400087fe4ff */
[----:B------:R-:W-:-:S13]  /*38d0*/  ISETP.GE.AND P0, PT, R3, UR8, PT ;  /* 0x0000000803007c0c */ /* 0x000fda000bf06270 */
[----:B------:R-:W-:Y:S05]  /*38e0*/  @P0 BRA `(.L_x_73) ;  /* 0x00000010002c0947 */ /* 0x000fea0003800000 */
[----:B0-----:R-:W0:Y:S01]  /*38f0*/  I2F.U32.RP R8, R0 ;  /* 0x0000000000087306 */ /* 0x001e220000209000 */
        /* <DEDUP_REMOVED lines=15> */
[----:B------:R-:W-:-:S05]  /*39f0*/  IMAD.HI.U32 R5, R8, R7, RZ ;  /* 0x0000000708057227 */ /* 0x000fca00078e00ff */
[----:B------:R-:W-:-:S05]  /*3a00*/  IADD3 R4, PT, PT, -R5, RZ, RZ ;  /* 0x000000ff05047210 */ /* 0x000fca0007ffe1ff */
[----:B------:R-:W-:-:S05]  /*3a10*/  IMAD R7, R0, R4, R7 ;  /* 0x0000000400077224 */ /* 0x000fca00078e0207 */
[----:B------:R-:W-:-:S13]  /*3a20*/  ISETP.GE.U32.AND P0, PT, R7, R0, PT ;  /* 0x000000000700720c */ /* 0x000fda0003f06070 */
[----:B------:R-:W-:Y:S02]  /*3a30*/  @P0 IMAD.IADD R7, R7, 0x1, -R0 ;  /* 0x0000000107070824 */ /* 0x000fe400078e0a00 */
[----:B------:R-:W-:-:S03]  /*3a40*/  @P0 VIADD R5, R5, 0x1 ;  /* 0x0000000105050836 */ /* 0x000fc60000000000 */
        /* <DEDUP_REMOVED lines=10> */
[----:B------:R-:W2:Y:S01]  /*3af0*/  LDG.E.ENL2.256 R8, R4, desc[UR12][R4.64] ;  /* 0xfe00000c0404797e */ /* 0x000ea20008121908 */
[----:B------:R-:W-:Y:S01]  /*3b00*/  LEA RZ, P0, R12, UR9, 0x4 ;  /* 0x000000090cff7c11 */ /* 0x000fe2000f8020ff */
[----:B--2---:R-:W-:Y:S01]  /*3b10*/  IMAD.U32 R21, R6, 0x10000, RZ ;  /* 0x0001000006157824 */ /* 0x004fe200078e00ff */
[----:B------:R-:W-:Y:S01]  /*3b20*/  SHF.L.U32 R15, R9, 0x10, RZ ;  /* 0x00000010090f7819 */ /* 0x000fe200000006ff */
[C---:B------:R-:W-:Y:S01]  /*3b30*/  IMAD.U32 R17, R10.reuse, 0x10000, RZ ;  /* 0x000100000a117824 */ /* 0x040fe200078e00ff */
[----:B------:R-:W-:Y:S01]  /*3b40*/  PRMT R10, R10, 0x7632, R10 ;  /* 0x000076320a0a7816 */ /* 0x000fe2000000000a */
[-C--:B------:R-:W-:Y:S01]  /*3b50*/  FMUL.FTZ R16, R21, R2.reuse ;  /* 0x0000000215107220 */ /* 0x080fe20000410000 */
[----:B------:R-:W-:Y:S02]  /*3b60*/  IMAD.U32 R21, R4, 0x10000, RZ ;  /* 0x0001000004157824 */ /* 0x000fe400078e00ff */
[----:B------:R-:W-:Y:S01]  /*3b70*/  FMUL.FTZ R20, R17, R2 ;  /* 0x0000000211147220 */ /* 0x000fe20000410000 */
[C---:B------:R-:W-:Y:S01]  /*3b80*/  IMAD.U32 R13, R11.reuse, 0x10000, RZ ;  /* 0x000100000b0d7824 */ /* 0x040fe200078e00ff */
[----:B------:R-:W-:Y:S01]  /*3b90*/  PRMT R11, R11, 0x7632, R11 ;  /* 0x000076320b0b7816 */ /* 0x000fe2000000000b */
[----:B------:R-:W-:-:S02]  /*3ba0*/  IMAD.U32 R17, R8, 0x10000, RZ ;  /* 0x0001000008117824 */ /* 0x000fc400078e00ff */
[-C--:B------:R-:W-:Y:S01]  /*3bb0*/  FMUL.FTZ R21, R21, R2.reuse ;  /* 0x0000000215157220 */ /* 0x080fe20000410000 */
[----:B------:R-:W-:Y:S01]  /*3bc0*/  PRMT R8, R8, 0x7632, R8 ;  /* 0x0000763208087816 */ /* 0x000fe20000000008 */
[-C--:B------:R-:W-:Y:S01]  /*3bd0*/  FMUL.FTZ R19, R15, R2.reuse ;  /* 0x000000020f137220 */ /* 0x080fe20000410000 */
[----:B------:R-:W-:Y:S01]  /*3be0*/  IMAD.U32 R23, R11, 0x10000, RZ ;  /* 0x000100000b177824 */ /* 0x000fe200078e00ff */
[----:B------:R-:W-:Y:S01]  /*3bf0*/  PRMT R6, R6, 0x7632, R6 ;  /* 0x0000763206067816 */ /* 0x000fe20000000006 */
[C---:B------:R-:W-:Y:S01]  /*3c00*/  IMAD.U32 R15, R7.reuse, 0x10000, RZ ;  /* 0x00010000070f7824 */ /* 0x040fe200078e00ff */
[----:B------:R0:W-:Y:S01]  /*3c10*/  F2I.S8.NTZ R11, R21 ;  /* 0x00000015000b7305 */ /* 0x0001e20000202100 */
[----:B------:R-:W-:Y:S01]  /*3c20*/  PRMT R7, R7, 0x7632, R7 ;  /* 0x0000763207077816 */ /* 0x000fe20000000007 */
[-C--:B------:R-:W-:Y:S01]  /*3c30*/  FMUL.FTZ R24, R23, R2.reuse ;  /* 0x0000000217187220 */ /* 0x080fe20000410000 */
[----:B------:R-:W-:Y:S01]  /*3c40*/  IMAD.U32 R23, R10, 0x10000, RZ ;  /* 0x000100000a177824 */ /* 0x000fe200078e00ff */
[----:B------:R-:W-:Y:S01]  /*3c50*/  PRMT R9, R9, 0x7632, R9 ;  /* 0x0000763209097816 */ /* 0x000fe20000000009 */
[-C--:B------:R-:W-:Y:S01]  /*3c60*/  FMUL.FTZ R18, R17, R2.reuse ;  /* 0x0000000211127220 */ /* 0x080fe20000410000 */
[-C--:B------:R-:W-:Y:S01]  /*3c70*/  FMUL.FTZ R17, R15, R2.reuse ;  /* 0x000000020f117220 */ /* 0x080fe20000410000 */
[-C--:B------:R-:W-:Y:S01]  /*3c80*/  FMUL.FTZ R25, R23, R2.reuse ;  /* 0x0000000217197220 */ /* 0x080fe20000410000 */
[----:B------:R1:W-:Y:S01]  /*3c90*/  F2I.S8.NTZ R10, R24 ;  /* 0x00000018000a7305 */ /* 0x0003e20000202100 */
[----:B0-----:R-:W-:Y:S01]  /*3ca0*/  IMAD.U32 R21, R8, 0x10000, RZ ;  /* 0x0001000008157824 */ /* 0x001fe200078e00ff */
[----:B------:R-:W-:Y:S01]  /*3cb0*/  SHF.L.U32 R23, R9, 0x10, RZ ;  /* 0x0000001009177819 */ /* 0x000fe200000006ff */
[C---:B------:R-:W-:Y:S01]  /*3cc0*/  IMAD.U32 R15, R5.reuse, 0x10000, RZ ;  /* 0x00010000050f7824 */ /* 0x040fe200078e00ff */
[----:B------:R-:W-:Y:S01]  /*3cd0*/  PRMT R5, R5, 0x7632, R5 ;  /* 0x0000763205057816 */ /* 0x000fe20000000005 */
[----:B------:R-:W-:Y:S01]  /*3ce0*/  FMUL.FTZ R22, R21, R2 ;  /* 0x0000000215167220 */ /* 0x000fe20000410000 */
[----:B------:R-:W-:-:S02]  /*3cf0*/  IMAD.U32 R21, R7, 0x10000, RZ ;  /* 0x0001000007157824 */ /* 0x000fc400078e00ff */
[-C--:B------:R-:W-:Y:S01]  /*3d00*/  FMUL.FTZ R23, R23, R2.reuse ;  /* 0x0000000217177220 */ /* 0x080fe20000410000 */
[----:B------:R0:W-:Y:S01]  /*3d10*/  F2I.S8.NTZ R9, R25 ;  /* 0x0000001900097305 */ /* 0x0001e20000202100 */
[-C--:B------:R-:W-:Y:S01]  /*3d20*/  FMUL.FTZ R13, R13, R2.reuse ;  /* 0x000000020d0d7220 */ /* 0x080fe20000410000 */
[-C--:B-1----:R-:W-:Y:S01]  /*3d30*/  FMUL.FTZ R24, R21, R2.reuse ;  /* 0x0000000215187220 */ /* 0x082fe20000410000 */
[----:B------:R-:W-:Y:S02]  /*3d40*/  IMAD.U32 R21, R6, 0x10000, RZ ;  /* 0x0001000006157824 */ /* 0x000fe400078e00ff */
[----:B------:R-:W-:-:S03]  /*3d50*/  FMUL.FTZ R15, R15, R2 ;  /* 0x000000020f0f7220 */ /* 0x000fc60000410000 */
[----:B------:R1:W-:Y:S01]  /*3d60*/  F2I.S8.NTZ R8, R23 ;  /* 0x0000001700087305 */ /* 0x0003e20000202100 */
[-C--:B0-----:R-:W-:Y:S01]  /*3d70*/  FMUL.FTZ R25, R21, R2.reuse ;  /* 0x0000000215197220 */ /* 0x081fe20000410000 */
[----:B------:R-:W-:Y:S02]  /*3d80*/  PRMT R21, R4, 0x7632, R21 ;  /* 0x0000763204157816 */ /* 0x000fe40000000015 */
[----:B------:R-:W0:Y:S03]  /*3d90*/  S2R R4, SR_TID.X ;  /* 0x0000000000047919 */ /* 0x000e260000002100 */
[----:B------:R-:W-:Y:S01]  /*3da0*/  IMAD.U32 R21, R21, 0x10000, RZ ;  /* 0x0001000015157824 */ /* 0x000fe200078e00ff */
[----:B------:R2:W-:Y:S01]  /*3db0*/  F2I.S8.NTZ R7, R22 ;  /* 0x0000001600077305 */ /* 0x0005e20000202100 */
[----:B-1----:R-:W-:Y:S02]  /*3dc0*/  IMAD.U32 R23, R5, 0x10000, RZ ;  /* 0x0001000005177824 */ /* 0x002fe400078e00ff */
[----:B------:R-:W-:-:S05]  /*3dd0*/  FMUL.FTZ R21, R21, R2 ;  /* 0x0000000215157220 */ /* 0x000fca0000410000 */
[----:B------:R-:W1:Y:S01]  /*3de0*/  F2I.S8.NTZ R19, R19 ;  /* 0x0000001300137305 */ /* 0x000e620000202100 */
[----:B--2---:R-:W-:-:S07]  /*3df0*/  FMUL.FTZ R22, R23, R2 ;  /* 0x0000000217167220 */ /* 0x004fce0000410000 */
[----:B------:R-:W-:Y:S01]  /*3e00*/  F2I.S8.NTZ R17, R17 ;  /* 0x0000001100117305 */ /* 0x000fe20000202100 */
[----:B-1----:R-:W-:-:S07]  /*3e10*/  PRMT R19, R19, 0x3340, R8 ;  /* 0x0000334013137816 */ /* 0x002fce0000000008 */
[----:B------:R-:W-:Y:S08]  /*3e20*/  F2I.S8.NTZ R16, R16 ;  /* 0x0000001000107305 */ /* 0x000ff00000202100 */
[----:B------:R-:W1:Y:S08]  /*3e30*/  F2I.S8.NTZ R6, R24 ;  /* 0x0000001800067305 */ /* 0x000e700000202100 */
[----:B------:R-:W2:Y:S01]  /*3e40*/  F2I.S8.NTZ R5, R25 ;  /* 0x0000001900057305 */ /* 0x000ea20000202100 */
[----:B-1----:R-:W-:-:S07]  /*3e50*/  PRMT R8, R17, 0x3340, R6 ;  /* 0x0000334011087816 */ /* 0x002fce0000000006 */
[----:B------:R-:W1:Y:S01]  /*3e60*/  F2I.S8.NTZ R13, R13 ;  /* 0x0000000d000d7305 */ /* 0x000e620000202100 */
[----:B--2---:R-:W-:-:S07]  /*3e70*/  PRMT R5, R16, 0x3340, R5 ;  /* 0x0000334010057816 */ /* 0x004fce0000000005 */
[----:B------:R-:W2:Y:S01]  /*3e80*/  F2I.S8.NTZ R20, R20 ;  /* 0x0000001400147305 */ /* 0x000ea20000202100 */
[----:B------:R-:W-:Y:S02]  /*3e90*/  PRMT R5, R5, 0x5410, R8 ;  /* 0x0000541005057816 */ /* 0x000fe40000000008 */
[----:B0-----:R-:W-:Y:S02]  /*3ea0*/  LEA R8, R4, UR9, 0x4 ;  /* 0x0000000904087c11 */ /* 0x001fe4000f8e20ff */
[----:B-1----:R-:W-:-:S03]  /*3eb0*/  PRMT R26, R13, 0x3340, R10 ;  /* 0x000033400d1a7816 */ /* 0x002fc6000000000a */
[----:B------:R-:W0:Y:S01]  /*3ec0*/  F2I.S8.NTZ R18, R18 ;  /* 0x0000001200127305 */ /* 0x000e220000202100 */
[----:B------:R-:W-:Y:S01]  /*3ed0*/  IMAD.MOV.U32 R13, RZ, RZ, R14 ;  /* 0x000000ffff0d7224 */ /* 0x000fe200078e000e */
[----:B--2---:R-:W-:-:S06]  /*3ee0*/  PRMT R9, R20, 0x3340, R9 ;  /* 0x0000334014097816 */ /* 0x004fcc0000000009 */
[----:B------:R-:W-:Y:S01]  /*3ef0*/  F2I.S8.NTZ R15, R15 ;  /* 0x0000000f000f7305 */ /* 0x000fe20000202100 */
[----:B0-----:R-:W-:-:S07]  /*3f00*/  PRMT R18, R18, 0x3340, R7 ;  /* 0x0000334012127816 */ /* 0x001fce0000000007 */
[----:B------:R-:W0:Y:S01]  /*3f10*/  F2I.S8.NTZ R22, R22 ;  /* 0x0000001600167305 */ /* 0x000e220000202100 */
[----:B------:R-:W-:Y:S02]  /*3f20*/  PRMT R7, R9, 0x5410, R26 ;  /* 0x0000541009077816 */ /* 0x000fe4000000001a */
[----:B------:R-:W-:Y:S02]  /*3f30*/  PRMT R6, R18, 0x5410, R19 ;  /* 0x0000541012067816 */ /* 0x000fe40000000013 */
[----:B------:R-:W-:-:S03]  /*3f40*/  LEA.HI.X R9, R12, UR10, RZ, 0x4, P0 ;  /* 0x0000000a0c097c11 */ /* 0x000fc600080f24ff */
[----:B------:R-:W1:Y:S01]  /*3f50*/  F2I.S8.NTZ R24, R21 ;  /* 0x0000001500187305 */ /* 0x000e620000202100 */
[----:B0-----:R-:W-:Y:S02]  /*3f60*/  PRMT R10, R15, 0x3340, R22 ;  /* 0x000033400f0a7816 */ /* 0x001fe40000000016 */
[----:B-1----:R-:W-:-:S04]  /*3f70*/  PRMT R11, R11, 0x3340, R24 ;  /* 0x000033400b0b7816 */ /* 0x002fc80000000018 */
[----:B------:R-:W-:-:S05]  /*3f80*/  PRMT R4, R11, 0x5410, R10 ;  /* 0x000054100b047816 */ /* 0x000fca000000000a */
[----:B------:R0:W-:Y:S02]  /*3f90*/  STG.E.128 desc[UR12][R8.64], R4 ;  /* 0x0000000408007986 */ /* 0x0001e4000c101d0c */
.L_x_75:
[----:B------:R-:W-:Y:S05]  /*3fa0*/  BSYNC.RECONVERGENT B1 ;  /* 0x0000000000017941 */ /* 0x000fea0003800200 */
.L_x_74:
[----:B------:R-:W-:Y:S05]  /*3fb0*/  @!P1 BRA `(.L_x_73) ;  /* 0x0000000800789947 */ /* 0x000fea0003800000 */
[----:B------:R-:W-:-:S07]  /*3fc0*/  IMAD.IADD R15, R13, 0x1, R0 ;  /* 0x000000010d0f7824 */ /* 0x000fce00078e0200 */
.L_x_76:
[----:B01----:R-:W-:-:S05]  /*3fd0*/  HFMA2 R4, -RZ, RZ, 0, 1.9073486328125e-06 ;  /* 0x00000020ff047431 */ /* 0x003fca00000001ff */
[----:B------:R-:W-:-:S06]  /*3fe0*/  IMAD.WIDE.U32 R4, R13, R4, UR4 ;  /* 0x000000040d047e25 */ /* 0x000fcc000f8e0004 */
[----:B------:R-:W2:Y:S02]  /*3ff0*/  LDG.E.ENL2.256 R8, R4, desc[UR12][R4.64] ;  /* 0xfe00000c0404797e */ /* 0x000ea40008121908 */
[C---:B--2---:R-:W-:Y:S01]  /*4000*/  IMAD.U32 R17, R11.reuse, 0x10000, RZ ;  /* 0x000100000b117824 */ /* 0x044fe200078e00ff */
[----:B------:R-:W-:Y:S01]  /*4010*/  PRMT R11, R11, 0x7632, R11 ;  /* 0x000076320b0b7816 */ /* 0x000fe2000000000b */
[C---:B------:R-:W-:Y:S01]  /*4020*/  IMAD.U32 R19, R10.reuse, 0x10000, RZ ;  /* 0x000100000a137824 */ /* 0x040fe200078e00ff */
[----:B------:R-:W-:Y:S01]  /*4030*/  PRMT R10, R10, 0x7632, R10 ;  /* 0x000076320a0a7816 */ /* 0x000fe2000000000a */
[-C--:B------:R-:W-:Y:S01]  /*4040*/  FMUL.FTZ R20, R17, R2.reuse ;  /* 0x0000000211147220 */ /* 0x080fe20000410000 */
[C---:B------:R-:W-:Y:S01]  /*4050*/  IMAD.U32 R17, R9.reuse, 0x10000, RZ ;  /* 0x0001000009117824 */ /* 0x040fe200078e00ff */
[----:B------:R-:W-:Y:S01]  /*4060*/  PRMT R9, R9, 0x7632, R9 ;  /* 0x0000763209097816 */ /* 0x000fe20000000009 */
[C---:B------:R-:W-:Y:S01]  /*4070*/  IMAD.U32 R23, R6.reuse, 0x10000, RZ ;  /* 0x0001000006177824 */ /* 0x040fe200078e00ff */
[----:B------:R-:W-:Y:S01]  /*4080*/  PRMT R6, R6, 0x7632, R6 ;  /* 0x0000763206067816 */ /* 0x000fe20000000006 */
[----:B------:R-:W-:Y:S01]  /*4090*/  FMUL.FTZ R18, R17, R2 ;  /* 0x0000000211127220 */ /* 0x000fe20000410000 */
[----:B------:R-:W-:-:S02]  /*40a0*/  IMAD.U32 R17, R8, 0x10000, RZ ;  /* 0x0001000008117824 */ /* 0x000fc400078e00ff */
[-C--:B------:R-:W-:Y:S01]  /*40b0*/  FMUL.FTZ R14, R23, R2.reuse ;  /* 0x00000002170e7220 */ /* 0x080fe20000410000 */
[C---:B------:R-:W-:Y:S01]  /*40c0*/  IMAD.U32 R21, R7.reuse, 0x10000, RZ ;  /* 0x0001000007157824 */ /* 0x040fe200078e00ff */
[----:B------:R-:W-:Y:S01]  /*40d0*/  PRMT R8, R8, 0x7632, R8 ;  /* 0x0000763208087816 */ /* 0x000fe20000000008 */
[----:B------:R-:W-:Y:S01]  /*40e0*/  IMAD.U32 R23, R10, 0x10000, RZ ;  /* 0x000100000a177824 */ /* 0x000fe200078e00ff */
[----:B------:R-:W-:Y:S01]  /*40f0*/  PRMT R7, R7, 0x7632, R7 ;  /* 0x0000763207077816 */ /* 0x000fe20000000007 */
[-C--:B------:R-:W-:Y:S01]  /*4100*/  FMUL.FTZ R16, R21, R2.reuse ;  /* 0x0000000215107220 */ /* 0x080fe20000410000 */
[----:B------:R-:W-:Y:S02]  /*4110*/  IMAD.U32 R21, R5, 0x10000, RZ ;  /* 0x0001000005157824 */ /* 0x000fe400078e00ff */
[-C--:B------:R-:W-:Y:S01]  /*4120*/  FMUL.FTZ R10, R23, R2.reuse ;  /* 0x00000002170a7220 */ /* 0x080fe20000410000 */
[----:B------:R-:W-:Y:S01]  /*4130*/  IMAD.U32 R23, R8, 0x10000, RZ ;  /* 0x0001000008177824 */ /* 0x000fe200078e00ff */
[----:B------:R-:W-:Y:S01]  /*4140*/  PRMT R5, R5, 0x7632, R5 ;  /* 0x0000763205057816 */ /* 0x000fe20000000005 */
[-C--:B------:R-:W-:Y:S01]  /*4150*/  FMUL.FTZ R12, R21, R2.reuse ;  /* 0x00000002150c7220 */ /* 0x080fe20000410000 */
[----:B------:R-:W-:Y:S01]  /*4160*/  SHF.L.U32 R21, R4, 0x10, RZ ;  /* 0x0000001004157819 */ /* 0x000fe200000006ff */
[----:B------:R-:W-:Y:S01]  /*4170*/  FMUL.FTZ R8, R23, R2 ;  /* 0x0000000217087220 */ /* 0x000fe20000410000 */
[----:B------:R-:W-:Y:S01]  /*4180*/  IMAD.U32 R23, R6, 0x10000, RZ ;  /* 0x0001000006177824 */ /* 0x000fe200078e00ff */
[----:B------:R-:W-:Y:S01]  /*4190*/  PRMT R4, R4, 0x7632, R4 ;  /* 0x0000763204047816 */ /* 0x000fe20000000004 */
[----:B------:R-:W-:-:S02]  /*41a0*/  IMAD.U32 R9, R9, 0x10000, RZ ;  /* 0x0001000009097824 */ /* 0x000fc400078e00ff */
[-C--:B------:R-:W-:Y:S01]  /*41b0*/  FMUL.FTZ R22, R21, R2.reuse ;  /* 0x0000000215167220 */ /* 0x080fe20000410000 */
[-C--:B------:R-:W-:Y:S01]  /*41c0*/  FMUL.FTZ R6, R23, R2.reuse ;  /* 0x0000000217067220 */ /* 0x080fe20000410000 */
[----:B------:R-:W-:Y:S01]  /*41d0*/  SHF.L.U32 R23, R4, 0x10, RZ ;  /* 0x0000001004177819 */ /* 0x000fe200000006ff */
[----:B------:R-:W-:Y:S02]  /*41e0*/  IMAD.U32 R21, R11, 0x10000, RZ ;  /* 0x000100000b157824 */ /* 0x000fe400078e00ff */
[-C--:B------:R-:W-:Y:S01]  /*41f0*/  FMUL.FTZ R19, R19, R2.reuse ;  /* 0x0000000213137220 */ /* 0x080fe20000410000 */
[----:B------:R-:W-:Y:S02]  /*4200*/  IMAD.U32 R7, R7, 0x10000, RZ ;  /* 0x0001000007077824 */ /* 0x000fe400078e00ff */
[-C--:B------:R-:W-:Y:S01]  /*4210*/  FMUL.FTZ R17, R17, R2.reuse ;  /* 0x0000000211117220 */ /* 0x080fe20000410000 */
[----:B------:R-:W-:Y:S02]  /*4220*/  IMAD.U32 R25, R5, 0x10000, RZ ;  /* 0x0001000005197824 */ /* 0x000fe400078e00ff */
[-C--:B------:R-:W-:Y:S01]  /*4230*/  FMUL.FTZ R21, R21, R2.reuse ;  /* 0x0000000215157220 */ /* 0x080fe20000410000 */
[-C--:B------:R-:W-:Y:S01]  /*4240*/  FMUL.FTZ R9, R9, R2.reuse ;  /* 0x0000000209097220 */ /* 0x080fe20000410000 */
[-C--:B------:R-:W-:Y:S01]  /*4250*/  FMUL.FTZ R7, R7, R2.reuse ;  /* 0x0000000207077220 */ /* 0x080fe20000410000 */
[-C--:B------:R-:W-:Y:S01]  /*4260*/  FMUL.FTZ R25, R25, R2.reuse ;  /* 0x0000000219197220 */ /* 0x080fe20000410000 */
[----:B------:R-:W-:Y:S01]  /*4270*/  FMUL.FTZ R23, R23, R2 ;  /* 0x0000000217177220 */ /* 0x000fe20000410000 */
[----:B------:R-:W-:Y:S08]  /*4280*/  F2I.S8.NTZ R14, R14 ;  /* 0x0000000e000e7305 */ /* 0x000ff00000202100 */
[----:B------:R-:W-:Y:S08]  /*4290*/  F2I.S8.NTZ R11, R22 ;  /* 0x00000016000b7305 */ /* 0x000ff00000202100 */
[----:B------:R0:W1:Y:S08]  /*42a0*/  F2I.S8.NTZ R5, R6 ;  /* 0x0000000600057305 */ /* 0x0000700000202100 */
[----:B------:R-:W2:Y:S01]  /*42b0*/  F2I.S8.NTZ R4, R23 ;  /* 0x0000001700047305 */ /* 0x000ea20000202100 */
[----:B0-----:R-:W-:Y:S01]  /*42c0*/  IMAD.MOV.U32 R6, RZ, RZ, 0x20 ;  /* 0x00000020ff067424 */ /* 0x001fe200078e00ff */
[----:B-1----:R-:W-:-:S06]  /*42d0*/  PRMT R14, R14, 0x3340, R5 ;  /* 0x000033400e0e7816 */ /* 0x002fcc0000000005 */
[----:B------:R-:W-:Y:S01]  /*42e0*/  F2I.S8.NTZ R20, R20 ;  /* 0x0000001400147305 */ /* 0x000fe20000202100 */
[----:B------:R-:W-:Y:S01]  /*42f0*/  IMAD.U32 R5, RZ, RZ, UR10 ;  /* 0x0000000aff057e24 */ /* 0x000fe2000f8e00ff */
[----:B--2---:R-:W-:-:S06]  /*4300*/  PRMT R11, R11, 0x3340, R4 ;  /* 0x000033400b0b7816 */ /* 0x004fcc0000000004 */
[----:B------:R-:W-:Y:S01]  /*4310*/  F2I.S8.NTZ R19, R19 ;  /* 0x0000001300137305 */ /* 0x000fe20000202100 */
[----:B------:R-:W-:-:S04]  /*4320*/  IMAD.U32 R4, RZ, RZ, UR9 ;  /* 0x00000009ff047e24 */ /* 0x000fc8000f8e00ff */
[----:B------:R-:W-:-:S03]  /*4330*/  IMAD.WIDE.U32 R22, R13, 0x10, R4 ;  /* 0x000000100d167825 */ /* 0x000fc600078e0004 */
[----:B------:R-:W-:Y:S01]  /*4340*/  F2I.S8.NTZ R18, R18 ;  /* 0x0000001200127305 */ /* 0x000fe20000202100 */
[----:B------:R-:W-:-:S07]  /*4350*/  IMAD.WIDE.U32 R4, R15, R6, UR4 ;  /* 0x000000040f047e25 */ /* 0x000fce000f8e0006 */
[----:B------:R-:W-:Y:S08]  /*4360*/  F2I.S8.NTZ R17, R17 ;  /* 0x0000001100117305 */ /* 0x000ff00000202100 */
[----:B------:R-:W-:Y:S08]  /*4370*/  F2I.S8.NTZ R16, R16 ;  /* 0x0000001000107305 */ /* 0x000ff00000202100 */
[----:B------:R-:W-:Y:S08]  /*4380*/  F2I.S8.NTZ R12, R12 ;  /* 0x0000000c000c7305 */ /* 0x000ff00000202100 */
[----:B------:R-:W0:Y:S08]  /*4390*/  F2I.S8.NTZ R21, R21 ;  /* 0x0000001500157305 */ /* 0x000e300000202100 */
[----:B------:R-:W1:Y:S01]  /*43a0*/  F2I.S8.NTZ R10, R10 ;  /* 0x0000000a000a7305 */ /* 0x000e620000202100 */
[----:B0-----:R-:W-:-:S07]  /*43b0*/  PRMT R20, R20, 0x3340, R21 ;  /* 0x0000334014147816 */ /* 0x001fce0000000015 */
[----:B------:R-:W0:Y:S01]  /*43c0*/  F2I.S8.NTZ R9, R9 ;  /* 0x0000000900097305 */ /* 0x000e220000202100 */
[----:B-1----:R-:W-:-:S07]  /*43d0*/  PRMT R19, R19, 0x3340, R10 ;  /* 0x0000334013137816 */ /* 0x002fce000000000a */
[----:B------:R-:W1:Y:S01]  /*43e0*/  F2I.S8.NTZ R8, R8 ;  /* 0x0000000800087305 */ /* 0x000e620000202100 */
[----:B------:R-:W-:Y:S02]  /*43f0*/  PRMT R19, R19, 0x5410, R20 ;  /* 0x0000541013137816 */ /* 0x000fe40000000014 */
[----:B0-----:R-:W-:-:S05]  /*4400*/  PRMT R9, R18, 0x3340, R9 ;  /* 0x0000334012097816 */ /* 0x001fca0000000009 */
[----:B------:R-:W0:Y:S01]  /*4410*/  F2I.S8.NTZ R7, R7 ;  /* 0x0000000700077305 */ /* 0x000e220000202100 */
[----:B-1----:R-:W-:-:S07]  /*4420*/  PRMT R8, R17, 0x3340, R8 ;  /* 0x0000334011087816 */ /* 0x002fce0000000008 */
[----:B------:R-:W1:Y:S01]  /*4430*/  F2I.S8.NTZ R25, R25 ;  /* 0x0000001900197305 */ /* 0x000e620000202100 */
[----:B------:R-:W-:Y:S02]  /*4440*/  PRMT R18, R8, 0x5410, R9 ;  /* 0x0000541008127816 */ /* 0x000fe40000000009 */
[----:B0-----:R-:W-:-:S04]  /*4450*/  PRMT R7, R16, 0x3340, R7 ;  /* 0x0000334010077816 */ /* 0x001fc80000000007 */
[----:B------:R-:W-:Y:S02]  /*4460*/  PRMT R17, R14, 0x5410, R7 ;  /* 0x000054100e117816 */ /* 0x000fe40000000007 */
[----:B-1----:R-:W-:-:S04]  /*4470*/  PRMT R12, R12, 0x3340, R25 ;  /* 0x000033400c0c7816 */ /* 0x002fc80000000019 */
[----:B------:R-:W-:-:S05]  /*4480*/  PRMT R16, R11, 0x5410, R12 ;  /* 0x000054100b107816 */ /* 0x000fca000000000c */
[----:B------:R0:W-:Y:S04]  /*4490*/  STG.E.128 desc[UR12][R22.64], R16 ;  /* 0x0000001016007986 */ /* 0x0001e8000c101d0c */
[----:B------:R-:W2:Y:S01]  /*44a0*/  LDG.E.ENL2.256 R8, R4, desc[UR12][R4.64] ;  /* 0xfe00000c0404797e */ /* 0x000ea20008121908 */
[----:B------:R-:W-:Y:S01]  /*44b0*/  USHF.R.S32.HI UR7, URZ, 0x1f, UR22 ;  /* 0x0000001fff077899 */ /* 0x000fe20008011416 */
[----:B------:R-:W-:-:S03]  /*44c0*/  IADD3 R13, PT, PT, R0, R13, R0 ;  /* 0x0000000d000d7210 */ /* 0x000fc60007ffe000 */
[----:B------:R-:W-:-:S04]  /*44d0*/  ULEA.HI UR7, UR7, UR22, URZ, 0x4 ;  /* 0x0000001607077291 */ /* 0x000fc8000f8f20ff */
[----:B------:R-:W-:-:S06]  /*44e0*/  USHF.R.S32.HI UR7, URZ, 0x4, UR7 ;  /* 0x00000004ff077899 */ /* 0x000fcc0008011407 */
[----:B------:R-:W-:Y:S01]  /*44f0*/  ISETP.GE.AND P0, PT, R13, UR7, PT ;  /* 0x000000070d007c0c */ /* 0x000fe2000bf06270 */
[C---:B--2---:R-:W-:Y:S01]  /*4500*/  IMAD.U32 R21, R11.reuse, 0x10000, RZ ;  /* 0x000100000b157824 */ /* 0x044fe200078e00ff */
[----:B------:R-:W-:Y:S01]  /*4510*/  PRMT R11, R11, 0x7632, R11 ;  /* 0x000076320b0b7816 */ /* 0x000fe2000000000b */
[C---:B------:R-:W-:Y:S01]  /*4520*/  IMAD.U32 R25, R9.reuse, 0x10000, RZ ;  /* 0x0001000009197824 */ /* 0x040fe200078e00ff */
[----:B------:R-:W-:Y:S01]  /*4530*/  PRMT R9, R9, 0x7632, R9 ;  /* 0x0000763209097816 */ /* 0x000fe20000000009 */
[----:B0-----:R-:W-:Y:S01]  /*4540*/  IMAD.U32 R23, R6, 0x10000, RZ ;  /* 0x0001000006177824 */ /* 0x001fe200078e00ff */
[----:B------:R-:W-:Y:S01]  /*4550*/  SHF.L.U32 R19, R7, 0x10, RZ ;  /* 0x0000001007137819 */ /* 0x000fe200000006ff */
[-C--:B------:R-:W-:Y:S01]  /*4560*/  FMUL.FTZ R24, R25, R2.reuse ;  /* 0x0000000219187220 */ /* 0x080fe20000410000 */
[----:B------:R-:W-:Y:S02]  /*4570*/  IMAD.U32 R27, R10, 0x10000, RZ ;  /* 0x000100000a1b7824 */ /* 0x000fe400078e00ff */
[-C--:B------:R-:W-:Y:S01]  /*4580*/  FMUL.FTZ R14, R23, R2.reuse ;  /* 0x00000002170e7220 */ /* 0x080fe20000410000 */
[----:B------:R-:W-:Y:S01]  /*4590*/  IMAD.U32 R25, R8, 0x10000, RZ ;  /* 0x0001000008197824 */ /* 0x000fe200078e00ff */
[----:B------:R-:W-:Y:S01]  /*45a0*/  PRMT R10, R10, 0x7632, R10 ;  /* 0x000076320a0a7816 */ /* 0x000fe2000000000a */
[----:B------:R-:W-:Y:S01]  /*45b0*/  IMAD.U32 R23, R11, 0x10000, RZ ;  /* 0x000100000b177824 */ /* 0x000fe200078e00ff */
[----:B------:R0:W-:Y:S01]  /*45c0*/  F2I.S8.NTZ R18, R24 ;  /* 0x0000001800127305 */ /* 0x0001e20000202100 */
[-C--:B------:R-:W-:Y:S01]  /*45d0*/  FMUL.FTZ R17, R25, R2.reuse ;  /* 0x0000000219117220 */ /* 0x080fe20000410000 */
[----:B------:R-:W-:Y:S01]  /*45e0*/  PRMT R8, R8, 0x7632, R8 ;  /* 0x0000763208087816 */ /* 0x000fe20000000008 */
[----:B------:R-:W-:Y:S01]  /*45f0*/  FMUL.FTZ R25, R23, R2 ;  /* 0x0000000217197220 */ /* 0x000fe20000410000 */
[----:B------:R-:W-:-:S02]  /*4600*/  IMAD.U32 R23, R10, 0x10000, RZ ;  /* 0x000100000a177824 */ /* 0x000fc400078e00ff */
[-C--:B------:R-:W-:Y:S01]  /*4610*/  FMUL.FTZ R16, R19, R2.reuse ;  /* 0x0000000213107220 */ /* 0x080fe20000410000 */
[----:B------:R-:W-:Y:S01]  /*4620*/  IMAD.U32 R19, R5, 0x10000, RZ ;  /* 0x0001000005137824 */ /* 0x000fe200078e00ff */
[----:B------:R-:W-:Y:S01]  /*4630*/  PRMT R6, R6, 0x7632, R6 ;  /* 0x0000763206067816 */ /* 0x000fe20000000006 */
[----:B------:R1:W-:Y:S01]  /*4640*/  F2I.S8.NTZ R10, R25 ;  /* 0x00000019000a7305 */ /* 0x0003e20000202100 */
[-C--:B0-----:R-:W-:Y:S01]  /*4650*/  FMUL.FTZ R24, R23, R2.reuse ;  /* 0x0000000217187220 */ /* 0x081fe20000410000 */
[----:B------:R-:W-:Y:S02]  /*4660*/  IMAD.U32 R23, R9, 0x10000, RZ ;  /* 0x0001000009177824 */ /* 0x000fe400078e00ff */
[-C--:B------:R-:W-:Y:S01]  /*4670*/  FMUL.FTZ R12, R19, R2.reuse ;  /* 0x00000002130c7220 */ /* 0x080fe20000410000 */
[----:B------:R-:W-:Y:S01]  /*4680*/  PRMT R7, R7, 0x7632, R7 ;  /* 0x0000763207077816 */ /* 0x000fe20000000007 */
[----:B------:R-:W-:Y:S02]  /*4690*/  IMAD.U32 R19, R4, 0x10000, RZ ;  /* 0x0001000004137824 */ /* 0x000fe400078e00ff */
[-C--:B------:R-:W-:Y:S01]  /*46a0*/  FMUL.FTZ R22, R23, R2.reuse ;  /* 0x0000000217167220 */ /* 0x080fe20000410000 */
[----:B------:R-:W-:Y:S01]  /*46b0*/  IMAD.U32 R23, R8, 0x10000, RZ ;  /* 0x0001000008177824 */ /* 0x000fe200078e00ff */
[----:B------:R-:W-:Y:S01]  /*46c0*/  PRMT R5, R5, 0x7632, R5 ;  /* 0x0000763205057816 */ /* 0x000fe20000000005 */
[-C--:B------:R-:W-:Y:S01]  /*46d0*/  FMUL.FTZ R21, R21, R2.reuse ;  /* 0x0000000215157220 */ /* 0x080fe20000410000 */
[----:B------:R-:W-:Y:S01]  /*46e0*/  PRMT R4, R4, 0x7632, R4 ;  /* 0x0000763204047816 */ /* 0x000fe20000000004 */
[----:B------:R-:W-:Y:S01]  /*46f0*/  FMUL.FTZ R8, R23, R2 ;  /* 0x0000000217087220 */ /* 0x000fe20000410000 */
[----:B------:R-:W-:Y:S01]  /*4700*/  IMAD.U32 R23, R6, 0x10000, RZ ;  /* 0x0001000006177824 */ /* 0x000fe200078e00ff */
[----:B------:R-:W-:Y:S01]  /*4710*/  SHF.L.U32 R7, R7, 0x10, RZ ;  /* 0x0000001007077819 */ /* 0x000fe200000006ff */
[----:B-1----:R-:W-:-:S02]  /*4720*/  IMAD.U32 R25, R5, 0x10000, RZ ;  /* 0x0001000005197824 */ /* 0x002fc400078e00ff */
[-C--:B------:R-:W-:Y:S01]  /*4730*/  FMUL.FTZ R20, R27, R2.reuse ;  /* 0x000000021b147220 */ /* 0x080fe20000410000 */
[-C--:B------:R-:W-:Y:S01]  /*4740*/  FMUL.FTZ R6, R23, R2.reuse ;  /* 0x0000000217067220 */ /* 0x080fe20000410000 */
[----:B------:R-:W-:Y:S02]  /*4750*/  IMAD.U32 R23, R4, 0x10000, RZ ;  /* 0x0001000004177824 */ /* 0x000fe400078e00ff */
[-C--:B------:R-:W-:Y:S01]  /*4760*/  FMUL.FTZ R19, R19, R2.reuse ;  /* 0x0000000213137220 */ /* 0x080fe20000410000 */
[-C--:B------:R-:W-:Y:S01]  /*4770*/  FMUL.FTZ R7, R7, R2.reuse ;  /* 0x0000000207077220 */ /* 0x080fe20000410000 */
[-C--:B------:R-:W-:Y:S01]  /*4780*/  FMUL.FTZ R25, R25, R2.reuse ;  /* 0x0000000219197220 */ /* 0x080fe20000410000 */
[----:B------:R-:W-:Y:S01]  /*4790*/  FMUL.FTZ R23, R23, R2 ;  /* 0x0000000217177220 */ /* 0x000fe20000410000 */
[----:B------:R-:W0:Y:S08]  /*47a0*/  F2I.S8.NTZ R21, R21 ;  /* 0x0000001500157305 */ /* 0x000e300000202100 */
[----:B------:R-:W-:Y:S01]  /*47b0*/  F2I.S8.NTZ R20, R20 ;  /* 0x0000001400147305 */ /* 0x000fe20000202100 */
[----:B0-----:R-:W-:-:S07]  /*47c0*/  PRMT R21, R21, 0x3340, R10 ;  /* 0x0000334015157816 */ /* 0x001fce000000000a */
[----:B------:R-:W-:Y:S08]  /*47d0*/  F2I.S8.NTZ R17, R17 ;  /* 0x0000001100117305 */ /* 0x000ff00000202100 */
[----:B------:R-:W-:Y:S08]  /*47e0*/  F2I.S8.NTZ R11, R19 ;  /* 0x00000013000b7305 */ /* 0x000ff00000202100 */
[----:B------:R-:W0:Y:S08]  /*47f0*/  F2I.S8.NTZ R9, R24 ;  /* 0x0000001800097305 */ /* 0x000e300000202100 */
[----:B------:R-:W1:Y:S01]  /*4800*/  F2I.S8.NTZ R8, R8 ;  /* 0x0000000800087305 */ /* 0x000e620000202100 */
[----:B0-----:R-:W-:-:S07]  /*4810*/  PRMT R20, R20, 0x3340, R9 ;  /* 0x0000334014147816 */ /* 0x001fce0000000009 */
[----:B------:R-:W-:Y:S01]  /*4820*/  F2I.S8.NTZ R16, R16 ;  /* 0x0000001000107305 */ /* 0x000fe20000202100 */
[----:B------:R-:W-:Y:S01]  /*4830*/  IMAD.U32 R9, RZ, RZ, UR10 ;  /* 0x0000000aff097e24 */ /* 0x000fe2000f8e00ff */
[----:B-1----:R-:W-:-:S06]  /*4840*/  PRMT R10, R17, 0x3340, R8 ;  /* 0x00003340110a7816 */ /* 0x002fcc0000000008 */
[----:B------:R-:W-:Y:S01]  /*4850*/  F2I.S8.NTZ R14, R14 ;  /* 0x0000000e000e7305 */ /* 0x000fe20000202100 */
[----:B------:R-:W-:-:S04]  /*4860*/  IMAD.U32 R8, RZ, RZ, UR9 ;  /* 0x00000009ff087e24 */ /* 0x000fc8000f8e00ff */
[----:B------:R-:W-:-:S03]  /*4870*/  IMAD.WIDE.U32 R8, R15, 0x10, R8 ;  /* 0x000000100f087825 */ /* 0x000fc600078e0008 */
[----:B------:R-:W-:Y:S01]  /*4880*/  F2I.S8.NTZ R12, R12 ;  /* 0x0000000c000c7305 */ /* 0x000fe20000202100 */
[----:B------:R-:W-:-:S07]  /*4890*/  IMAD R15, R0, 0x2, R15 ;  /* 0x00000002000f7824 */ /* 0x000fce00078e020f */
[----:B------:R-:W0:Y:S08]  /*48a0*/  F2I.S8.NTZ R19, R22 ;  /* 0x0000001600137305 */ /* 0x000e300000202100 */
[----:B------:R-:W1:Y:S01]  /*48b0*/  F2I.S8.NTZ R7, R7 ;  /* 0x0000000700077305 */ /* 0x000e620000202100 */
[----:B0-----:R-:W-:-:S07]  /*48c0*/  PRMT R19, R18, 0x3340, R19 ;  /* 0x0000334012137816 */ /* 0x001fce0000000013 */
[----:B------:R0:W2:Y:S01]  /*48d0*/  F2I.S8.NTZ R5, R6 ;  /* 0x0000000600057305 */ /* 0x0000a20000202100 */
[----:B-1----:R-:W-:-:S07]  /*48e0*/  PRMT R16, R16, 0x3340, R7 ;  /* 0x0000334010107816 */ /* 0x002fce0000000007 */
[----:B------:R-:W1:Y:S01]  /*48f0*/  F2I.S8.NTZ R25, R25 ;  /* 0x0000001900197305 */ /* 0x000e620000202100 */
[----:B------:R-:W-:Y:S02]  /*4900*/  PRMT R7, R20, 0x5410, R21 ;  /* 0x0000541014077816 */ /* 0x000fe40000000015 */
[----:B0-----:R-:W-:Y:S02]  /*4910*/  PRMT R6, R10, 0x5410, R19 ;  /* 0x000054100a067816 */ /* 0x001fe40000000013 */
[----:B--2---:R-:W-:-:S03]  /*4920*/  PRMT R5, R14, 0x3340, R5 ;  /* 0x000033400e057816 */ /* 0x004fc60000000005 */
[----:B------:R-:W0:Y:S01]  /*4930*/  F2I.S8.NTZ R4, R23 ;  /* 0x0000001700047305 */ /* 0x000e220000202100 */
[----:B------:R-:W-:Y:S02]  /*4940*/  PRMT R5, R5, 0x5410, R16 ;  /* 0x0000541005057816 */ /* 0x000fe40000000010 */
[----:B-1----:R-:W-:Y:S02]  /*4950*/  PRMT R17, R12, 0x3340, R25 ;  /* 0x000033400c117816 */ /* 0x002fe40000000019 */
[----:B0-----:R-:W-:-:S04]  /*4960*/  PRMT R4, R11, 0x3340, R4 ;  /* 0x000033400b047816 */ /* 0x001fc80000000004 */
[----:B------:R-:W-:-:S05]  /*4970*/  PRMT R4, R4, 0x5410, R17 ;  /* 0x0000541004047816 */ /* 0x000fca0000000011 */
[----:B------:R1:W-:Y:S01]  /*4980*/  STG.E.128 desc[UR12][R8.64], R4 ;  /* 0x0000000408007986 */ /* 0x0003e2000c101d0c */
[----:B------:R-:W-:Y:S05]  /*4990*/  @!P0 BRA `(.L_x_76) ;  /* 0xfffffff4008c8947 */ /* 0x000fea000383ffff */
.L_x_73:
[----:B------:R-:W-:Y:S05]  /*49a0*/  BSYNC.RECONVERGENT B0 ;  /* 0x0000000000007941 */ /* 0x000fea0003800200 */
.L_x_72:
[----:B------:R-:W-:-:S04]  /*49b0*/  USHF.R.S32.HI UR7, URZ, 0x1f, UR22 ;  /* 0x0000001fff077899 */ /* 0x000fc80008011416 */
[----:B------:R-:W-:-:S04]  /*49c0*/  ULEA.HI UR7, UR7, UR22, URZ, 0x4 ;  /* 0x0000001607077291 */ /* 0x000fc8000f8f20ff */
[----:B------:R-:W-:-:S06]  /*49d0*/  USHF.R.S32.HI UR7, URZ, 0x4, UR7 ;  /* 0x00000004ff077899 */ /* 0x000fcc0008011407 */
[----:B01----:R-:W-:-:S05]  /*49e0*/  IMAD.U32 R4, RZ, RZ, UR7 ;  /* 0x00000007ff047e24 */ /* 0x003fca000f8e00ff */
[----:B------:R-:W-:-:S04]  /*49f0*/  LEA R3, R4, R3, 0x4 ;  /* 0x0000000304037211 */ /* 0x000fc800078e20ff */
[----:B------:R-:W-:-:S13]  /*4a00*/  ISETP.GE.AND P0, PT, R3, UR22, PT ;  /* 0x0000001603007c0c */ /* 0x000fda000bf06270 */
[----:B------:R-:W-:Y:S05]  /*4a10*/  @P0 EXIT ;  /* 0x000000000000094d */ /* 0x000fea0003800000 */
[----:B------:R-:W0:Y:S01]  /*4a20*/  I2F.U32.RP R9, R0 ;  /* 0x0000000000097306 */ /* 0x000e220000209000 */
        /* <DEDUP_REMOVED lines=25> */
[----:B------:R-:W-:Y:S02]  /*4bc0*/  ISETP.GE.U32.AND P0, PT, R5, 0x3, PT ;  /* 0x000000030500780c */ /* 0x000fe40003f06070 */
[----:B------:R-:W-:-:S13]  /*4bd0*/  ISETP.NE.AND P1, PT, R4, 0x3, PT ;  /* 0x000000030400780c */ /* 0x000fda0003f25270 */
[----:B------:R-:W-:Y:S05]  /*4be0*/  @!P1 BRA `(.L_x_78) ;  /* 0x0000000000a09947 */ /* 0x000fea0003800000 */
[----:B------:R-:W0:Y:S01]  /*4bf0*/  LDCU UR7, c[0x0][0x398] ;  /* 0x00007300ff0777ac */ /* 0x000e220008000800 */
[----:B------:R-:W-:Y:S01]  /*4c00*/  IADD3 R5, PT, PT, R5, 0x1, RZ ;  /* 0x0000000105057810 */ /* 0x000fe20007ffe0ff */
[----:B------:R-:W1:Y:S03]  /*4c10*/  LDCU.64 UR16, c[0x0][0x380] ;  /* 0x00007000ff1077ac */ /* 0x000e660008000a00 */
[----:B------:R-:W-:Y:S01]  /*4c20*/  LOP3.LUT R5, R5, 0x3, RZ, 0xc0, !PT ;  /* 0x0000000305057812 */ /* 0x000fe200078ec0ff */
[----:B------:R-:W2:Y:S04]  /*4c30*/  LDCU.64 UR20, c[0x0][0x388] ;  /* 0x00007100ff1477ac */ /* 0x000ea80008000a00 */
[----:B------:R-:W-:Y:S01]  /*4c40*/  IMAD.MOV R10, RZ, RZ, -R5 ;  /* 0x000000ffff0a7224 */ /* 0x000fe200078e0a05 */
[----:B0-----:R-:W-:-:S04]  /*4c50*/  UIMAD UR11, UR18, UR7, URZ ;  /* 0x00000007120b72a4 */ /* 0x001fc8000f8e02ff */
[----:B------:R-:W-:Y:S01]  /*4c60*/  USHF.L.U32 UR8, UR11, 0x1, URZ ;  /* 0x000000010b087899 */ /* 0x000fe200080006ff */
[----:B-1----:R-:W-:Y:S02]  /*4c70*/  IMAD.U32 R4, RZ, RZ, UR16 ;  /* 0x00000010ff047e24 */ /* 0x002fe4000f8e00ff */
[----:B------:R-:W-:Y:S01]  /*4c80*/  IMAD.U32 R12, RZ, RZ, UR11 ;  /* 0x0000000bff0c7e24 */ /* 0x000fe2000f8e00ff */
[----:B------:R-:W-:Y:S01]  /*4c90*/  UIADD3 UR8, UPT, UPT, UR8, UR16, URZ ;  /* 0x0000001008087290 */ /* 0x000fe2000fffe0ff */
[----:B--2---:R-:W-:Y:S02]  /*4ca0*/  IMAD.U32 R7, RZ, RZ, UR20 ;  /* 0x00000014ff077e24 */ /* 0x004fe4000f8e00ff */
[----:B------:R-:W-:Y:S01]  /*4cb0*/  IMAD.U32 R14, RZ, RZ, UR21 ;  /* 0x00000015ff0e7e24 */ /* 0x000fe2000f8e00ff */
[----:B------:R-:W-:Y:S01]  /*4cc0*/  UIADD3 UR8, UPT, UPT, -UR8, URZ, URZ ;  /* 0x000000ff08087290 */ /* 0x000fe2000fffe1ff */
[----:B------:R-:W-:-:S03]  /*4cd0*/  IMAD.U32 R6, RZ, RZ, UR17 ;  /* 0x00000011ff067e24 */ /* 0x000fc6000f8e00ff */
[----:B------:R-:W-:-:S04]  /*4ce0*/  USHF.R.U32.HI UR8, URZ, 0x1, UR8 ;  /* 0x00000001ff087899 */ /* 0x000fc80008011608 */
[----:B------:R-:W-:-:S04]  /*4cf0*/  ULOP3.LUT UR8, UR8, 0xf, URZ, 0xc0, !UPT ;  /* 0x0000000f08087892 */ /* 0x000fc8000f8ec0ff */
[----:B------:R-:W-:-:S04]  /*4d00*/  UISETP.LT.AND UP0, UPT, UR8, UR7, UPT ;  /* 0x000000070800728c */ /* 0x000fc8000bf01270 */
[----:B------:R-:W-:-:S04]  /*4d10*/  USEL UR8, UR8, UR7, UP0 ;  /* 0x0000000708087287 */ /* 0x000fc80008000000 */
[----:B------:R-:W-:Y:S02]  /*4d20*/  USHF.L.U32 UR7, UR8, 0x1, URZ ;  /* 0x0000000108077899 */ /* 0x000fe400080006ff */
[----:B------:R-:W-:Y:S01]  /*4d30*/  IADD3 R12, P2, P3, R7, UR8, R12 ;  /* 0x00000008070c7c10 */ /* 0x000fe2000fb5e00c */
[----:B------:R-:W-:Y:S02]  /*4d40*/  USHF.L.U64.HI UR8, UR8, 0x1, UR14 ;  /* 0x0000000108087899 */ /* 0x000fe4000801020e */
[----:B------:R-:W-:Y:S01]  /*4d50*/  IMAD.U32 R7, RZ, RZ, UR14 ;  /* 0x0000000eff077e24 */ /* 0x000fe2000f8e00ff */
[----:B------:R-:W-:-:S04]  /*4d60*/  ULEA UR7, UP0, UR11, UR7, 0x1 ;  /* 0x000000070b077291 */ /* 0x000fc8000f8008ff */
[----:B------:R-:W-:Y:S02]  /*4d70*/  ULEA.HI.X UR8, UR11, UR8, UR6, 0x1, UP0 ;  /* 0x000000080b087291 */ /* 0x000fe400080f0c06 */
[----:B------:R-:W-:Y:S02]  /*4d80*/  IADD3.X R14, PT, PT, R7, UR6, R14, P2, P3 ;  /* 0x00000006070e7c10 */ /* 0x000fe400097e640e */
[----:B------:R-:W-:-:S04]  /*4d90*/  IADD3 R4, P1, PT, R4, UR7, RZ ;  /* 0x0000000704047c10 */ /* 0x000fc8000ff3e0ff */
[----:B------:R-:W-:-:S09]  /*4da0*/  IADD3.X R5, PT, PT, R6, UR8, RZ, P1, !PT ;  /* 0x0000000806057c10 */ /* 0x000fd20008ffe4ff */
.L_x_79:
[----:B------:R-:W-:-:S06]  /*4db0*/  IMAD.WIDE R6, R3, 0x2, R4 ;  /* 0x0000000203067825 */ /* 0x000fcc00078e0204 */
[----:B------:R-:W2:Y:S01]  /*4dc0*/  LDG.E.U16 R6, desc[UR12][R6.64] ;  /* 0x0000000c06067981 */ /* 0x000ea2000c1e1500 */
[----:B0-----:R-:W-:Y:S01]  /*4dd0*/  IADD3 R8, P1, PT, R3, R12, RZ ;  /* 0x0000000c03087210 */ /* 0x001fe20007f3e0ff */
[----:B------:R-:W-:Y:S02]  /*4de0*/  VIADD R10, R10, 0x1 ;  /* 0x000000010a0a7836 */ /* 0x000fe40000000000 */
[----:B--2---:R-:W-:-:S04]  /*4df0*/  IMAD.U32 R9, R6, 0x10000, RZ ;  /* 0x0001000006097824 */ /* 0x004fc800078e00ff */
[----:B------:R-:W-:Y:S01]  /*4e00*/  FMUL.FTZ R11, R9, R2 ;  /* 0x00000002090b7220 */ /* 0x000fe20000410000 */
[----:B------:R-:W-:Y:S01]  /*4e10*/  LEA.HI.X.SX32 R9, R3, R14, 0x1, P1 ;  /* 0x0000000e03097211 */ /* 0x000fe200008f0eff */
[----:B------:R-:W-:Y:S01]  /*4e20*/  IMAD.IADD R3, R0, 0x1, R3 ;  /* 0x0000000100037824 */ /* 0x000fe200078e0203 */
[----:B------:R-:W-:-:S03]  /*4e30*/  ISETP.NE.AND P1, PT, R10, RZ, PT ;  /* 0x000000ff0a00720c */ /* 0x000fc60003f25270 */
[----:B------:R-:W0:Y:S02]  /*4e40*/  F2I.S8.NTZ R11, R11 ;  /* 0x0000000b000b7305 */ /* 0x000e240000202100 */
[----:B0-----:R0:W-:Y:S08]  /*4e50*/  STG.E.U8 desc[UR12][R8.64], R11 ;  /* 0x0000000b08007986 */ /* 0x0011f0000c10110c */
[----:B------:R-:W-:Y:S05]  /*4e60*/  @P1 BRA `(.L_x_79) ;  /* 0xfffffffc00d01947 */ /* 0x000fea000383ffff */
.L_x_78:
[----:B------:R-:W-:Y:S05]  /*4e70*/  BSYNC.RECONVERGENT B0 ;  /* 0x0000000000007941 */ /* 0x000fea0003800200 */
.L_x_77:
[----:B------:R-:W-:Y:S05]  /*4e80*/  @!P0 EXIT ;  /* 0x000000000000894d */ /* 0x000fea0003800000 */
[----:B------:R-:W-:-:S07]  /*4e90*/  SHF.L.U32 R4, R0, 0x1, RZ ;  /* 0x0000000100047819 */ /* 0x000fce00000006ff */
.L_x_80:
[----:B--2---:R-:W-:-:S04]  /*4ea0*/  IMAD.MOV.U32 R6, RZ, RZ, 0x2 ;  /* 0x00000002ff067424 */ /* 0x004fc800078e00ff */
[----:B------:R-:W-:-:S05]  /*4eb0*/  IMAD.WIDE R6, R3, R6, UR4 ;  /* 0x0000000403067e25 */ /* 0x000fca000f8e0206 */
[----:B------:R-:W2:Y:S01]  /*4ec0*/  LDG.E.U16 R5, desc[UR12][R6.64] ;  /* 0x0000000c06057981 */ /* 0x000ea2000c1e1500 */
[C---:B0-----:R-:W-:Y:S02]  /*4ed0*/  IADD3 R8, P0, PT, R3.reuse, UR9, RZ ;  /* 0x0000000903087c10 */ /* 0x041fe4000ff1e0ff */
[----:B------:R-:W-:Y:S02]  /*4ee0*/  IADD3 R10, P1, PT, R4, R6, RZ ;  /* 0x00000006040a7210 */ /* 0x000fe40007f3e0ff */
[----:B------:R-:W-:-:S03]  /*4ef0*/  LEA.HI.X.SX32 R9, R3, UR10, 0x1, P0 ;  /* 0x0000000a03097c11 */ /* 0x000fc600080f0eff */
[----:B------:R-:W-:Y:S02]  /*4f00*/  IMAD.X R11, RZ, RZ, R7, P1 ;  /* 0x000000ffff0b7224 */ /* 0x000fe400008e0607 */
[----:B--2---:R-:W-:-:S04]  /*4f10*/  IMAD.U32 R5, R5, 0x10000, RZ ;  /* 0x0001000005057824 */ /* 0x004fc800078e00ff */
[----:B------:R-:W-:-:S06]  /*4f20*/  FMUL.FTZ R5, R5, R2 ;  /* 0x0000000205057220 */ /* 0x000fcc0000410000 */
[----:B------:R-:W0:Y:S02]  /*4f30*/  F2I.S8.NTZ R5, R5 ;  /* 0x0000000500057305 */ /* 0x000e240000202100 */
[----:B0-----:R0:W-:Y:S04]  /*4f40*/  STG.E.U8 desc[UR12][R8.64], R5 ;  /* 0x0000000508007986 */ /* 0x0011e8000c10110c */
[----:B------:R-:W2:Y:S01]  /*4f50*/  LDG.E.U16 R12, desc[UR12][R10.64] ;  /* 0x0000000c0a0c7981 */ /* 0x000ea2000c1e1500 */
[----:B------:R-:W-:-:S05]  /*4f60*/  IADD3 R6, P0, PT, R0, R8, RZ ;  /* 0x0000000800067210 */ /* 0x000fca0007f1e0ff */
[----:B------:R-:W-:Y:S02]  /*4f70*/  IMAD.X R7, RZ, RZ, R9, P0 ;  /* 0x000000ffff077224 */ /* 0x000fe400000e0609 */
[----:B--2---:R-:W-:Y:S01]  /*4f80*/  IMAD.U32 R13, R12, 0x10000, RZ ;  /* 0x000100000c0d7824 */ /* 0x004fe200078e00ff */
[----:B------:R-:W-:-:S03]  /*4f90*/  IADD3 R12, P1, PT, R4, R10, RZ ;  /* 0x0000000a040c7210 */ /* 0x000fc60007f3e0ff */
[----:B------:R-:W-:Y:S02]  /*4fa0*/  FMUL.FTZ R14, R13, R2 ;  /* 0x000000020d0e7220 */ /* 0x000fe40000410000 */
[----:B------:R-:W-:Y:S02]  /*4fb0*/  IMAD.X R13, RZ, RZ, R11, P1 ;  /* 0x000000ffff0d7224 */ /* 0x000fe400008e060b */
[----:B------:R-:W1:Y:S02]  /*4fc0*/  F2I.S8.NTZ R15, R14 ;  /* 0x0000000e000f7305 */ /* 0x000e640000202100 */
[----:B-1----:R1:W-:Y:S04]  /*4fd0*/  STG.E.U8 desc[UR12][R6.64], R15 ;  /* 0x0000000f06007986 */ /* 0x0023e8000c10110c */
[----:B------:R-:W2:Y:S01]  /*4fe0*/  LDG.E.U16 R16, desc[UR12][R12.64] ;  /* 0x0000000c0c107981 */ /* 0x000ea2000c1e1500 */
[----:B0-----:R-:W-:-:S02]  /*4ff0*/  IADD3 R8, P0, PT, R0, R6, RZ ;  /* 0x0000000600087210 */ /* 0x001fc40007f1e0ff */
[----:B------:R-:W-:-:S03]  /*5000*/  IADD3 R10, P1, PT, R4, R12, RZ ;  /* 0x0000000c040a7210 */ /* 0x000fc60007f3e0ff */
[----:B------:R-:W-:Y:S02]  /*5010*/  IMAD.X R9, RZ, RZ, R7, P0 ;  /* 0x000000ffff097224 */ /* 0x000fe400000e0607 */
[----:B------:R-:W-:Y:S01]  /*5020*/  IMAD.X R11, RZ, RZ, R13, P1 ;  /* 0x000000ffff0b7224 */ /* 0x000fe200008e060d */
[----:B--2---:R-:W-:-:S05]  /*5030*/  SHF.L.U32 R5, R16, 0x10, RZ ;  /* 0x0000001010057819 */ /* 0x004fca00000006ff */
[----:B------:R-:W-:-:S06]  /*5040*/  FMUL.FTZ R5, R5, R2 ;  /* 0x0000000205057220 */ /* 0x000fcc0000410000 */
[----:B------:R-:W0:Y:S02]  /*5050*/  F2I.S8.NTZ R5, R5 ;  /* 0x0000000500057305 */ /* 0x000e240000202100 */
[----:B0-----:R2:W-:Y:S04]  /*5060*/  STG.E.U8 desc[UR12][R8.64], R5 ;  /* 0x0000000508007986 */ /* 0x0015e8000c10110c */
[----:B------:R-:W3:Y:S01]  /*5070*/  LDG.E.U16 R10, desc[UR12][R10.64] ;  /* 0x0000000c0a0a7981 */ /* 0x000ee2000c1e1500 */
[C---:B-1----:R-:W-:Y:S01]  /*5080*/  IADD3 R6, P0, PT, R0.reuse, R8, RZ ;  /* 0x0000000800067210 */ /* 0x042fe20007f1e0ff */
[----:B------:R-:W-:Y:S02]  /*5090*/  IMAD R3, R0, 0x4, R3 ;  /* 0x0000000400037824 */ /* 0x000fe400078e0203 */
[----:B---3--:R-:W-:-:S04]  /*50a0*/  IMAD.U32 R7, R10, 0x10000, RZ ;  /* 0x000100000a077824 */ /* 0x008fc800078e00ff */
[----:B------:R-:W-:Y:S01]  /*50b0*/  FMUL.FTZ R12, R7, R2 ;  /* 0x00000002070c7220 */ /* 0x000fe20000410000 */
[----:B------:R-:W-:Y:S01]  /*50c0*/  IMAD.X R7, RZ, RZ, R9, P0 ;  /* 0x000000ffff077224 */ /* 0x000fe200000e0609 */
[----:B------:R-:W-:Y:S02]  /*50d0*/  ISETP.GE.AND P0, PT, R3, UR22, PT ;  /* 0x0000001603007c0c */ /* 0x000fe4000bf06270 */
[----:B------:R-:W0:Y:S02]  /*50e0*/  F2I.S8.NTZ R13, R12 ;  /* 0x0000000c000d7305 */ /* 0x000e240000202100 */
[----:B0-----:R2:W-:Y:S09]  /*50f0*/  STG.E.U8 desc[UR12][R6.64], R13 ;  /* 0x0000000d06007986 */ /* 0x0015f2000c10110c */
[----:B------:R-:W-:Y:S05]  /*5100*/  @!P0 BRA `(.L_x_80) ;  /* 0xfffffffc00648947 */ /* 0x000fea000383ffff */
[----:B------:R-:W-:Y:S05]  /*5110*/  EXIT ;  /* 0x000000000000794d */ /* 0x000fea0003800000 */
.L_x_81:
        /* <DEDUP_REMOVED lines=14> */
.L_x_350:


//--------------------- .text._ZN4vllm36dynamic_scaled_int8_azp_quant_kernelIN3c104HalfEfiEEvPKT_PaPT0_PT1_i --------------------------
	.section	.text._ZN4vllm36dynamic_scaled_int8_azp_quant_kernelIN3c104HalfEfiEEvPKT_PaPT0_PT1_i,"ax",@progbits
	.align	128
        .global         _ZN4vllm36dynamic_scaled_int8_azp_quant_kernelIN3c104HalfEfiEEvPKT_PaPT0_PT1_i
        .type           _ZN4vllm36dynamic_scaled_int8_azp_quant_kernelIN3c104HalfEfiEEvPKT_PaPT0_PT1_i,@function
        .size           _ZN4vllm36dynamic_scaled_int8_azp_quant_kernelIN3c104HalfEfiEEvPKT_PaPT0_PT1_i,(.L_x_351 - _ZN4vllm36dynamic_scaled_int8_azp_quant_kernelIN3c104HalfEfiEEvPKT_PaPT0_PT1_i)
        .other          _ZN4vllm36dynamic_scaled_int8_azp_quant_kernelIN3c104HalfEfiEEvPKT_PaPT0_PT1_i,@"STO_CUDA_ENTRY STV_DEFAULT"
_ZN4vllm36dynamic_scaled_int8_azp_quant_kernelIN3c104HalfEfiEEvPKT_PaPT0_PT1_i:
.text._ZN4vllm36dynamic_scaled_int8_azp_quant_kernelIN3c104HalfEfiEEvPKT_PaPT0_PT1_i:
        /* <DEDUP_REMOVED lines=50> */
[----:B------:R-:W-:Y:S02]  /*0320*/  @P1 IADD3 R5, PT, PT, R5, 0x1, RZ ;  /* 0x0000000105051810 */ /* 0x000fe40007ffe0ff */
        /* <DEDUP_REMOVED lines=11> */
[----:B------:R-:W-:Y:S02]  /*03e0*/  IMAD.MOV.U32 R21, RZ, RZ, R12 ;  /* 0x000000ffff157224 */ /* 0x000fe400078e000c */
[--C-:B--2---:R-:W-:Y:S02]  /*03f0*/  HADD2.F32 R0, -RZ, R8.reuse.H0_H0 ;  /* 0x20000008ff007230 */ /* 0x104fe40000004100 */
[----:B------:R-:W-:Y:S02]  /*0400*/  HADD2.F32 R13, -RZ, R8.H1_H1 ;  /* 0x30000008ff0d7230 */ /* 0x000fe40000004100 */
[--C-:B------:R-:W-:Y:S02]  /*0410*/  HADD2.F32 R15, -RZ, R9.reuse.H0_H0 ;  /* 0x20000009ff0f7230 */ /* 0x100fe40000004100 */
[----:B------:R-:W-:Y:S01]  /*0420*/  HADD2.F32 R9, -RZ, R9.H1_H1 ;  /* 0x30000009ff097230 */ /* 0x000fe20000004100 */
[----:B------:R-:W-:-:S02]  /*0430*/  FMNMX3.FTZ R2, R0, 3.40282346638528859812e+38, R13, PT ;  /* 0x7f7fffff00027876 */ /* 0x000fc4000381000d */
[----:B------:R-:W-:Y:S01]  /*0440*/  FMNMX3.FTZ R0, R0, -3.40282346638528859812e+38, R13, !PT ;  /* 0xff7fffff00007876 */ /* 0x000fe2000781000d */
[--C-:B------:R-:W-:Y:S01]  /*0450*/  HADD2.F32 R13, -RZ, R10.reuse.H0_H0 ;  /* 0x2000000aff0d7230 */ /* 0x100fe20000004100 */
[-CC-:B------:R-:W-:Y:S01]  /*0460*/  FMNMX3.FTZ R2, R2, R15.reuse, R9.reuse, PT ;  /* 0x0000000f02027276 */ /* 0x180fe20003810009 */
[----:B------:R-:W-:Y:S01]  /*0470*/  HADD2.F32 R10, -RZ, R10.H1_H1 ;  /* 0x3000000aff0a7230 */ /* 0x000fe20000004100 */
[----:B------:R-:W-:Y:S01]  /*0480*/  FMNMX3.FTZ R0, R0, R15, R9, !PT ;  /* 0x0000000f00007276 */ /* 0x000fe20007810009 */
[--C-:B------:R-:W-:Y:S02]  /*0490*/  HADD2.F32 R9, -RZ, R11.reuse.H0_H0 ;  /* 0x2000000bff097230 */ /* 0x100fe40000004100 */
[----:B------:R-:W-:Y:S01]  /*04a0*/  HADD2.F32 R11, -RZ, R11.H1_H1 ;  /* 0x3000000bff0b7230 */ /* 0x000fe20000004100 */
[-CC-:B------:R-:W-:Y:S02]  /*04b0*/  FMNMX3.FTZ R2, R2, R13.reuse, R10.reuse, PT ;  /* 0x0000000d02027276 */ /* 0x180fe4000381000a */
[----:B------:R-:W-:Y:S01]  /*04c0*/  FMNMX3.FTZ R0, R0, R13, R10, !PT ;  /* 0x0000000d00007276 */ /* 0x000fe2000781000a */
[--C-:B------:R-:W-:Y:S01]  /*04d0*/  HADD2.F32 R13, -RZ, R4.reuse.H0_H0 ;  /* 0x20000004ff0d7230 */ /* 0x100fe20000004100 */
[-CC-:B------:R-:W-:Y:S01]  /*04e0*/  FMNMX3.FTZ R2, R2, R9.reuse, R11.reuse, PT ;  /* 0x0000000902027276 */ /* 0x180fe2000381000b */
[----:B------:R-:W-:Y:S01]  /*04f0*/  HADD2.F32 R4, -RZ, R4.H1_H1 ;  /* 0x30000004ff047230 */ /* 0x000fe20000004100 */
[----:B------:R-:W-:Y:S01]  /*0500*/  FMNMX3.FTZ R0, R0, R9, R11, !PT ;  /* 0x0000000900007276 */ /* 0x000fe2000781000b */
[----:B------:R-:W-:-:S02]  /*0510*/  HADD2.F32 R9, -RZ, R5.H0_H0 ;  /* 0x20000005ff097230 */ /* 0x000fc40000004100 */
[----:B------:R-:W-:Y:S01]  /*0520*/  HADD2.F32 R5, -RZ, R5.H1_H1 ;  /* 0x30000005ff057230 */ /* 0x000fe20000004100 */
[-CC-:B------:R-:W-:Y:S01]  /*0530*/  FMNMX3.FTZ R2, R2, R13.reuse, R4.reuse, PT ;  /* 0x0000000d02027276 */ /* 0x180fe20003810004 */
[--C-:B------:R-:W-:Y:S01]  /*0540*/  HADD2.F32 R11, -RZ, R6.reuse.H0_H0 ;  /* 0x20000006ff0b7230 */ /* 0x100fe20000004100 */
[----:B------:R-:W-:Y:S01]  /*0550*/  FMNMX3.FTZ R0, R0, R13, R4, !PT ;  /* 0x0000000d00007276 */ /* 0x000fe20007810004 */
[----:B------:R-:W-:Y:S01]  /*0560*/  HADD2.F32 R6, -RZ, R6.H1_H1 ;  /* 0x30000006ff067230 */ /* 0x000fe20000004100 */
[-CC-:B------:R-:W-:Y:S02]  /*0570*/  FMNMX3.FTZ R2, R2, R9.reuse, R5.reuse, PT ;  /* 0x0000000902027276 */ /* 0x180fe40003810005 */
[----:B------:R-:W-:Y:S01]  /*0580*/  FMNMX3.FTZ R0, R0, R9, R5, !PT ;  /* 0x0000000900007276 */ /* 0x000fe20007810005 */
[--C-:B------:R-:W-:Y:S01]  /*0590*/  HADD2.F32 R5, -RZ, R7.reuse.H0_H0 ;  /* 0x20000007ff057230 */ /* 0x100fe20000004100 */
[-CC-:B------:R-:W-:Y:S01]  /*05a0*/  FMNMX3.FTZ R2, R2, R11.reuse, R6.reuse, PT ;  /* 0x0000000b02027276 */ /* 0x180fe20003810006 */
[----:B------:R-:W-:Y:S01]  /*05b0*/  HADD2.F32 R7, -RZ, R7.H1_H1 ;  /* 0x30000007ff077230 */ /* 0x000fe20000004100 */
[----:B------:R-:W-:-:S04]  /*05c0*/  FMNMX3.FTZ R0, R0, R11, R6, !PT ;  /* 0x0000000b00007276 */ /* 0x000fc80007810006 */
[-CC-:B------:R-:W-:Y:S02]  /*05d0*/  FMNMX3.FTZ R2, R2, R5.reuse, R7.reuse, PT ;  /* 0x0000000502027276 */ /* 0x180fe40003810007 */
[----:B------:R-:W-:-:S07]  /*05e0*/  FMNMX3.FTZ R0, R0, R5, R7, !PT ;  /* 0x0000000500007276 */ /* 0x000fce0007810007 */
.L_x_86:
[----:B------:R-:W-:Y:S05]  /*05f0*/  BSYNC.RECONVERGENT B1 ;  /* 0x0000000000017941 */ /* 0x000fea0003800200 */
.L_x_85:
[----:B------:R-:W-:Y:S05]  /*0600*/  @!P1 BRA `(.L_x_84) ;  /* 0x0000001400f89947 */ /* 0x000fea0003800000 */
[----:B------:R-:W-:Y:S01]  /*0610*/  BSSY.RECONVERGENT B1, `(.L_x_87) ;  /* 0x000004c000017945 */ /* 0x000fe20003800200 */
[----:B------:R-:W-:-:S07]  /*0620*/  VIADD R25, R21, UR17 ;  /* 0x0000001115197c36 */ /* 0x000fce0008000000 */
.L_x_88:
[----:B------:R-:W-:-:S06]  /*0630*/  IMAD.WIDE.U32 R6, R21, 0x20, R22 ;  /* 0x0000002015067825 */ /* 0x000fcc00078e0016 */
[----:B------:R-:W2:Y:S01]  /*0640*/  LDG.E.ENL2.256 R8, R4, desc[UR22][R6.64] ;  /* 0xfe0000160604797e */ /* 0x000ea20008121908 */
[----:B------:R-:W-:-:S06]  /*0650*/  IMAD.WIDE.U32 R12, R25, 0x20, R22 ;  /* 0x00000020190c7825 */ /* 0x000fcc00078e0016 */
[----:B------:R-:W3:Y:S01]  /*0660*/  LDG.E.ENL2.256 R16, R12, desc[UR22][R12.64] ;  /* 0xfe0000160c0c797e */ /* 0x000ee20008121910 */
[--C-:B--2---:R-:W-:Y:S02]  /*0670*/  HADD2.F32 R27, -RZ, R4.reuse.H0_H0 ;  /* 0x20000004ff1b7230 */ /* 0x104fe40000004100 */
[----:B------:R-:W-:Y:S02]  /*0680*/  HADD2.F32 R20, -RZ, R4.H1_H1 ;  /* 0x30000004ff147230 */ /* 0x000fe40000004100 */
[--C-:B------:R-:W-:Y:S02]  /*0690*/  HADD2.F32 R4, -RZ, R5.reuse.H0_H0 ;  /* 0x20000005ff047230 */ /* 0x100fe40000004100 */
[----:B------:R-:W-:Y:S01]  /*06a0*/  HADD2.F32 R5, -RZ, R5.H1_H1 ;  /* 0x30000005ff057230 */ /* 0x000fe20000004100 */
[-CC-:B------:R-:W-:Y:S01]  /*06b0*/  FMNMX3.FTZ R2, R2, R27.reuse, R20.reuse, PT ;  /* 0x0000001b02027276 */ /* 0x180fe20003810014 */
[--C-:B------:R-:W-:Y:S01]  /*06c0*/  HADD2.F32 R24, -RZ, R6.reuse.H1_H1 ;  /* 0x30000006ff187230 */ /* 0x100fe20000004100 */
[----:B------:R-:W-:Y:S01]  /*06d0*/  FMNMX3.FTZ R20, R0, R27, R20, !PT ;  /* 0x0000001b00147276 */ /* 0x000fe20007810014 */
[----:B------:R-:W-:Y:S01]  /*06e0*/  HADD2.F32 R0, -RZ, R6.H0_H0 ;  /* 0x20000006ff007230 */ /* 0x000fe20000004100 */
[-CC-:B------:R-:W-:Y:S01]  /*06f0*/  FMNMX3.FTZ R27, R2, R4.reuse, R5.reuse, PT ;  /* 0x00000004021b7276 */ /* 0x180fe20003810005 */
[--C-:B------:R-:W-:Y:S01]  /*0700*/  HADD2.F32 R2, -RZ, R7.reuse.H0_H0 ;  /* 0x20000007ff027230 */ /* 0x100fe20000004100 */
[----:B------:R-:W-:Y:S01]  /*0710*/  FMNMX3.FTZ R5, R20, R4, R5, !PT ;  /* 0x0000000414057276 */ /* 0x000fe20007810005 */
[----:B------:R-:W-:Y:S01]  /*0720*/  HADD2.F32 R7, -RZ, R7.H1_H1 ;  /* 0x30000007ff077230 */ /* 0x000fe20000004100 */
[-CC-:B------:R-:W-:Y:S01]  /*0730*/  FMNMX3.FTZ R27, R27, R0.reuse, R24.reuse, PT ;  /* 0x000000001b1b7276 */ /* 0x180fe20003810018 */
[----:B------:R-:W-:Y:S01]  /*0740*/  IMAD.U32 R4, RZ, RZ, UR17 ;  /* 0x00000011ff047e24 */ /* 0x000fe2000f8e00ff */
[----:B------:R-:W-:Y:S01]  /*0750*/  FMNMX3.FTZ R5, R5, R0, R24, !PT ;  /* 0x0000000005057276 */ /* 0x000fe20007810018 */
[--C-:B------:R-:W-:Y:S01]  /*0760*/  HADD2.F32 R0, -RZ, R8.reuse.H0_H0 ;  /* 0x20000008ff007230 */ /* 0x100fe20000004100 */
[-CC-:B------:R-:W-:Y:S01]  /*0770*/  FMNMX3.FTZ R27, R27, R2.reuse, R7.reuse, PT ;  /* 0x000000021b1b7276 */ /* 0x180fe20003810007 */
[----:B------:R-:W-:Y:S01]  /*0780*/  HADD2.F32 R8, -RZ, R8.H1_H1 ;  /* 0x30000008ff087230 */ /* 0x000fe20000004100 */
[----:B------:R-:W-:Y:S01]  /*0790*/  FMNMX3.FTZ R5, R5, R2, R7, !PT ;  /* 0x0000000205057276 */ /* 0x000fe20007810007 */
[--C-:B------:R-:W-:Y:S01]  /*07a0*/  HADD2.F32 R2, -RZ, R9.reuse.H0_H0 ;  /* 0x20000009ff027230 */ /* 0x100fe20000004100 */
[----:B------:R-:W-:Y:S01]  /*07b0*/  IADD3 R21, PT, PT, R4, UR17, R21 ;  /* 0x0000001104157c10 */ /* 0x000fe2000fffe015 */
[----:B------:R-:W-:Y:S01]  /*07c0*/  HADD2.F32 R9, -RZ, R9.H1_H1 ;  /* 0x30000009ff097230 */ /* 0x000fe20000004100 */
[-CC-:B------:R-:W-:Y:S01]  /*07d0*/  FMNMX3.FTZ R27, R27, R0.reuse, R8.reuse, PT ;  /* 0x000000001b1b7276 */ /* 0x180fe20003810008 */
[----:B---3--:R-:W-:Y:S01]  /*07e0*/  HADD2.F32 R4, -RZ, R19.H0_H0 ;  /* 0x20000013ff047230 */ /* 0x008fe20000004100 */
[----:B------:R-:W-:Y:S01]  /*07f0*/  FMNMX3.FTZ R5, R5, R0, R8, !PT ;  /* 0x0000000005057276 */ /* 0x000fe20007810008 */
[--C-:B------:R-:W-:Y:S01]  /*0800*/  HADD2.F32 R0, -RZ, R10.reuse.H0_H0 ;  /* 0x2000000aff007230 */ /* 0x100fe20000004100 */
[-CC-:B------:R-:W-:Y:S01]  /*0810*/  FMNMX3.FTZ R27, R27, R2.reuse, R9.reuse, PT ;  /* 0x000000021b1b7276 */ /* 0x180fe20003810009 */
[----:B------:R-:W-:Y:S01]  /*0820*/  HADD2.F32 R10, -RZ, R10.H1_H1 ;  /* 0x3000000aff0a7230 */ /* 0x000fe20000004100 */
[----:B------:R-:W-:Y:S01]  /*0830*/  FMNMX3.FTZ R5, R5, R2, R9, !PT ;  /* 0x0000000205057276 */ /* 0x000fe20007810009 */
[--C-:B------:R-:W-:Y:S01]  /*0840*/  HADD2.F32 R2, -RZ, R11.reuse.H0_H0 ;  /* 0x2000000bff027230 */ /* 0x100fe20000004100 */
[----:B------:R-:W-:Y:S01]  /*0850*/  ISETP.GE.AND P0, PT, R21, UR4, PT ;  /* 0x0000000415007c0c */ /* 0x000fe2000bf06270 */
[----:B------:R-:W-:Y:S01]  /*0860*/  HADD2.F32 R11, -RZ, R11.H1_H1 ;  /* 0x3000000bff0b7230 */ /* 0x000fe20000004100 */
[-CC-:B------:R-:W-:Y:S01]  /*0870*/  FMNMX3.FTZ R27, R27, R0.reuse, R10.reuse, PT ;  /* 0x000000001b1b7276 */ /* 0x180fe2000381000a */
[----:B------:R-:W-:Y:S01]  /*0880*/  HADD2.F32 R19, -RZ, R19.H1_H1 ;  /* 0x30000013ff137230 */ /* 0x000fe20000004100 */
[----:B------:R-:W-:Y:S01]  /*0890*/  FMNMX3.FTZ R5, R5, R0, R10, !PT ;  /* 0x0000000005057276 */ /* 0x000fe2000781000a */
[--C-:B------:R-:W-:Y:S01]  /*08a0*/  HADD2.F32 R0, -RZ, R12.reuse.H0_H0 ;  /* 0x2000000cff007230 */ /* 0x100fe20000004100 */
[-CC-:B------:R-:W-:Y:S01]  /*08b0*/  FMNMX3.FTZ R27, R27, R2.reuse, R11.reuse, PT ;  /* 0x000000021b1b7276 */ /* 0x180fe2000381000b */
[----:B------:R-:W-:Y:S01]  /*08c0*/  HADD2.F32 R12, -RZ, R12.H1_H1 ;  /* 0x3000000cff0c7230 */ /* 0x000fe20000004100 */
[----:B------:R-:W-:Y:S01]  /*08d0*/  FMNMX3.FTZ R5, R5, R2, R11, !PT ;  /* 0x0000000205057276 */ /* 0x000fe2000781000b */
[----:B------:R-:W-:-:S02]  /*08e0*/  HADD2.F32 R2, -RZ, R13.H0_H0 ;  /* 0x2000000dff027230 */ /* 0x000fc40000004100 */
[----:B------:R-:W-:Y:S01]  /*08f0*/  HADD2.F32 R13, -RZ, R13.H1_H1 ;  /* 0x3000000dff0d7230 */ /* 0x000fe20000004100 */
[-CC-:B------:R-:W-:Y:S02]  /*0900*/  FMNMX3.FTZ R27, R27, R0.reuse, R12.reuse, PT ;  /* 0x000000001b1b7276 */ /* 0x180fe4000381000c */
[----:B------:R-:W-:Y:S01]  /*0910*/  FMNMX3.FTZ R5, R5, R0, R12, !PT ;  /* 0x0000000005057276 */ /* 0x000fe2000781000c */
[--C-:B------:R-:W-:Y:S01]  /*0920*/  HADD2.F32 R0, -RZ, R14.reuse.H0_H0 ;  /* 0x2000000eff007230 */ /* 0x100fe20000004100 */
[-CC-:B------:R-:W-:Y:S01]  /*0930*/  FMNMX3.FTZ R27, R27, R2.reuse, R13.reuse, PT ;  /* 0x000000021b1b7276 */ /* 0x180fe2000381000d */
[----:B------:R-:W-:Y:S01]  /*0940*/  HADD2.F32 R14, -RZ, R14.H1_H1 ;  /* 0x3000000eff0e7230 */ /* 0x000fe20000004100 */
[----:B------:R-:W-:Y:S01]  /*0950*/  FMNMX3.FTZ R5, R5, R2, R13, !PT ;  /* 0x0000000205057276 */ /* 0x000fe2000781000d */
[--C-:B------:R-:W-:Y:S02]  /*0960*/  HADD2.F32 R2, -RZ, R15.reuse.H0_H0 ;  /* 0x2000000fff027230 */ /* 0x100fe40000004100 */
[----:B------:R-:W-:Y:S01]  /*0970*/  HADD2.F32 R15, -RZ, R15.H1_H1 ;  /* 0x3000000fff0f7230 */ /* 0x000fe20000004100 */
[----:B------:R-:W-:-:S02]  /*0980*/  FMNMX3.FTZ R27, R27, R0, R14, PT ;  /* 0x000000001b1b7276 */ /* 0x000fc4000381000e */
[----:B------:R-:W-:Y:S01]  /*0990*/  FMNMX3.FTZ R5, R5, R0, R14, !PT ;  /* 0x0000000005057276 */ /* 0x000fe2000781000e */
        /* <DEDUP_REMOVED lines=8> */
[----:B------:R-:W-:-:S02]  /*0a20*/  HADD2.F32 R0, -RZ, R17.H0_H0 ;  /* 0x20000011ff007230 */ /* 0x000fc40000004100 */
[----:B------:R-:W-:-:S05]  /*0a30*/  HADD2.F32 R17, -RZ, R17.H1_H1 ;  /* 0x30000011ff117230 */ /* 0x000fca0000004100 */
[-CC-:B------:R-:W-:Y:S02]  /*0a40*/  FMNMX3.FTZ R27, R27, R0.reuse, R17.reuse, PT ;  /* 0x000000001b1b7276 */ /* 0x180fe40003810011 */
[----:B------:R-:W-:Y:S01]  /*0a50*/  FMNMX3.FTZ R5, R5, R0, R17, !PT ;  /* 0x0000000005057276 */ /* 0x000fe20007810011 */
[----:B------:R-:W-:Y:S01]  /*0a60*/  IMAD.U32 R0, RZ, RZ, UR17 ;  /* 0x00000011ff007e24 */ /* 0x000fe2000f8e00ff */
[-CC-:B------:R-:W-:Y:S02]  /*0a70*/  FMNMX3.FTZ R27, R27, R2.reuse, R18.reuse, PT ;  /* 0x000000021b1b7276 */ /* 0x180fe40003810012 */
[----:B------:R-:W-:Y:S01]  /*0a80*/  FMNMX3.FTZ R5, R5, R2, R18, !PT ;  /* 0x0000000205057276 */ /* 0x000fe20007810012 */
[----:B------:R-:W-:Y:S01]  /*0a90*/  IMAD R25, R0, 0x2, R25 ;  /* 0x0000000200197824 */ /* 0x000fe200078e0219 */
[-CC-:B------:R-:W-:Y:S02]  /*0aa0*/  FMNMX3.FTZ R2, R27, R4.reuse, R19.reuse, PT ;  /* 0x000000041b027276 */ /* 0x180fe40003810013 */
[----:B------:R-:W-:Y:S01]  /*0ab0*/  FMNMX3.FTZ R0, R5, R4, R19, !PT ;  /* 0x0000000405007276 */ /* 0x000fe20007810013 */
[----:B------:R-:W-:Y:S06]  /*0ac0*/  @!P0 BRA `(.L_x_88) ;  /* 0xfffffff800d88947 */ /* 0x000fec000383ffff */
[----:B------:R-:W-:Y:S05]  /*0ad0*/  BSYNC.RECONVERGENT B1 ;  /* 0x0000000000017941 */ /* 0x000fea0003800200 */
.L_x_87:
[----:B------:R-:W-:Y:S05]  /*0ae0*/  BRA `(.L_x_84) ;  /* 0x0000001000c07947 */ /* 0x000fea0003800000 */
.L_x_83:
[----:B------:R-:W-:Y:S01]  /*0af0*/  IMAD R0, RZ, RZ, -UR9 ;  /* 0x80000009ff007e24 */ /* 0x000fe2000f8e02ff */
[----:B------:R-:W-:Y:S01]  /*0b00*/  BSSY.RECONVERGENT B1, `(.L_x_89) ;  /* 0x0000021000017945 */ /* 0x000fe20003800200 */
[----:B------:R-:W-:-:S03]  /*0b10*/  IMAD.MOV.U32 R2, RZ, RZ, 0x7f7fffff ;  /* 0x7f7fffffff027424 */ /* 0x000fc600078e00ff */
[----:B------:R-:W-:-:S04]  /*0b20*/  SHF.R.U32.HI R0, RZ, 0x1, R0 ;  /* 0x00000001ff007819 */ /* 0x000fc80000011600 */
[----:B------:R-:W-:-:S04]  /*0b30*/  LOP3.LUT R0, R0, 0xf, RZ, 0xc0, !PT ;  /* 0x0000000f00007812 */ /* 0x000fc800078ec0ff */
[----:B------:R-:W-:-:S04]  /*0b40*/  VIMNMX R10, PT, PT, R0, UR25, PT ;  /* 0x00000019000a7c48 */ /* 0x000fc8000bfe0100 */
[----:B------:R-:W-:Y:S02]  /*0b50*/  IADD3 R11, PT, PT, -R10, UR25, RZ ;  /* 0x000000190a0b7c10 */ /* 0x000fe4000fffe1ff */
[----:B------:R-:W-:Y:S02]  /*0b60*/  ISETP.GE.AND P0, PT, R3, R10, PT ;  /* 0x0000000a0300720c */ /* 0x000fe40003f06270 */
[----:B------:R-:W-:-:S04]  /*0b70*/  SHF.R.S32.HI R0, RZ, 0x1f, R11 ;  /* 0x0000001fff007819 */ /* 0x000fc8000001140b */
[----:B------:R-:W-:-:S04]  /*0b80*/  LEA.HI R0, R0, R11, RZ, 0x4 ;  /* 0x0000000b00007211 */ /* 0x000fc800078f20ff */
[----:B------:R-:W-:Y:S02]  /*0b90*/  SHF.R.S32.HI R12, RZ, 0x4, R0 ;  /* 0x00000004ff0c7819 */ /* 0x000fe40000011400 */
[----:B------:R-:W-:Y:S02]  /*0ba0*/  MOV R0, 0xff7fffff ;  /* 0xff7fffff00007802 */ /* 0x000fe40000000f00 */
[----:B------:R-:W-:Y:S01]  /*0bb0*/  ISETP.GE.AND P1, PT, R3, R12, PT ;  /* 0x0000000c0300720c */ /* 0x000fe20003f26270 */
[----:B------:R-:W-:-:S12]  /*0bc0*/  @P0 BRA `(.L_x_90) ;  /* 0x0000000000500947 */ /* 0x000fd80003800000 */
[----:B------:R-:W-:Y:S01]  /*0bd0*/  USHF.L.U32 UR5, UR20, 0x1, URZ ;  /* 0x0000000114057899 */ /* 0x000fe200080006ff */
[----:B------:R-:W-:Y:S01]  /*0be0*/  IMAD.MOV.U32 R0, RZ, RZ, -0x800001 ;  /* 0xff7fffffff007424 */ /* 0x000fe200078e00ff */
[----:B------:R-:W-:Y:S01]  /*0bf0*/  USHF.L.U64.HI UR4, UR20, 0x1, UR8 ;  /* 0x0000000114047899 */ /* 0x000fe20008010208 */
[----:B------:R-:W-:Y:S02]  /*0c00*/  IMAD.MOV.U32 R2, RZ, RZ, 0x7f7fffff ;  /* 0x7f7fffffff027424 */ /* 0x000fe400078e00ff */
[----:B------:R-:W-:Y:S01]  /*0c10*/  IMAD.MOV.U32 R9, RZ, RZ, R3 ;  /* 0x000000ffff097224 */ /* 0x000fe200078e0003 */
[----:B------:R-:W-:-:S04]  /*0c20*/  LEA R4, P0, R3, UR5, 0x1 ;  /* 0x0000000503047c11 */ /* 0x000fc8000f8008ff */
[----:B------:R-:W-:Y:S02]  /*0c30*/  IADD3 R4, P2, PT, R4, UR18, RZ ;  /* 0x0000001204047c10 */ /* 0x000fe4000ff5e0ff */
[----:B------:R-:W-:-:S04]  /*0c40*/  LEA.HI.X R5, R3, UR4, RZ, 0x1, P0 ;  /* 0x0000000403057c11 */ /* 0x000fc800080f0cff */
[----:B------:R-:W-:-:S07]  /*0c50*/  IADD3.X R5, PT, PT, R5, UR19, RZ, P2, !PT ;  /* 0x0000001305057c10 */ /* 0x000fce00097fe4ff */
.L_x_91:
[----:B------:R-:W-:Y:S02]  /*0c60*/  IMAD.MOV.U32 R6, RZ, RZ, R4 ;  /* 0x000000ffff067224 */ /* 0x000fe400078e0004 */
[----:B------:R-:W-:-:S05]  /*0c70*/  IMAD.MOV.U32 R7, RZ, RZ, R5 ;  /* 0x000000ffff077224 */ /* 0x000fca00078e0005 */
[----:B------:R-:W2:Y:S01]  /*0c80*/  LDG.E.U16 R8, desc[UR22][R6.64] ;  /* 0x0000001606087981 */ /* 0x000ea2000c1e1500 */
[----:B------:R-:W-:Y:S02]  /*0c90*/  VIADD R9, R9, UR17 ;  /* 0x0000001109097c36 */ /* 0x000fe40008000000 */
[----:B------:R-:W-:-:S03]  /*0ca0*/  IMAD.U32 R5, RZ, RZ, UR17 ;  /* 0x00000011ff057e24 */ /* 0x000fc6000f8e00ff */
[----:B------:R-:W-:Y:S01]  /*0cb0*/  ISETP.GE.AND P0, PT, R9, R10, PT ;  /* 0x0000000a0900720c */ /* 0x000fe20003f06270 */
[----:B------:R-:W-:-:S04]  /*0cc0*/  IMAD.WIDE.U32 R4, R5, 0x2, R6 ;  /* 0x0000000205047825 */ /* 0x000fc800078e0006 */
[----:B--2---:R-:W-:-:S05]  /*0cd0*/  HADD2.F32 R13, -RZ, R8.H0_H0 ;  /* 0x20000008ff0d7230 */ /* 0x004fca0000004100 */
[C---:B------:R-:W-:Y:S02]  /*0ce0*/  FMNMX.FTZ R2, R13.reuse, R2, PT ;  /* 0x000000020d027209 */ /* 0x040fe40003810000 */
[----:B------:R-:W-:Y:S01]  /*0cf0*/  FMNMX.FTZ R0, R13, R0, !PT ;  /* 0x000000000d007209 */ /* 0x000fe20007810000 */
[----:B------:R-:W-:Y:S06]  /*0d00*/  @!P0 BRA `(.L_x_91) ;  /* 0xfffffffc00d48947 */ /* 0x000fec000383ffff */
.L_x_90:
[----:B------:R-:W-:Y:S05]  /*0d10*/  BSYNC.RECONVERGENT B1 ;  /* 0x0000000000017941 */ /* 0x000fea0003800200 */
.L_x_89:
        /* <DEDUP_REMOVED lines=18> */
[----:B------:R-:W-:-:S05]  /*0e40*/  IMAD.HI.U32 R6, R15, R8, RZ ;  /* 0x000000080f067227 */ /* 0x000fca00078e00ff */
[----:B------:R-:W-:-:S05]  /*0e50*/  IADD3 R7, PT, PT, -R6, RZ, RZ ;  /* 0x000000ff06077210 */ /* 0x000fca0007ffe1ff */
        /* <DEDUP_REMOVED lines=27> */
[----:B--2---:R-:W-:-:S03]  /*1010*/  HADD2.F32 R25, -RZ, R8.H0_H0 ;  /* 0x20000008ff197230 */ /* 0x004fc60000004100 */
[----:B------:R-:W2:Y:S01]  /*1020*/  LDG.E.U16 R8, desc[UR22][R6.64+0x16] ;  /* 0x0000161606087981 */ /* 0x000ea2000c1e1500 */
[----:B---3--:R-:W-:-:S03]  /*1030*/  HADD2.F32 R26, -RZ, R13.H0_H0 ;  /* 0x2000000dff1a7230 */ /* 0x008fc60000004100 */
[----:B------:R-:W3:Y:S02]  /*1040*/  LDG.E.U16 R13, desc[UR22][R6.64+0x14] ;  /* 0x00001416060d7981 */ /* 0x000ee4000c1e1500 */
[-CC-:B------:R-:W-:Y:S02]  /*1050*/  FMNMX3.FTZ R2, R2, R25.reuse, R26.reuse, PT ;  /* 0x0000001902027276 */ /* 0x180fe4000381001a */
[----:B------:R-:W-:Y:S02]  /*1060*/  FMNMX3.FTZ R26, R0, R25, R26, !PT ;  /* 0x00000019001a7276 */ /* 0x000fe4000781001a */
[----:B------:R-:W3:Y:S04]  /*1070*/  LDG.E.U16 R25, desc[UR22][R6.64+0x18] ;  /* 0x0000181606197981 */ /* 0x000ee8000c1e1500 */
[----:B------:R-:W3:Y:S01]  /*1080*/  LDG.E.U16 R0, desc[UR22][R6.64+0x1c] ;  /* 0x00001c1606007981 */ /* 0x000ee2000c1e1500 */
[----:B----4-:R-:W-:-:S02]  /*1090*/  HADD2.F32 R19, -RZ, R19.H0_H0 ;  /* 0x20000013ff137230 */ /* 0x010fc40000004100 */
[----:B-----5:R-:W-:Y:S02]  /*10a0*/  HADD2.F32 R20, -RZ, R20.H0_H0 ;  /* 0x20000014ff147230 */ /* 0x020fe40000004100 */
[----:B------:R-:W-:Y:S02]  /*10b0*/  HADD2.F32 R21, -RZ, R21.H0_H0 ;  /* 0x20000015ff157230 */ /* 0x000fe40000004100 */
[----:B------:R-:W-:Y:S01]  /*10c0*/  HADD2.F32 R18, -RZ, R18.H0_H0 ;  /* 0x20000012ff127230 */ /* 0x000fe20000004100 */
[-CC-:B------:R-:W-:Y:S02]  /*10d0*/  FMNMX3.FTZ R2, R2, R19.reuse, R20.reuse, PT ;  /* 0x0000001302027276 */ /* 0x180fe40003810014 */
[----:B------:R-:W-:Y:S01]  /*10e0*/  FMNMX3.FTZ R26, R26, R19, R20, !PT ;  /* 0x000000131a1a7276 */ /* 0x000fe20007810014 */
[----:B------:R-:W-:Y:S01]  /*10f0*/  HADD2.F32 R17, -RZ, R17.H0_H0 ;  /* 0x20000011ff117230 */ /* 0x000fe20000004100 */
[-CC-:B------:R-:W-:Y:S01]  /*1100*/  FMNMX3.FTZ R2, R2, R21.reuse, R18.reuse, PT ;  /* 0x0000001502027276 */ /* 0x180fe20003810012 */
[----:B------:R-:W-:Y:S01]  /*1110*/  HADD2.F32 R16, -RZ, R16.H0_H0 ;  /* 0x20000010ff107230 */ /* 0x000fe20000004100 */
[----:B------:R-:W-:Y:S01]  /*1120*/  FMNMX3.FTZ R26, R26, R21, R18, !PT ;  /* 0x000000151a1a7276 */ /* 0x000fe20007810012 */
[----:B------:R-:W-:-:S03]  /*1130*/  HADD2.F32 R15, -RZ, R15.H0_H0 ;  /* 0x2000000fff0f7230 */ /* 0x000fc60000004100 */
[-CC-:B------:R-:W-:Y:S01]  /*1140*/  FMNMX3.FTZ R2, R2, R17.reuse, R16.reuse, PT ;  /* 0x0000001102027276 */ /* 0x180fe20003810010 */
[----:B------:R-:W-:Y:S01]  /*1150*/  HADD2.F32 R14, -RZ, R14.H0_H0 ;  /* 0x2000000eff0e7230 */ /* 0x000fe20000004100 */
[----:B------:R-:W-:-:S04]  /*1160*/  FMNMX3.FTZ R26, R26, R17, R16, !PT ;  /* 0x000000111a1a7276 */ /* 0x000fc80007810010 */
[-CC-:B------:R-:W-:Y:S02]  /*1170*/  FMNMX3.FTZ R2, R2, R15.reuse, R14.reuse, PT ;  /* 0x0000000f02027276 */ /* 0x180fe4000381000e */
[----:B------:R-:W-:Y:S01]  /*1180*/  FMNMX3.FTZ R26, R26, R15, R14, !PT ;  /* 0x0000000f1a1a7276 */ /* 0x000fe2000781000e */
[----:B------:R-:W-:Y:S02]  /*1190*/  HADD2.F32 R24, -RZ, R24.H0_H0 ;  /* 0x20000018ff187230 */ /* 0x000fe40000004100 */
[----:B------:R-:W-:Y:S02]  /*11a0*/  HADD2.F32 R27, -RZ, R27.H0_H0 ;  /* 0x2000001bff1b7230 */ /* 0x000fe40000004100 */
[----:B--2---:R-:W-:Y:S02]  /*11b0*/  HADD2.F32 R8, -RZ, R8.H0_H0 ;  /* 0x20000008ff087230 */ /* 0x004fe40000004100 */
[----:B---3--:R-:W-:-:S05]  /*11c0*/  HADD2.F32 R13, -RZ, R13.H0_H0 ;  /* 0x2000000dff0d7230 */ /* 0x008fca0000004100 */
[-CC-:B------:R-:W-:Y:S01]  /*11d0*/  FMNMX3.FTZ R2, R2, R13.reuse, R8.reuse, PT ;  /* 0x0000000d02027276 */ /* 0x180fe20003810008 */
[----:B------:R-:W-:Y:S01]  /*11e0*/  HADD2.F32 R25, -RZ, R25.H0_H0 ;  /* 0x20000019ff197230 */ /* 0x000fe20000004100 */
[----:B------:R-:W-:Y:S01]  /*11f0*/  FMNMX3.FTZ R26, R26, R13, R8, !PT ;  /* 0x0000000d1a1a7276 */ /* 0x000fe20007810008 */
[----:B------:R-:W-:-:S03]  /*1200*/  HADD2.F32 R7, -RZ, R0.H0_H0 ;  /* 0x20000000ff077230 */ /* 0x000fc60000004100 */
[-CC-:B------:R-:W-:Y:S02]  /*1210*/  FMNMX3.FTZ R2, R2, R25.reuse, R24.reuse, PT ;  /* 0x0000001902027276 */ /* 0x180fe40003810018 */
[----:B------:R-:W-:Y:S01]  /*1220*/  FMNMX3.FTZ R26, R26, R25, R24, !PT ;  /* 0x000000191a1a7276 */ /* 0x000fe20007810018 */
[----:B------:R-:W-:Y:S01]  /*1230*/  IMAD.MOV.U32 R13, RZ, RZ, R9 ;  /* 0x000000ffff0d7224 */ /* 0x000fe200078e0009 */
[-CC-:B------:R-:W-:Y:S02]  /*1240*/  FMNMX3.FTZ R2, R2, R7.reuse, R27.reuse, PT ;  /* 0x0000000702027276 */ /* 0x180fe4000381001b */
[----:B------:R-:W-:-:S07]  /*1250*/  FMNMX3.FTZ R0, R26, R7, R27, !PT ;  /* 0x000000071a007276 */ /* 0x000fce000781001b */
.L_x_95:
[----:B------:R-:W-:Y:S05]  /*1260*/  BSYNC.RECONVERGENT B2 ;  /* 0x0000000000027941 */ /* 0x000fea0003800200 */
.L_x_94:
[----:B------:R-:W-:Y:S05]  /*1270*/  @!P1 BRA `(.L_x_93) ;  /* 0x0000000400a09947 */ /* 0x000fea0003800000 */
[----:B------:R-:W-:-:S07]  /*1280*/  VIADD R15, R13, UR17 ;  /* 0x000000110d0f7c36 */ /* 0x000fce0008000000 */
.L_x_96:
        /* <DEDUP_REMOVED lines=12> */
[----:B---3--:R-:W-:Y:S02]  /*1350*/  HADD2.F32 R18, -RZ, R18.H0_H0 ;  /* 0x20000012ff127230 */ /* 0x008fe40000004100 */
[----:B----4-:R-:W-:-:S03]  /*1360*/  HADD2.F32 R20, -RZ, R20.H0_H0 ;  /* 0x20000014ff147230 */ /* 0x010fc60000004100 */
[-CC-:B------:R-:W-:Y:S02]  /*1370*/  FMNMX3.FTZ R25, R0, R19.reuse, R18.reuse, !PT ;  /* 0x0000001300197276 */ /* 0x180fe40007810012 */
[----:B------:R-:W3:Y:S01]  /*1380*/  LDG.E.U16 R0, desc[UR22][R6.64+0x1c] ;  /* 0x00001c1606007981 */ /* 0x000ee2000c1e1500 */
[----:B-----5:R-:W-:Y:S01]  /*1390*/  HADD2.F32 R26, -RZ, R21.H0_H0 ;  /* 0x20000015ff1a7230 */ /* 0x020fe20000004100 */
[----:B------:R-:W-:Y:S02]  /*13a0*/  FMNMX3.FTZ R21, R2, R19, R18, PT ;  /* 0x0000001302157276 */ /* 0x000fe40003810012 */
[----:B------:R-:W4:Y:S01]  /*13b0*/  LDG.E.U16 R18, desc[UR22][R6.64+0x14] ;  /* 0x0000141606127981 */ /* 0x000f22000c1e1500 */
[----:B------:R-:W-:Y:S01]  /*13c0*/  HADD2.F32 R9, -RZ, R9.H0_H0 ;  /* 0x20000009ff097230 */ /* 0x000fe20000004100 */
[-CC-:B------:R-:W-:Y:S02]  /*13d0*/  FMNMX3.FTZ R2, R21, R20.reuse, R26.reuse, PT ;  /* 0x0000001415027276 */ /* 0x180fe4000381001a */
[----:B------:R-:W5:Y:S01]  /*13e0*/  LDG.E.U16 R19, desc[UR22][R6.64+0x16] ;  /* 0x0000161606137981 */ /* 0x000f62000c1e1500 */
[----:B------:R-:W-:Y:S01]  /*13f0*/  HADD2.F32 R8, -RZ, R8.H0_H0 ;  /* 0x20000008ff087230 */ /* 0x000fe20000004100 */
[----:B------:R-:W-:-:S02]  /*1400*/  FMNMX3.FTZ R25, R25, R20, R26, !PT ;  /* 0x0000001419197276 */ /* 0x000fc4000781001a */
[----:B------:R-:W3:Y:S02]  /*1410*/  LDG.E.U16 R20, desc[UR22][R6.64+0x18] ;  /* 0x0000181606147981 */ /* 0x000ee4000c1e1500 */
[-CC-:B------:R-:W-:Y:S02]  /*1420*/  FMNMX3.FTZ R2, R2, R9.reuse, R8.reuse, PT ;  /* 0x0000000902027276 */ /* 0x180fe40003810008 */
[----:B------:R-:W3:Y:S01]  /*1430*/  LDG.E.U16 R21, desc[UR22][R6.64+0x1a] ;  /* 0x00001a1606157981 */ /* 0x000ee2000c1e1500 */
[----:B------:R-:W-:Y:S01]  /*1440*/  FMNMX3.FTZ R27, R25, R9, R8, !PT ;  /* 0x00000009191b7276 */ /* 0x000fe20007810008 */
[----:B------:R-:W-:Y:S02]  /*1450*/  IMAD.WIDE.U32 R8, R15, 0x20, R4 ;  /* 0x000000200f087825 */ /* 0x000fe400078e0004 */
[----:B------:R-:W3:Y:S02]  /*1460*/  LDG.E.U16 R26, desc[UR22][R6.64+0x1e] ;  /* 0x00001e16061a7981 */ /* 0x000ee4000c1e1500 */
[----:B------:R-:W-:-:S02]  /*1470*/  HADD2.F32 R29, -RZ, R24.H0_H0 ;  /* 0x20000018ff1d7230 */ /* 0x000fc40000004100 */
[----:B------:R-:W3:Y:S01]  /*1480*/  LDG.E.U16 R24, desc[UR22][R8.64] ;  /* 0x0000001608187981 */ /* 0x000ee2000c1e1500 */
[----:B------:R-:W-:-:S03]  /*1490*/  HADD2.F32 R17, -RZ, R17.H0_H0 ;  /* 0x20000011ff117230 */ /* 0x000fc60000004100 */
[----:B------:R-:W3:Y:S02]  /*14a0*/  LDG.E.U16 R25, desc[UR22][R8.64+0x2] ;  /* 0x0000021608197981 */ /* 0x000ee4000c1e1500 */
[-CC-:B------:R-:W-:Y:S02]  /*14b0*/  FMNMX3.FTZ R28, R2, R29.reuse, R17.reuse, PT ;  /* 0x0000001d021c7276 */ /* 0x180fe40003810011 */
[----:B------:R-:W-:Y:S01]  /*14c0*/  FMNMX3.FTZ R27, R27, R29, R17, !PT ;  /* 0x0000001d1b1b7276 */ /* 0x000fe20007810011 */
[----:B------:R-:W3:Y:S04]  /*14d0*/  LDG.E.U16 R2, desc[UR22][R8.64+0x4] ;  /* 0x0000041608027981 */ /* 0x000ee8000c1e1500 */
[----:B------:R-:W3:Y:S01]  /*14e0*/  LDG.E.U16 R17, desc[UR22][R8.64+0x6] ;  /* 0x0000061608117981 */ /* 0x000ee2000c1e1500 */
[----:B------:R-:W-:-:S03]  /*14f0*/  HADD2.F32 R16, -RZ, R16.H0_H0 ;  /* 0x20000010ff107230 */ /* 0x000fc60000004100 */
[----:B------:R-:W3:Y:S04]  /*1500*/  LDG.E.U16 R6, desc[UR22][R8.64+0x8] ;  /* 0x0000081608067981 */ /* 0x000ee8000c1e1500 */
[----:B------:R-:W3:Y:S01]  /*1510*/  LDG.E.U16 R7, desc[UR22][R8.64+0xa] ;  /* 0x00000a1608077981 */ /* 0x000ee2000c1e1500 */
[----:B--2---:R-:W-:-:S03]  /*1520*/  HADD2.F32 R29, -RZ, R14.H0_H0 ;  /* 0x2000000eff1d7230 */ /* 0x004fc60000004100 */
[----:B------:R-:W2:Y:S02]  /*1530*/  LDG.E.U16 R14, desc[UR22][R8.64+0xe] ;  /* 0x00000e16080e7981 */ /* 0x000ea4000c1e1500 */
[-CC-:B------:R-:W-:Y:S02]  /*1540*/  FMNMX3.FTZ R28, R28, R16.reuse, R29.reuse, PT ;  /* 0x000000101c1c7276 */ /* 0x180fe4000381001d */
[----:B------:R-:W-:Y:S01]  /*1550*/  FMNMX3.FTZ R27, R27, R16, R29, !PT ;  /* 0x000000101b1b7276 */ /* 0x000fe2000781001d */
[----:B----4-:R-:W-:Y:S02]  /*1560*/  HADD2.F32 R18, -RZ, R18.H0_H0 ;  /* 0x20000012ff127230 */ /* 0x010fe40000004100 */
[----:B-----5:R-:W-:Y:S02]  /*1570*/  HADD2.F32 R19, -RZ, R19.H0_H0 ;  /* 0x20000013ff137230 */ /* 0x020fe40000004100 */
[----:B---3--:R-:W-:-:S03]  /*1580*/  HADD2.F32 R20, -RZ, R20.H0_H0 ;  /* 0x20000014ff147230 */ /* 0x008fc60000004100 */
[-CC-:B------:R-:W-:Y:S01]  /*1590*/  FMNMX3.FTZ R16, R28, R18.reuse, R19.reuse, PT ;  /* 0x000000121c107276 */ /* 0x180fe20003810013 */
[----:B------:R-:W-:Y:S01]  /*15a0*/  HADD2.F32 R21, -RZ, R21.H0_H0 ;  /* 0x20000015ff157230 */ /* 0x000fe20000004100 */
[----:B------:R-:W-:Y:S01]  /*15b0*/  FMNMX3.FTZ R27, R27, R18, R19, !PT ;  /* 0x000000121b1b7276 */ /* 0x000fe20007810013 */
[----:B------:R-:W-:Y:S02]  /*15c0*/  HADD2.F32 R18, -RZ, R0.H0_H0 ;  /* 0x20000000ff127230 */ /* 0x000fe40000004100 */
[----:B------:R-:W-:Y:S01]  /*15d0*/  HADD2.F32 R19, -RZ, R26.H0_H0 ;  /* 0x2000001aff137230 */ /* 0x000fe20000004100 */
[-CC-:B------:R-:W-:Y:S01]  /*15e0*/  FMNMX3.FTZ R16, R16, R20.reuse, R21.reuse, PT ;  /* 0x0000001410107276 */ /* 0x180fe20003810015 */
[----:B------:R-:W3:Y:S01]  /*15f0*/  LDG.E.U16 R0, desc[UR22][R8.64+0xc] ;  /* 0x00000c1608007981 */ /* 0x000ee2000c1e1500 */
[----:B------:R-:W-:Y:S01]  /*1600*/  FMNMX3.FTZ R27, R27, R20, R21, !PT ;  /* 0x000000141b1b7276 */ /* 0x000fe20007810015 */
[----:B------:R-:W-:Y:S01]  /*1610*/  HADD2.F32 R24, -RZ, R24.H0_H0 ;  /* 0x20000018ff187230 */ /* 0x000fe20000004100 */
[-CC-:B------:R-:W-:Y:S01]  /*1620*/  FMNMX3.FTZ R21, R16, R18.reuse, R19.reuse, PT ;  /* 0x0000001210157276 */ /* 0x180fe20003810013 */
[----:B------:R-:W4:Y:S01]  /*1630*/  LDG.E.U16 R20, desc[UR22][R8.64+0x16] ;  /* 0x0000161608147981 */ /* 0x000f22000c1e1500 */
[----:B------:R-:W-:Y:S01]  /*1640*/  HADD2.F32 R25, -RZ, R25.H0_H0 ;  /* 0x20000019ff197230 */ /* 0x000fe20000004100 */
[----:B------:R-:W-:-:S02]  /*1650*/  FMNMX3.FTZ R27, R27, R18, R19, !PT ;  /* 0x000000121b1b7276 */ /* 0x000fc40007810013 */
[----:B------:R-:W5:Y:S02]  /*1660*/  LDG.E.U16 R16, desc[UR22][R8.64+0x12] ;  /* 0x0000121608107981 */ /* 0x000f64000c1e1500 */
[-CC-:B------:R-:W-:Y:S02]  /*1670*/  FMNMX3.FTZ R21, R21, R24.reuse, R25.reuse, PT ;  /* 0x0000001815157276 */ /* 0x180fe40003810019 */
[----:B------:R-:W4:Y:S01]  /*1680*/  LDG.E.U16 R18, desc[UR22][R8.64+0x10] ;  /* 0x0000101608127981 */ /* 0x000f22000c1e1500 */
[----:B------:R-:W-:Y:S01]  /*1690*/  FMNMX3.FTZ R25, R27, R24, R25, !PT ;  /* 0x000000181b197276 */ /* 0x000fe20007810019 */
[----:B------:R-:W-:Y:S02]  /*16a0*/  HADD2.F32 R24, -RZ, R2.H0_H0 ;  /* 0x20000002ff187230 */ /* 0x000fe40000004100 */
[----:B------:R-:W-:Y:S01]  /*16b0*/  HADD2.F32 R17, -RZ, R17.H0_H0 ;  /* 0x20000011ff117230 */ /* 0x000fe20000004100 */
[----:B------:R-:W4:Y:S04]  /*16c0*/  LDG.E.U16 R19, desc[UR22][R8.64+0x14] ;  /* 0x0000141608137981 */ /* 0x000f28000c1e1500 */
[-CC-:B------:R-:W-:Y:S01]  /*16d0*/  FMNMX3.FTZ R2, R21, R24.reuse, R17.reuse, PT ;  /* 0x0000001815027276 */ /* 0x180fe20003810011 */
[----:B------:R-:W4:Y:S01]  /*16e0*/  LDG.E.U16 R26, desc[UR22][R8.64+0x1e] ;  /* 0x00001e16081a7981 */ /* 0x000f22000c1e1500 */
[----:B------:R-:W-:-:S03]  /*16f0*/  FMNMX3.FTZ R25, R25, R24, R17, !PT ;  /* 0x0000001819197276 */ /* 0x000fc60007810011 */
[----:B------:R-:W4:Y:S04]  /*1700*/  LDG.E.U16 R24, desc[UR22][R8.64+0x18] ;  /* 0x0000181608187981 */ /* 0x000f28000c1e1500 */
[----:B------:R-:W4:Y:S04]  /*1710*/  LDG.E.U16 R17, desc[UR22][R8.64+0x1a] ;  /* 0x00001a1608117981 */ /* 0x000f28000c1e1500 */
[----:B------:R-:W4:Y:S01]  /*1720*/  LDG.E.U16 R21, desc[UR22][R8.64+0x1c] ;  /* 0x00001c1608157981 */ /* 0x000f22000c1e1500 */
[----:B------:R-:W-:Y:S02]  /*1730*/  HADD2.F32 R6, -RZ, R6.H0_H0 ;  /* 0x20000006ff067230 */ /* 0x000fe40000004100 */
[----:B------:R-:W-:-:S05]  /*1740*/  HADD2.F32 R7, -RZ, R7.H0_H0 ;  /* 0x20000007ff077230 */ /* 0x000fca0000004100 */
[-CC-:B------:R-:W-:Y:S01]  /*1750*/  FMNMX3.FTZ R27, R2, R6.reuse, R7.reuse, PT ;  /* 0x00000006021b7276 */ /* 0x180fe20003810007 */
[----:B------:R-:W-:Y:S01]  /*1760*/  IMAD.U32 R2, RZ, RZ, UR17 ;  /* 0x00000011ff027e24 */ /* 0x000fe2000f8e00ff */
[----:B------:R-:W-:-:S04]  /*1770*/  FMNMX3.FTZ R25, R25, R6, R7, !PT ;  /* 0x0000000619197276 */ /* 0x000fc80007810007 */
[----:B------:R-:W-:-:S04]  /*1780*/  IADD3 R13, PT, PT, R2, UR17, R13 ;  /* 0x00000011020d7c10 */ /* 0x000fc8000fffe00d */
[----:B------:R-:W-:Y:S01]  /*1790*/  ISETP.GE.AND P0, PT, R13, R12, PT ;  /* 0x0000000c0d00720c */ /* 0x000fe20003f06270 */
[----:B------:R-:W-:Y:S02]  /*17a0*/  IMAD R15, R2, 0x2, R15 ;  /* 0x00000002020f7824 */ /* 0x000fe400078e020f */
[----:B--2---:R-:W-:Y:S02]  /*17b0*/  HADD2.F32 R14, -RZ, R14.H0_H0 ;  /* 0x2000000eff0e7230 */ /* 0x004fe40000004100 */
[----:B---3--:R-:W-:-:S05]  /*17c0*/  HADD2.F32 R0, -RZ, R0.H0_H0 ;  /* 0x20000000ff007230 */ /* 0x008fca0000004100 */
[-CC-:B------:R-:W-:Y:S01]  /*17d0*/  FMNMX3.FTZ R27, R27, R0.reuse, R14.reuse, PT ;  /* 0x000000001b1b7276 */ /* 0x180fe2000381000e */
[----:B-----5:R-:W-:Y:S01]  /*17e0*/  HADD2.F32 R16, -RZ, R16.H0_H0 ;  /* 0x20000010ff107230 */ /* 0x020fe20000004100 */
[----:B------:R-:W-:Y:S01]  /*17f0*/  FMNMX3.FTZ R25, R25, R0, R14, !PT ;  /* 0x0000000019197276 */ /* 0x000fe2000781000e */
[----:B----4-:R-:W-:Y:S02]  /*1800*/  HADD2.F32 R18, -RZ, R18.H0_H0 ;  /* 0x20000012ff127230 */ /* 0x010fe40000004100 */
[----:B------:R-:W-:Y:S02]  /*1810*/  HADD2.F32 R20, -RZ, R20.H0_H0 ;  /* 0x20000014ff147230 */ /* 0x000fe40000004100 */
[----:B------:R-:W-:Y:S01]  /*1820*/  HADD2.F32 R0, -RZ, R19.H0_H0 ;  /* 0x20000013ff007230 */ /* 0x000fe20000004100 */
[-CC-:B------:R-:W-:Y:S02]  /*1830*/  FMNMX3.FTZ R27, R27, R18.reuse, R16.reuse, PT ;  /* 0x000000121b1b7276 */ /* 0x180fe40003810010 */
[----:B------:R-:W-:-:S02]  /*1840*/  FMNMX3.FTZ R25, R25, R18, R16, !PT ;  /* 0x0000001219197276 */ /* 0x000fc40007810010 */
[-CC-:B------:R-:W-:Y:S02]  /*1850*/  FMNMX3.FTZ R27, R27, R0.reuse, R20.reuse, PT ;  /* 0x000000001b1b7276 */ /* 0x180fe40003810014 */
[----:B------:R-:W-:Y:S01]  /*1860*/  FMNMX3.FTZ R25, R25, R0, R20, !PT ;  /* 0x0000000019197276 */ /* 0x000fe20007810014 */
[----:B------:R-:W-:Y:S02]  /*1870*/  HADD2.F32 R24, -RZ, R24.H0_H0 ;  /* 0x20000018ff187230 */ /* 0x000fe40000004100 */
[----:B------:R-:W-:Y:S02]  /*1880*/  HADD2.F32 R17, -RZ, R17.H0_H0 ;  /* 0x20000011ff117230 */ /* 0x000fe40000004100 */
[----:B------:R-:W-:Y:S02]  /*1890*/  HADD2.F32 R26, -RZ, R26.H0_H0 ;  /* 0x2000001aff1a7230 */ /* 0x000fe40000004100 */
[----:B------:R-:W-:Y:S01]  /*18a0*/  HADD2.F32 R0, -RZ, R21.H0_H0 ;  /* 0x20000015ff007230 */ /* 0x000fe20000004100 */
[----:B------:R-:W-:-:S02]  /*18b0*/  FMNMX3.FTZ R27, R27, R24, R17, PT ;  /* 0x000000181b1b7276 */ /* 0x000fc40003810011 */
[----:B------:R-:W-:Y:S02]  /*18c0*/  FMNMX3.FTZ R25, R25, R24, R17, !PT ;  /* 0x0000001819197276 */ /* 0x000fe40007810011 */
[-CC-:B------:R-:W-:Y:S02]  /*18d0*/  FMNMX3.FTZ R2, R27, R0.reuse, R26.reuse, PT ;  /* 0x000000001b027276 */ /* 0x180fe4000381001a */
[----:B------:R-:W-:Y:S01]  /*18e0*/  FMNMX3.FTZ R0, R25, R0, R26, !PT ;  /* 0x0000000019007276 */ /* 0x000fe2000781001a */
[----:B------:R-:W-:Y:S06]  /*18f0*/  @!P0 BRA `(.L_x_96) ;  /* 0xfffffff800648947 */ /* 0x000fec000383ffff */
.L_x_93:
[----:B------:R-:W-:Y:S05]  /*1900*/  BSYNC.RECONVERGENT B1 ;  /* 0x0000000000017941 */ /* 0x000fea0003800200 */
.L_x_92:
        /* <DEDUP_REMOVED lines=14> */
[----:B0-----:R-:W-:Y:S01]  /*19f0*/  IMAD.MOV.U32 R8, RZ, RZ, RZ ;  /* 0x000000ffff087224 */ /* 0x001fe200078e00ff */
[----:B-1----:R-:W-:-:S05]  /*1a00*/  IADD3 R15, PT, PT, RZ, -R9, RZ ;  /* 0x80000009ff0f7210 */ /* 0x002fca0007ffe0ff */
        /* <DEDUP_REMOVED lines=16> */
[----:B------:R-:W-:Y:S01]  /*1b10*/  USHF.L.U32 UR4, UR20, 0x1, URZ ;  /* 0x0000000114047899 */ /* 0x000fe200080006ff */
[----:B------:R-:W-:Y:S01]  /*1b20*/  VIADD R7, R7, 0x1 ;  /* 0x0000000107077836 */ /* 0x000fe20000000000 */
[----:B------:R-:W-:-:S04]  /*1b30*/  USHF.L.U64.HI UR5, UR20, 0x1, UR8 ;  /* 0x0000000114057899 */ /* 0x000fc80008010208 */
[----:B------:R-:W-:Y:S01]  /*1b40*/  IMAD.U32 R8, RZ, RZ, UR4 ;  /* 0x00000004ff087e24 */ /* 0x000fe2000f8e00ff */
[----:B------:R-:W-:Y:S01]  /*1b50*/  LOP3.LUT R7, R7, 0x3, RZ, 0xc0, !PT ;  /* 0x0000000307077812 */ /* 0x000fe200078ec0ff */
[----:B------:R-:W-:Y:S02]  /*1b60*/  IMAD.U32 R9, RZ, RZ, UR5 ;  /* 0x00000005ff097e24 */ /* 0x000fe4000f8e00ff */
[----:B------:R-:W-:-:S04]  /*1b70*/  IMAD.WIDE R8, R10, 0x2, R8 ;  /* 0x000000020a087825 */ /* 0x000fc800078e0208 */
[----:B------:R-:W-:Y:S01]  /*1b80*/  IMAD.MOV R7, RZ, RZ, -R7 ;  /* 0x000000ffff077224 */ /* 0x000fe200078e0a07 */
[----:B------:R-:W-:-:S04]  /*1b90*/  IADD3 R12, P0, PT, R8, UR18, RZ ;  /* 0x00000012080c7c10 */ /* 0x000fc8000ff1e0ff */
[----:B------:R-:W-:-:S09]  /*1ba0*/  IADD3.X R13, PT, PT, R9, UR19, RZ, P0, !PT ;  /* 0x00000013090d7c10 */ /* 0x000fd200087fe4ff */
.L_x_99:
[----:B------:R-:W-:-:S06]  /*1bb0*/  IMAD.WIDE R8, R6, 0x2, R12 ;  /* 0x0000000206087825 */ /* 0x000fcc00078e020c */
[----:B------:R-:W2:Y:S01]  /*1bc0*/  LDG.E.U16 R8, desc[UR22][R8.64] ;  /* 0x0000001608087981 */ /* 0x000ea2000c1e1500 */
[----:B------:R-:W-:Y:S01]  /*1bd0*/  IADD3 R7, PT, PT, R7, 0x1, RZ ;  /* 0x0000000107077810 */ /* 0x000fe20007ffe0ff */
[----:B------:R-:W-:-:S03]  /*1be0*/  VIADD R6, R6, UR17 ;  /* 0x0000001106067c36 */ /* 0x000fc60008000000 */
[----:B------:R-:W-:Y:S01]  /*1bf0*/  ISETP.NE.AND P0, PT, R7, RZ, PT ;  /* 0x000000ff0700720c */ /* 0x000fe20003f05270 */
[----:B--2---:R-:W-:-:S05]  /*1c00*/  HADD2.F32 R15, -RZ, R8.H0_H0 ;  /* 0x20000008ff0f7230 */ /* 0x004fca0000004100 */
[C---:B------:R-:W-:Y:S02]  /*1c10*/  FMNMX.FTZ R2, R15.reuse, R2, PT ;  /* 0x000000020f027209 */ /* 0x040fe40003810000 */
[----:B------:R-:W-:-:S05]  /*1c20*/  FMNMX.FTZ R0, R15, R0, !PT ;  /* 0x000000000f007209 */ /* 0x000fca0007810000 */
[----:B------:R-:W-:Y:S05]  /*1c30*/  @P0 BRA `(.L_x_99) ;  /* 0xfffffffc00dc0947 */ /* 0x000fea000383ffff */
.L_x_98:
[----:B------:R-:W-:Y:S05]  /*1c40*/  BSYNC.RECONVERGENT B1 ;  /* 0x0000000000017941 */ /* 0x000fea0003800200 */
.L_x_97:
[----:B------:R-:W-:Y:S05]  /*1c50*/  @!P1 BRA `(.L_x_84) ;  /* 0x0000000000649947 */ /* 0x000fea0003800000 */
[----:B------:R-:W-:-:S04]  /*1c60*/  IMAD.U32 R7, RZ, RZ, UR17 ;  /* 0x00000011ff077e24 */ /* 0x000fc8000f8e00ff */
[----:B------:R-:W-:-:S07]  /*1c70*/  IMAD.SHL.U32 R7, R7, 0x2, RZ ;  /* 0x0000000207077824 */ /* 0x000fce00078e00ff */
.L_x_100:
        /* <DEDUP_REMOVED lines=14> */
[----:B--2---:R-:W-:Y:S02]  /*1d60*/  HADD2.F32 R19, -RZ, R12.H0_H0 ;  /* 0x2000000cff137230 */ /* 0x004fe40000004100 */
[----:B---3--:R-:W-:-:S05]  /*1d70*/  HADD2.F32 R10, -RZ, R14.H0_H0 ;  /* 0x2000000eff0a7230 */ /* 0x008fca0000004100 */
[-CC-:B------:R-:W-:Y:S01]  /*1d80*/  FMNMX3.FTZ R2, R2, R19.reuse, R10.reuse, PT ;  /* 0x0000001302027276 */ /* 0x180fe2000381000a */
[----:B----4-:R-:W-:Y:S01]  /*1d90*/  HADD2.F32 R21, -RZ, R16.H0_H0 ;  /* 0x20000010ff157230 */ /* 0x010fe20000004100 */
[----:B------:R-:W-:Y:S01]  /*1da0*/  FMNMX3.FTZ R0, R0, R19, R10, !PT ;  /* 0x0000001300007276 */ /* 0x000fe2000781000a */
[----:B-----5:R-:W-:-:S05]  /*1db0*/  HADD2.F32 R12, -RZ, R8.H0_H0 ;  /* 0x20000008ff0c7230 */ /* 0x020fca0000004100 */
[-CC-:B------:R-:W-:Y:S02]  /*1dc0*/  FMNMX3.FTZ R2, R2, R21.reuse, R12.reuse, PT ;  /* 0x0000001502027276 */ /* 0x180fe4000381000c */
[----:B------:R-:W-:Y:S01]  /*1dd0*/  FMNMX3.FTZ R0, R0, R21, R12, !PT ;  /* 0x0000001500007276 */ /* 0x000fe2000781000c */
[----:B------:R-:W-:Y:S06]  /*1de0*/  @!P0 BRA `(.L_x_100) ;  /* 0xfffffffc00a48947 */ /* 0x000fec000383ffff */
.L_x_84:
[----:B------:R-:W-:Y:S05]  /*1df0*/  BSYNC.RECONVERGENT B0 ;  /* 0x0000000000007941 */ /* 0x000fea0003800200 */
.L_x_82:
        /* <DEDUP_REMOVED lines=43> */
.L_x_104:
[----:B------:R-:W-:Y:S05]  /*20b0*/  BSYNC.RECONVERGENT B1 ;  /* 0x0000000000017941 */ /* 0x000fea0003800200 */
.L_x_103:
        /* <DEDUP_REMOVED lines=19> */
.L_x_102:
        /* <DEDUP_REMOVED lines=9> */
[C---:B0-----:R-:W-:Y:S02]  /*2280*/  ISETP.GE.AND P0, PT, R6.reuse, R5, PT ;  /* 0x000000050600720c */ /* 0x041fe40003f06270 */
[C---:B------:R-:W-:Y:S02]  /*2290*/  IADD3 R4, PT, PT, R6.reuse, 0x2, RZ ;  /* 0x0000000206047810 */ /* 0x040fe40007ffe0ff */
[----:B------:R-:W-:-:S09]  /*22a0*/  ISETP.NE.AND P1, PT, R6, RZ, PT ;  /* 0x000000ff0600720c */ /* 0x000fd20003f25270 */
[----:B-1----:R-:W-:-:S04]  /*22b0*/  @!P0 FMNMX.FTZ R2, R7, R2, PT ;  /* 0x0000000207028209 */ /* 0x002fc80003810000 */
[----:B------:R-:W0:Y:S01]  /*22c0*/  @!P1 S2R R11, SR_CgaCtaId ;  /* 0x00000000000b9919 */ /* 0x000e220000008800 */
[----:B--2---:R-:W-:Y:S02]  /*22d0*/  @!P0 FMNMX.FTZ R0, R9, R0, !PT ;  /* 0x0000000009008209 */ /* 0x004fe40007810000 */
[----:B------:R-:W-:Y:S01]  /*22e0*/  ISETP.GT.AND P0, PT, R4, R5, PT ;  /* 0x000000050400720c */ /* 0x000fe20003f04270 */
[----:B------:R-:W1:Y:S01]  /*22f0*/  SHFL.DOWN PT, R7, R2, 0x2, R5 ;  /* 0x0840000002077989 */ /* 0x000e6200000e0005 */
[----:B------:R-:W-:-:S03]  /*2300*/  VIADD R4, R6, 0x4 ;  /* 0x0000000406047836 */ /* 0x000fc60000000000 */
[----:B------:R-:W2:Y:S08]  /*2310*/  SHFL.DOWN PT, R9, R0, 0x2, R5 ;  /* 0x0840000000097989 */ /* 0x000eb000000e0005 */
[----:B-1----:R-:W-:Y:S02]  /*2320*/  @!P0 FMNMX.FTZ R2, R2, R7, PT ;  /* 0x0000000702028209 */ /* 0x002fe40003810000 */
        /* <DEDUP_REMOVED lines=64> */
.L_x_106:
        /* <DEDUP_REMOVED lines=22> */
.L_x_105:
[----:B------:R-:W-:Y:S05]  /*2890*/  BSYNC.RECONVERGENT B0 ;  /* 0x0000000000007941 */ /* 0x000fea0003800200 */
.L_x_101:
        /* <DEDUP_REMOVED lines=25> */
[----:B0-----:R-:W-:-:S06]  /*2a30*/  IADD3 R6, PT, PT, R4, 0xffffffe, RZ ;  /* 0x0ffffffe04067810 */ /* 0x001fcc0007ffe0ff */
        /* <DEDUP_REMOVED lines=22> */
[--C-:B--2---:R-:W-:Y:S02]  /*2ba0*/  HADD2.F32 R2, -RZ, R16.reuse.H0_H0 ;  /* 0x20000010ff027230 */ /* 0x104fe40000004100 */
[----:B------:R-:W-:Y:S02]  /*2bb0*/  HADD2.F32 R3, -RZ, R16.H1_H1 ;  /* 0x30000010ff037230 */ /* 0x000fe40000004100 */
[--C-:B------:R-:W-:Y:S02]  /*2bc0*/  HADD2.F32 R6, -RZ, R17.reuse.H0_H0 ;  /* 0x20000011ff067230 */ /* 0x100fe40000004100 */
[----:B------:R-:W-:Y:S01]  /*2bd0*/  FMUL.FTZ R2, R2, UR4 ;  /* 0x0000000402027c20 */ /* 0x000fe20008410000 */
[--C-:B------:R-:W-:Y:S02]  /*2be0*/  HADD2.F32 R7, -RZ, R18.reuse.H0_H0 ;  /* 0x20000012ff077230 */ /* 0x100fe40000004100 */
[----:B------:R-:W-:Y:S01]  /*2bf0*/  FMUL.FTZ R3, R3, UR4 ;  /* 0x0000000403037c20 */ /* 0x000fe20008410000 */
[----:B------:R-:W-:Y:S01]  /*2c00*/  HADD2.F32 R18, -RZ, R18.H1_H1 ;  /* 0x30000012ff127230 */ /* 0x000fe20000004100 */
[----:B------:R0:W1:Y:S01]  /*2c10*/  F2I.NTZ R16, R2 ;  /* 0x0000000200107305 */ /* 0x0000620000203100 */
[----:B------:R-:W-:Y:S01]  /*2c20*/  FMUL.FTZ R6, R6, UR4 ;  /* 0x0000000406067c20 */ /* 0x000fe20008410000 */
[----:B------:R-:W-:-:S02]  /*2c30*/  HADD2.F32 R17, -RZ, R17.H1_H1 ;  /* 0x30000011ff117230 */ /* 0x000fc40000004100 */
[----:B------:R-:W-:Y:S01]  /*2c40*/  FMUL.FTZ R7, R7, UR4 ;  /* 0x0000000407077c20 */ /* 0x000fe20008410000 */
[----:B------:R-:W-:Y:S01]  /*2c50*/  FMUL.FTZ R18, R18, UR4 ;  /* 0x0000000412127c20 */ /* 0x000fe20008410000 */
[--C-:B------:R-:W-:Y:S02]  /*2c60*/  HADD2.F32 R10, -RZ, R14.reuse.H0_H0 ;  /* 0x2000000eff0a7230 */ /* 0x100fe40000004100 */
[----:B------:R-:W-:Y:S01]  /*2c70*/  FMUL.FTZ R17, R17, UR4 ;  /* 0x0000000411117c20 */ /* 0x000fe20008410000 */
[----:B------:R2:W3:Y:S01]  /*2c80*/  F2I.NTZ R20, R6 ;  /* 0x0000000600147305 */ /* 0x0004e20000203100 */
[--C-:B0-----:R-:W-:Y:S02]  /*2c90*/  HADD2.F32 R2, -RZ, R19.reuse.H0_H0 ;  /* 0x20000013ff027230 */ /* 0x101fe40000004100 */
[----:B------:R-:W-:Y:S01]  /*2ca0*/  FMUL.FTZ R11, R10, UR4 ;  /* 0x000000040a0b7c20 */ /* 0x000fe20008410000 */
[----:B------:R-:W-:Y:S02]  /*2cb0*/  HADD2.F32 R19, -RZ, R19.H1_H1 ;  /* 0x30000013ff137230 */ /* 0x000fe40000004100 */
[----:B------:R-:W-:-:S02]  /*2cc0*/  HADD2.F32 R14, -RZ, R14.H1_H1 ;  /* 0x3000000eff0e7230 */ /* 0x000fc40000004100 */
[----:B------:R-:W-:Y:S01]  /*2cd0*/  FMUL.FTZ R24, R2, UR4 ;  /* 0x0000000402187c20 */ /* 0x000fe20008410000 */
[--C-:B------:R-:W-:Y:S02]  /*2ce0*/  HADD2.F32 R2, -RZ, R12.reuse.H0_H0 ;  /* 0x2000000cff027230 */ /* 0x100fe40000004100 */
[----:B------:R-:W-:Y:S01]  /*2cf0*/  FMUL.FTZ R19, R19, UR4 ;  /* 0x0000000413137c20 */ /* 0x000fe20008410000 */
[----:B------:R-:W-:Y:S01]  /*2d00*/  HADD2.F32 R12, -RZ, R12.H1_H1 ;  /* 0x3000000cff0c7230 */ /* 0x000fe20000004100 */
[----:B------:R0:W4:Y:S01]  /*2d10*/  F2I.NTZ R4, R3 ;  /* 0x0000000300047305 */ /* 0x0001220000203100 */
[--C-:B--2---:R-:W-:Y:S02]  /*2d20*/  HADD2.F32 R6, -RZ, R13.reuse.H0_H0 ;  /* 0x2000000dff067230 */ /* 0x104fe40000004100 */
[----:B------:R-:W-:Y:S01]  /*2d30*/  FMUL.FTZ R10, R14, UR4 ;  /* 0x000000040e0a7c20 */ /* 0x000fe20008410000 */
[----:B------:R-:W-:Y:S02]  /*2d40*/  HADD2.F32 R13, -RZ, R13.H1_H1 ;  /* 0x3000000dff0d7230 */ /* 0x000fe40000004100 */
[----:B------:R-:W-:Y:S01]  /*2d50*/  FMUL.FTZ R2, R2, UR4 ;  /* 0x0000000402027c20 */ /* 0x000fe20008410000 */
[----:B-1----:R-:W-:-:S02]  /*2d60*/  VIADD R16, R16, UR5 ;  /* 0x0000000510107c36 */ /* 0x002fc40008000000 */
[----:B------:R-:W-:Y:S01]  /*2d70*/  FMUL.FTZ R6, R6, UR4 ;  /* 0x0000000406067c20 */ /* 0x000fe20008410000 */
[----:B---3--:R-:W-:Y:S01]  /*2d80*/  IADD3 R20, PT, PT, R20, UR5, RZ ;  /* 0x0000000514147c10 */ /* 0x008fe2000fffe0ff */
[----:B------:R1:W2:Y:S01]  /*2d90*/  F2I.NTZ R21, R7 ;  /* 0x0000000700157305 */ /* 0x0002a20000203100 */
[----:B0-----:R-:W-:Y:S01]  /*2da0*/  FMUL.FTZ R3, R12, UR4 ;  /* 0x000000040c037c20 */ /* 0x001fe20008410000 */
[--C-:B------:R-:W-:Y:S01]  /*2db0*/  HADD2.F32 R12, -RZ, R15.reuse.H0_H0 ;  /* 0x2000000fff0c7230 */ /* 0x100fe20000004100 */
[----:B------:R-:W-:Y:S01]  /*2dc0*/  I2I.S8.S32.SAT R16, R16 ;  /* 0x0000001000107238 */ /* 0x000fe20000001000 */
[----:B------:R-:W-:Y:S01]  /*2dd0*/  HADD2.F32 R15, -RZ, R15.H1_H1 ;  /* 0x3000000fff0f7230 */ /* 0x000fe20000004100 */
[----:B------:R-:W-:Y:S01]  /*2de0*/  I2I.S8.S32.SAT R20, R20 ;  /* 0x0000001400147238 */ /* 0x000fe20000001000 */
[----:B----4-:R-:W-:Y:S02]  /*2df0*/  VIADD R4, R4, UR5 ;  /* 0x0000000504047c36 */ /* 0x010fe40008000000 */
[----:B------:R-:W0:Y:S01]  /*2e00*/  F2I.NTZ R18, R18 ;  /* 0x0000001200127305 */ /* 0x000e220000203100 */
[----:B-1----:R-:W-:Y:S01]  /*2e10*/  FMUL.FTZ R7, R13, UR4 ;  /* 0x000000040d077c20 */ /* 0x002fe20008410000 */
[----:B------:R-:W-:Y:S01]  /*2e20*/  FMUL.FTZ R13, R12, UR4 ;  /* 0x000000040c0d7c20 */ /* 0x000fe20008410000 */
[----:B------:R-:W-:Y:S01]  /*2e30*/  FMUL.FTZ R12, R15, UR4 ;  /* 0x000000040f0c7c20 */ /* 0x000fe20008410000 */
[----:B------:R-:W-:-:S02]  /*2e40*/  I2I.S8.S32.SAT R4, R4 ;  /* 0x0000000400047238 */ /* 0x000fc40000001000 */
[----:B------:R-:W-:Y:S01]  /*2e50*/  PRMT R16, R16, 0x8880, RZ ;  /* 0x0000888010107816 */ /* 0x000fe200000000ff */
[----:B--2---:R-:W-:Y:S01]  /*2e60*/  VIADD R21, R21, UR5 ;  /* 0x0000000515157c36 */ /* 0x004fe20008000000 */
[----:B------:R-:W1:Y:S01]  /*2e70*/  F2I.NTZ R24, R24 ;  /* 0x0000001800187305 */ /* 0x000e620000203100 */
[----:B------:R-:W-:Y:S02]  /*2e80*/  PRMT R14, R20, 0x8880, RZ ;  /* 0x00008880140e7816 */ /* 0x000fe400000000ff */
[----:B------:R-:W-:Y:S01]  /*2e90*/  PRMT R15, R4, 0x8880, RZ ;  /* 0x00008880040f7816 */ /* 0x000fe200000000ff */
[----:B------:R-:W-:Y:S01]  /*2ea0*/  IMAD.MOV.U32 R4, RZ, RZ, R16 ;  /* 0x000000ffff047224 */ /* 0x000fe200078e0010 */
[----:B------:R-:W-:Y:S01]  /*2eb0*/  I2I.S8.S32.SAT R21, R21 ;  /* 0x0000001500157238 */ /* 0x000fe20000001000 */
[----:B0-----:R-:W-:Y:S02]  /*2ec0*/  VIADD R18, R18, UR5 ;  /* 0x0000000512127c36 */ /* 0x001fe40008000000 */
[----:B------:R-:W0:Y:S01]  /*2ed0*/  F2I.NTZ R19, R19 ;  /* 0x0000001300137305 */ /* 0x000e220000203100 */
[----:B------:R-:W-:-:S02]  /*2ee0*/  PRMT R21, R21, 0x8880, RZ ;  /* 0x0000888015157816 */ /* 0x000fc400000000ff */
[----:B------:R-:W-:Y:S02]  /*2ef0*/  PRMT R4, R4, 0x3340, R15 ;  /* 0x0000334004047816 */ /* 0x000fe4000000000f */
[----:B------:R-:W-:Y:S01]  /*2f00*/  I2I.S8.S32.SAT R18, R18 ;  /* 0x0000001200127238 */ /* 0x000fe20000001000 */
[----:B------:R-:W-:Y:S02]  /*2f10*/  IMAD.MOV.U32 R16, RZ, RZ, R21 ;  /* 0x000000ffff107224 */ /* 0x000fe400078e0015 */
[----:B------:R-:W2:Y:S01]  /*2f20*/  F2I.NTZ R17, R17 ;  /* 0x0000001100117305 */ /* 0x000ea20000203100 */
[----:B-1----:R-:W-:Y:S01]  /*2f30*/  VIADD R24, R24, UR5 ;  /* 0x0000000518187c36 */ /* 0x002fe20008000000 */
[----:B------:R-:W-:-:S04]  /*2f40*/  PRMT R18, R18, 0x8880, RZ ;  /* 0x0000888012127816 */ /* 0x000fc800000000ff */
[----:B------:R-:W-:Y:S01]  /*2f50*/  I2I.S8.S32.SAT R24, R24 ;  /* 0x0000001800187238 */ /* 0x000fe20000001000 */
[----:B0-----:R-:W-:Y:S01]  /*2f60*/  VIADD R19, R19, UR5 ;  /* 0x0000000513137c36 */ /* 0x001fe20008000000 */
[----:B------:R-:W0:Y:S02]  /*2f70*/  F2I.NTZ R11, R11 ;  /* 0x0000000b000b7305 */ /* 0x000e240000203100 */
[----:B------:R-:W-:Y:S02]  /*2f80*/  PRMT R24, R24, 0x8880, RZ ;  /* 0x0000888018187816 */ /* 0x000fe400000000ff */
[----:B------:R-:W-:Y:S01]  /*2f90*/  I2I.S8.S32.SAT R19, R19 ;  /* 0x0000001300137238 */ /* 0x000fe20000001000 */
[----:B--2---:R-:W-:-:S03]  /*2fa0*/  VIADD R17, R17, UR5 ;  /* 0x0000000511117c36 */ /* 0x004fc60008000000 */
[----:B------:R-:W1:Y:S01]  /*2fb0*/  F2I.NTZ R10, R10 ;  /* 0x0000000a000a7305 */ /* 0x000e620000203100 */
[----:B------:R-:W-:Y:S01]  /*2fc0*/  PRMT R20, R19, 0x8880, RZ ;  /* 0x0000888013147816 */ /* 0x000fe200000000ff */
[----:B------:R-:W-:Y:S01]  /*2fd0*/  IMAD.MOV.U32 R19, RZ, RZ, R18 ;  /* 0x000000ffff137224 */ /* 0x000fe200078e0012 */
[----:B------:R-:W-:Y:S01]  /*2fe0*/  I2I.S8.S32.SAT R17, R17 ;  /* 0x0000001100117238 */ /* 0x000fe20000001000 */
[----:B------:R-:W-:Y:S02]  /*2ff0*/  IMAD.MOV.U32 R18, RZ, RZ, R24 ;  /* 0x000000ffff127224 */ /* 0x000fe400078e0018 */
[----:B0-----:R-:W-:Y:S02]  /*3000*/  VIADD R11, R11, UR5 ;  /* 0x000000050b0b7c36 */ /* 0x001fe40008000000 */
[----:B------:R-:W0:Y:S01]  /*3010*/  F2I.NTZ R13, R13 ;  /* 0x0000000d000d7305 */ /* 0x000e220000203100 */
[----:B------:R-:W-:Y:S01]  /*3020*/  PRMT R17, R17, 0x8880, RZ ;  /* 0x0000888011117816 */ /* 0x000fe200000000ff */
[----:B------:R-:W-:Y:S01]  /*3030*/  IMAD.MOV.U32 R21, RZ, RZ, R20 ;  /* 0x000000ffff157224 */ /* 0x000fe200078e0014 */
[----:B------:R-:W-:-:S02]  /*3040*/  I2I.S8.S32.SAT R11, R11 ;  /* 0x0000000b000b7238 */ /* 0x000fc40000001000 */
[----:B------:R-:W-:Y:S01]  /*3050*/  PRMT R15, R14, 0x3340, R17 ;  /* 0x000033400e0f7816 */ /* 0x000fe20000000011 */
[----:B-1----:R-:W-:Y:S02]  /*3060*/  VIADD R10, R10, UR5 ;  /* 0x000000050a0a7c36 */ /* 0x002fe40008000000 */
[----:B------:R-:W1:Y:S01]  /*3070*/  F2I.NTZ R12, R12 ;  /* 0x0000000c000c7305 */ /* 0x000e620000203100 */
[----:B------:R-:W-:Y:S02]  /*3080*/  PRMT R14, R16, 0x3340, R19 ;  /* 0x00003340100e7816 */ /* 0x000fe40000000013 */
[----:B------:R-:W-:Y:S02]  /*3090*/  PRMT R11, R11, 0x8880, RZ ;  /* 0x000088800b0b7816 */ /* 0x000fe400000000ff */
[----:B------:R-:W-:Y:S01]  /*30a0*/  I2I.S8.S32.SAT R10, R10 ;  /* 0x0000000a000a7238 */ /* 0x000fe20000001000 */
[----:B0-----:R-:W-:Y:S02]  /*30b0*/  VIADD R13, R13, UR5 ;  /* 0x000000050d0d7c36 */ /* 0x001fe40008000000 */
[----:B------:R-:W0:Y:S01]  /*30c0*/  F2I.NTZ R3, R3 ;  /* 0x0000000300037305 */ /* 0x000e220000203100 */
[----:B------:R-:W-:Y:S01]  /*30d0*/  PRMT R16, R10, 0x8880, RZ ;  /* 0x000088800a107816 */ /* 0x000fe200000000ff */
[----:B------:R-:W-:Y:S01]  /*30e0*/  IMAD.MOV.U32 R10, RZ, RZ, R11 ;  /* 0x000000ffff0a7224 */ /* 0x000fe200078e000b */
[----:B------:R-:W-:-:S02]  /*30f0*/  PRMT R17, R18, 0x3340, R21 ;  /* 0x0000334012117816 */ /* 0x000fc40000000015 */
[----:B------:R-:W-:Y:S01]  /*3100*/  I2I.S8.S32.SAT R13, R13 ;  /* 0x0000000d000d7238 */ /* 0x000fe20000001000 */
[----:B------:R-:W-:Y:S02]  /*3110*/  IMAD.MOV.U32 R11, RZ, RZ, R16 ;  /* 0x000000ffff0b7224 */ /* 0x000fe400078e0010 */
[----:B------:R-:W2:Y:S01]  /*3120*/  F2I.NTZ R6, R6 ;  /* 0x0000000600067305 */ /* 0x000ea20000203100 */
[----:B-1----:R-:W-:Y:S01]  /*3130*/  VIADD R12, R12, UR5 ;  /* 0x000000050c0c7c36 */ /* 0x002fe20008000000 */
[----:B------:R-:W-:Y:S02]  /*3140*/  PRMT R13, R13, 0x8880, RZ ;  /* 0x000088800d0d7816 */ /* 0x000fe400000000ff */
[----:B------:R-:W-:Y:S02]  /*3150*/  PRMT R10, R10, 0x3340, R11 ;  /* 0x000033400a0a7816 */ /* 0x000fe4000000000b */
[----:B------:R-:W-:Y:S01]  /*3160*/  I2I.S8.S32.SAT R12, R12 ;  /* 0x0000000c000c7238 */ /* 0x000fe20000001000 */
[----:B0-----:R-:W-:Y:S01]  /*3170*/  VIADD R3, R3, UR5 ;  /* 0x0000000503037c36 */ /* 0x001fe20008000000 */
[----:B------:R-:W0:Y:S02]  /*3180*/  F2I.NTZ R7, R7 ;  /* 0x0000000700077305 */ /* 0x000e240000203100 */
[----:B------:R-:W-:Y:S01]  /*3190*/  PRMT R18, R12, 0x8880, RZ ;  /* 0x000088800c127816 */ /* 0x000fe200000000ff */
[----:B------:R-:W-:Y:S01]  /*31a0*/  IMAD.MOV.U32 R12, RZ, RZ, R13 ;  /* 0x000000ffff0c7224 */ /* 0x000fe200078e000d */
[----:B------:R-:W-:-:S02]  /*31b0*/  I2I.S8.S32.SAT R3, R3 ;  /* 0x0000000300037238 */ /* 0x000fc40000001000 */
[----:B------:R-:W-:Y:S01]  /*31c0*/  MOV R13, R18 ;  /* 0x00000012000d7202 */ /* 0x000fe20000000f00 */
[----:B--2---:R-:W-:Y:S01]  /*31d0*/  VIADD R6, R6, UR5 ;  /* 0x0000000506067c36 */ /* 0x004fe20008000000 */
[----:B------:R-:W1:Y:S01]  /*31e0*/  F2I.NTZ R2, R2 ;  /* 0x0000000200027305 */ /* 0x000e620000203100 */
[----:B------:R-:W-:-:S03]  /*31f0*/  PRMT R3, R3, 0x8880, RZ ;  /* 0x0000888003037816 */ /* 0x000fc600000000ff */
[----:B------:R-:W-:Y:S01]  /*3200*/  I2I.S8.S32.SAT R6, R6 ;  /* 0x0000000600067238 */ /* 0x000fe20000001000 */
[----:B0-----:R-:W-:-:S03]  /*3210*/  VIADD R7, R7, UR5 ;  /* 0x0000000507077c36 */ /* 0x001fc60008000000 */
[----:B------:R-:W-:Y:S02]  /*3220*/  PRMT R6, R6, 0x8880, RZ ;  /* 0x0000888006067816 */ /* 0x000fe400000000ff */
[----:B------:R-:W-:Y:S02]  /*3230*/  I2I.S8.S32.SAT R7, R7 ;  /* 0x0000000700077238 */ /* 0x000fe40000001000 */
[----:B-1----:R-:W-:Y:S02]  /*3240*/  IADD3 R2, PT, PT, R2, UR5, RZ ;  /* 0x0000000502027c10 */ /* 0x002fe4000fffe0ff */
[----:B------:R-:W-:Y:S02]  /*3250*/  PRMT R7, R7, 0x8880, RZ ;  /* 0x0000888007077816 */ /* 0x000fe400000000ff */
[----:B------:R-:W-:Y:S02]  /*3260*/  I2I.S8.S32.SAT R2, R2 ;  /* 0x0000000200027238 */ /* 0x000fe40000001000 */
[----:B------:R-:W-:-:S02]  /*3270*/  PRMT R7, R6, 0x3340, R7 ;  /* 0x0000334006077816 */ /* 0x000fc40000000007 */
[----:B------:R-:W-:Y:S02]  /*3280*/  PRMT R2, R2, 0x8880, RZ ;  /* 0x0000888002027816 */ /* 0x000fe400000000ff */
[----:B------:R-:W-:Y:S02]  /*3290*/  LEA R6, P0, R5, R8, 0x4 ;  /* 0x0000000805067211 */ /* 0x000fe400078020ff */
[----:B------:R-:W-:Y:S02]  /*32a0*/  PRMT R2, R2, 0x3340, R3 ;  /* 0x0000334002027816 */ /* 0x000fe40000000003 */
[----:B------:R-:W-:Y:S02]  /*32b0*/  PRMT R3, R12, 0x3340, R13 ;  /* 0x000033400c037816 */ /* 0x000fe4000000000d */
[----:B------:R-:W-:Y:S02]  /*32c0*/  PRMT R13, R14, 0x5410, R17 ;  /* 0x000054100e0d7816 */ /* 0x000fe40000000011 */
[----:B------:R-:W-:-:S02]  /*32d0*/  PRMT R12, R4, 0x5410, R15 ;  /* 0x00005410040c7816 */ /* 0x000fc4000000000f */
[----:B------:R-:W-:Y:S02]  /*32e0*/  PRMT R14, R2, 0x5410, R7 ;  /* 0x00005410020e7816 */ /* 0x000fe40000000007 */
[----:B------:R-:W-:Y:S02]  /*32f0*/  LEA.HI.X R7, R5, R9, RZ, 0x4, P0 ;  /* 0x0000000905077211 */ /* 0x000fe400000f24ff */
[----:B------:R-:W-:Y:S01]  /*3300*/  PRMT R15, R10, 0x5410, R3 ;  /* 0x000054100a0f7816 */ /* 0x000fe20000000003 */
[----:B------:R-:W-:-:S04]  /*3310*/  IMAD.MOV.U32 R3, RZ, RZ, R0 ;  /* 0x000000ffff037224 */ /* 0x000fc800078e0000 */
[----:B------:R0:W-:Y:S03]  /*3320*/  STG.E.128 desc[UR22][R6.64], R12 ;  /* 0x0000000c06007986 */ /* 0x0001e6000c101d16 */
.L_x_109:
[----:B------:R-:W-:Y:S05]  /*3330*/  BSYNC.RECONVERGENT B0 ;  /* 0x0000000000007941 */ /* 0x000fea0003800200 */
.L_x_108:
[----:B------:R-:W-:Y:S05]  /*3340*/  @!P1 EXIT ;  /* 0x000000000000994d */ /* 0x000fea0003800000 */
[----:B------:R-:W-:-:S07]  /*3350*/  VIADD R5, R3, UR17 ;  /* 0x0000001103057c36 */ /* 0x000fce0008000000 */
.L_x_110:
[----:B0-----:R-:W-:-:S06]  /*3360*/  IMAD.WIDE.U32 R12, R3, 0x20, R22 ;  /* 0x00000020030c7825 */ /* 0x001fcc00078e0016 */
        /* <DEDUP_REMOVED lines=31> */
[----:B---3--:R-:W-:Y:S01]  /*3560*/  VIADD R20, R20, UR5 ;  /* 0x0000000514147c36 */ /* 0x008fe20008000000 */
        /* <DEDUP_REMOVED lines=16> */
[----:B------:R-:W-:Y:S02]  /*3670*/  PRMT R15, R4, 0x8880, RZ ;  /* 0x00008880040f7816 */ /* 0x000fe400000000ff */
[----:B------:R-:W-:Y:S01]  /*3680*/  I2I.S8.S32.SAT R21, R21 ;  /* 0x0000001500157238 */ /* 0x000fe20000001000 */
[----:B0-----:R-:W-:Y:S02]  /*3690*/  VIADD R18, R18, UR5 ;  /* 0x0000000512127c36 */ /* 0x001fe40008000000 */
[----:B------:R-:W0:Y:S01]  /*36a0*/  F2I.NTZ R19, R19 ;  /* 0x0000001300137305 */ /* 0x000e220000203100 */
[----:B------:R-:W-:-:S02]  /*36b0*/  PRMT R21, R21, 0x8880, RZ ;  /* 0x0000888015157816 */ /* 0x000fc400000000ff */
[----:B------:R-:W-:Y:S02]  /*36c0*/  MOV R4, R16 ;  /* 0x0000001000047202 */ /* 0x000fe40000000f00 */
[----:B------:R-:W-:Y:S01]  /*36d0*/  I2I.S8.S32.SAT R18, R18 ;  /* 0x0000001200127238 */ /* 0x000fe20000001000 */
[----:B------:R-:W-:Y:S01]  /*36e0*/  IMAD.MOV.U32 R16, RZ, RZ, R21 ;  /* 0x000000ffff107224 */ /* 0x000fe200078e0015 */
[----:B------:R-:W-:Y:S01]  /*36f0*/  PRMT R4, R4, 0x3340, R15 ;  /* 0x0000334004047816 */ /* 0x000fe2000000000f */
        /* <DEDUP_REMOVED lines=27> */
[----:B------:R-:W-:-:S02]  /*38b0*/  PRMT R10, R10, 0x8880, RZ ;  /* 0x000088800a0a7816 */ /* 0x000fc400000000ff */
[----:B------:R-:W-:Y:S02]  /*38c0*/  PRMT R17, R18, 0x3340, R21 ;  /* 0x0000334012117816 */ /* 0x000fe40000000015 */
[----:B------:R-:W-:Y:S01]  /*38d0*/  I2I.S8.S32.SAT R6, R6 ;  /* 0x0000000600067238 */ /* 0x000fe20000001000 */
[----:B-1----:R-:W-:Y:S02]  /*38e0*/  VIADD R11, R11, UR5 ;  /* 0x000000050b0b7c36 */ /* 0x002fe40008000000 */
[----:B------:R-:W1:Y:S01]  /*38f0*/  F2I.NTZ R12, R12 ;  /* 0x0000000c000c7305 */ /* 0x000e620000203100 */
[----:B------:R-:W-:Y:S02]  /*3900*/  PRMT R6, R6, 0x8880, RZ ;  /* 0x0000888006067816 */ /* 0x000fe400000000ff */
[----:B------:R-:W-:Y:S02]  /*3910*/  I2I.S8.S32.SAT R11, R11 ;  /* 0x0000000b000b7238 */ /* 0x000fe40000001000 */
[----:B0-----:R-:W-:-:S03]  /*3920*/  IADD3 R13, PT, PT, R13, UR5, RZ ;  /* 0x000000050d0d7c10 */ /* 0x001fc6000fffe0ff */
[----:B------:R-:W0:Y:S01]  /*3930*/  F2I.NTZ R7, R7 ;  /* 0x0000000700077305 */ /* 0x000e220000203100 */
[----:B------:R-:W-:Y:S02]  /*3940*/  PRMT R18, R11, 0x8880, RZ ;  /* 0x000088800b127816 */ /* 0x000fe400000000ff */
[----:B------:R-:W-:Y:S01]  /*3950*/  I2I.S8.S32.SAT R13, R13 ;  /* 0x0000000d000d7238 */ /* 0x000fe20000001000 */
[----:B-1----:R-:W-:-:S04]  /*3960*/  VIADD R12, R12, UR5 ;  /* 0x000000050c0c7c36 */ /* 0x002fc80008000000 */
[----:B------:R-:W1:Y:S01]  /*3970*/  F2I.NTZ R0, R0 ;  /* 0x0000000000007305 */ /* 0x000e620000203100 */
[----:B------:R-:W-:Y:S01]  /*3980*/  PRMT R19, R13, 0x8880, RZ ;  /* 0x000088800d137816 */ /* 0x000fe200000000ff */
[----:B------:R-:W-:Y:S01]  /*3990*/  IMAD.MOV.U32 R13, RZ, RZ, R10 ;  /* 0x000000ffff0d7224 */ /* 0x000fe200078e000a */
[----:B------:R-:W-:-:S03]  /*39a0*/  I2I.S8.S32.SAT R12, R12 ;  /* 0x0000000c000c7238 */ /* 0x000fc60000001000 */
[----:B------:R-:W-:Y:S02]  /*39b0*/  IMAD.MOV.U32 R10, RZ, RZ, R19 ;  /* 0x000000ffff0a7224 */ /* 0x000fe400078e0013 */
[----:B0-----:R-:W-:Y:S01]  /*39c0*/  VIADD R7, R7, UR5 ;  /* 0x0000000507077c36 */ /* 0x001fe20008000000 */
[----:B------:R-:W-:-:S04]  /*39d0*/  PRMT R12, R12, 0x8880, RZ ;  /* 0x000088800c0c7816 */ /* 0x000fc800000000ff */
[----:B------:R-:W-:Y:S01]  /*39e0*/  I2I.S8.S32.SAT R7, R7 ;  /* 0x0000000700077238 */ /* 0x000fe20000001000 */
[----:B------:R-:W-:Y:S01]  /*39f0*/  IMAD.MOV.U32 R19, RZ, RZ, R12 ;  /* 0x000000ffff137224 */ /* 0x000fe200078e000c */
[----:B------:R-:W-:Y:S01]  /*3a00*/  PRMT R12, R4, 0x5410, R15 ;  /* 0x00005410040c7816 */ /* 0x000fe2000000000f */
[----:B-1----:R-:W-:Y:S01]  /*3a10*/  VIADD R0, R0, UR5 ;  /* 0x0000000500007c36 */ /* 0x002fe20008000000 */
[----:B------:R-:W-:Y:S01]  /*3a20*/  PRMT R16, R7, 0x8880, RZ ;  /* 0x0000888007107816 */ /* 0x000fe200000000ff */
[----:B------:R-:W-:Y:S01]  /*3a30*/  IMAD.MOV.U32 R7, RZ, RZ, R2 ;  /* 0x000000ffff077224 */ /* 0x000fe200078e0002 */
[----:B------:R-:W-:Y:S01]  /*3a40*/  PRMT R19, R10, 0x3340, R19 ;  /* 0x000033400a137816 */ /* 0x000fe20000000013 */
[----:B------:R-:W-:Y:S01]  /*3a50*/  IMAD.MOV.U32 R2, RZ, RZ, R6 ;  /* 0x000000ffff027224 */ /* 0x000fe200078e0006 */
[----:B------:R-:W-:Y:S01]  /*3a60*/  I2I.S8.S32.SAT R0, R0 ;  /* 0x0000000000007238 */ /* 0x000fe20000001000 */
[----:B------:R-:W-:Y:S02]  /*3a70*/  IMAD.MOV.U32 R6, RZ, RZ, R18 ;  /* 0x000000ffff067224 */ /* 0x000fe400078e0012 */
[----:B------:R-:W-:Y:S01]  /*3a80*/  IMAD.MOV.U32 R11, RZ, RZ, R16 ;  /* 0x000000ffff0b7224 */ /* 0x000fe200078e0010 */
[----:B------:R-:W-:-:S02]  /*3a90*/  PRMT R0, R0, 0x8880, RZ ;  /* 0x0000888000007816 */ /* 0x000fc400000000ff */
[----:B------:R-:W-:Y:S02]  /*3aa0*/  PRMT R6, R6, 0x3340, R13 ;  /* 0x0000334006067816 */ /* 0x000fe4000000000d */
[----:B------:R-:W-:Y:S02]  /*3ab0*/  PRMT R0, R0, 0x3340, R7 ;  /* 0x0000334000007816 */ /* 0x000fe40000000007 */
[----:B------:R-:W-:Y:S02]  /*3ac0*/  PRMT R11, R2, 0x3340, R11 ;  /* 0x00003340020b7816 */ /* 0x000fe4000000000b */
[----:B------:R-:W-:Y:S01]  /*3ad0*/  PRMT R13, R14, 0x5410, R17 ;  /* 0x000054100e0d7816 */ /* 0x000fe20000000011 */
[----:B------:R-:W-:Y:S01]  /*3ae0*/  IMAD.WIDE.U32 R16, R5, 0x20, R22 ;  /* 0x0000002005107825 */ /* 0x000fe200078e0016 */
[----:B------:R-:W-:Y:S02]  /*3af0*/  PRMT R15, R6, 0x5410, R19 ;  /* 0x00005410060f7816 */ /* 0x000fe40000000013 */
[----:B------:R-:W-:Y:S01]  /*3b00*/  PRMT R14, R0, 0x5410, R11 ;  /* 0x00005410000e7816 */ /* 0x000fe2000000000b */
[----:B------:R-:W-:-:S05]  /*3b10*/  IMAD.WIDE.U32 R6, R3, 0x10, R8 ;  /* 0x0000001003067825 */ /* 0x000fca00078e0008 */
[----:B------:R0:W-:Y:S04]  /*3b20*/  STG.E.128 desc[UR22][R6.64], R12 ;  /* 0x0000000c06007986 */ /* 0x0001e8000c101d16 */
[----:B------:R-:W2:Y:S02]  /*3b30*/  LDG.E.ENL2.256 R16, R24, desc[UR22][R16.64] ;  /* 0xfe0000161018797e */ /* 0x000ea40008121910 */
[--C-:B--2---:R-:W-:Y:S02]  /*3b40*/  HADD2.F32 R0, -RZ, R24.reuse.H0_H0 ;  /* 0x20000018ff007230 */ /* 0x104fe40000004100 */
[----:B------:R-:W-:Y:S02]  /*3b50*/  HADD2.F32 R24, -RZ, R24.H1_H1 ;  /* 0x30000018ff187230 */ /* 0x000fe40000004100 */
[----:B------:R-:W-:-:S02]  /*3b60*/  HADD2.F32 R2, -RZ, R25.H0_H0 ;  /* 0x20000019ff027230 */ /* 0x000fc40000004100 */
[----:B------:R-:W-:Y:S01]  /*3b70*/  FMUL.FTZ R0, R0, UR4 ;  /* 0x0000000400007c20 */ /* 0x000fe20008410000 */
[----:B------:R-:W-:Y:S02]  /*3b80*/  HADD2.F32 R25, -RZ, R25.H1_H1 ;  /* 0x30000019ff197230 */ /* 0x000fe40000004100 */
[----:B------:R-:W-:Y:S01]  /*3b90*/  FMUL.FTZ R4, R24, UR4 ;  /* 0x0000000418047c20 */ /* 0x000fe20008410000 */
[--C-:B0-----:R-:W-:Y:S01]  /*3ba0*/  HADD2.F32 R6, -RZ, R26.reuse.H0_H0 ;  /* 0x2000001aff067230 */ /* 0x101fe20000004100 */
[----:B------:R0:W1:Y:S01]  /*3bb0*/  F2I.NTZ R20, R0 ;  /* 0x0000000000147305 */ /* 0x0000620000203100 */
[----:B------:R-:W-:Y:S02]  /*3bc0*/  HADD2.F32 R26, -RZ, R26.H1_H1 ;  /* 0x3000001aff1a7230 */ /* 0x000fe40000004100 */
[----:B------:R-:W-:Y:S01]  /*3bd0*/  FMUL.FTZ R14, R25, UR4 ;  /* 0x00000004190e7c20 */ /* 0x000fe20008410000 */
[----:B------:R-:W-:Y:S01]  /*3be0*/  FMUL.FTZ R2, R2, UR4 ;  /* 0x0000000402027c20 */ /* 0x000fe20008410000 */
[----:B------:R-:W-:Y:S01]  /*3bf0*/  FMUL.FTZ R6, R6, UR4 ;  /* 0x0000000406067c20 */ /* 0x000fe20008410000 */
[----:B------:R-:W-:-:S02]  /*3c00*/  HADD2.F32 R10, -RZ, R18.H0_H0 ;  /* 0x20000012ff0a7230 */ /* 0x000fc40000004100 */
[----:B------:R-:W-:Y:S01]  /*3c10*/  FMUL.FTZ R21, R26, UR4 ;  /* 0x000000041a157c20 */ /* 0x000fe20008410000 */
[----:B------:R-:W-:Y:S01]  /*3c20*/  HADD2.F32 R18, -RZ, R18.H1_H1 ;  /* 0x30000012ff127230 */ /* 0x000fe20000004100 */
[----:B------:R-:W2:Y:S01]  /*3c30*/  F2I.NTZ R4, R4 ;  /* 0x0000000400047305 */ /* 0x000ea20000203100 */
[--C-:B0-----:R-:W-:Y:S02]  /*3c40*/  HADD2.F32 R0, -RZ, R27.reuse.H0_H0 ;  /* 0x2000001bff007230 */ /* 0x101fe40000004100 */
[----:B------:R-:W-:Y:S01]  /*3c50*/  FMUL.FTZ R11, R10, UR4 ;  /* 0x000000040a0b7c20 */ /* 0x000fe20008410000 */
[----:B------:R-:W-:Y:S02]  /*3c60*/  HADD2.F32 R27, -RZ, R27.H1_H1 ;  /* 0x3000001bff1b7230 */ /* 0x000fe40000004100 */
[----:B------:R-:W-:Y:S01]  /*3c70*/  FMUL.FTZ R10, R18, UR4 ;  /* 0x00000004120a7c20 */ /* 0x000fe20008410000 */
[----:B------:R-:W-:Y:S02]  /*3c80*/  HADD2.F32 R12, -RZ, R19.H0_H0 ;  /* 0x20000013ff0c7230 */ /* 0x000fe40000004100 */
[----:B------:R-:W-:Y:S01]  /*3c90*/  FMUL.FTZ R26, R0, UR4 ;  /* 0x00000004001a7c20 */ /* 0x000fe20008410000 */
[--C-:B------:R-:W-:Y:S01]  /*3ca0*/  HADD2.F32 R0, -RZ, R16.reuse.H0_H0 ;  /* 0x20000010ff007230 */ /* 0x100fe20000004100 */
[----:B------:R0:W3:Y:S01]  /*3cb0*/  F2I.NTZ R15, R2 ;  /* 0x00000002000f7305 */ /* 0x0000e20000203100 */
[----:B------:R-:W-:-:S02]  /*3cc0*/  HADD2.F32 R16, -RZ, R16.H1_H1 ;  /* 0x30000010ff107230 */ /* 0x000fc40000004100 */
[----:B------:R-:W-:Y:S01]  /*3cd0*/  FMUL.FTZ R25, R27, UR4 ;  /* 0x000000041b197c20 */ /* 0x000fe20008410000 */
[----:B------:R-:W-:Y:S02]  /*3ce0*/  HADD2.F32 R19, -RZ, R19.H1_H1 ;  /* 0x30000013ff137230 */ /* 0x000fe40000004100 */
[----:B------:R-:W-:Y:S01]  /*3cf0*/  FMUL.FTZ R13, R12, UR4 ;  /* 0x000000040c0d7c20 */ /* 0x000fe20008410000 */
[----:B------:R-:W-:Y:S01]  /*3d00*/  FMUL.FTZ R0, R0, UR4 ;  /* 0x0000000400007c20 */ /* 0x000fe20008410000 */
[----:B-1----:R-:W-:Y:S01]  /*3d10*/  VIADD R20, R20, UR5 ;  /* 0x0000000514147c36 */ /* 0x002fe20008000000 */
[----:B------:R-:W1:Y:S01]  /*3d20*/  F2I.NTZ R14, R14 ;  /* 0x0000000e000e7305 */ /* 0x000e620000203100 */
[----:B0-----:R-:W-:Y:S01]  /*3d30*/  FMUL.FTZ R2, R16, UR4 ;  /* 0x0000000410027c20 */ /* 0x001fe20008410000 */
[----:B------:R-:W-:Y:S01]  /*3d40*/  FMUL.FTZ R12, R19, UR4 ;  /* 0x00000004130c7c20 */ /* 0x000fe20008410000 */
[----:B--2---:R-:W-:Y:S01]  /*3d50*/  VIADD R4, R4, UR5 ;  /* 0x0000000504047c36 */ /* 0x004fe20008000000 */
[----:B------:R-:W-:-:S02]  /*3d60*/  I2I.S8.S32.SAT R20, R20 ;  /* 0x0000001400147238 */ /* 0x000fc40000001000 */
[----:B---3--:R-:W-:Y:S02]  /*3d70*/  IADD3 R15, PT, PT, R15, UR5, RZ ;  /* 0x000000050f0f7c10 */ /* 0x008fe4000fffe0ff */
[----:B------:R0:W2:Y:S01]  /*3d80*/  F2I.NTZ R24, R6 ;  /* 0x0000000600187305 */ /* 0x0000a20000203100 */
[----:B------:R-:W-:Y:S02]  /*3d90*/  I2I.S8.S32.SAT R4, R4 ;  /* 0x0000000400047238 */ /* 0x000fe40000001000 */
[----:B------:R-:W-:Y:S02]  /*3da0*/  I2I.S8.S32.SAT R15, R15 ;  /* 0x0000000f000f7238 */ /* 0x000fe40000001000 */
[----:B------:R-:W-:Y:S01]  /*3db0*/  PRMT R20, R20, 0x8880, RZ ;  /* 0x0000888014147816 */ /* 0x000fe200000000ff */
[----:B-1----:R-:W-:Y:S02]  /*3dc0*/  VIADD R14, R14, UR5 ;  /* 0x000000050e0e7c36 */ /* 0x002fe40008000000 */
[----:B------:R-:W1:Y:S01]  /*3dd0*/  F2I.NTZ R26, R26 ;  /* 0x0000001a001a7305 */ /* 0x000e620000203100 */
[--C-:B0-----:R-:W-:Y:S01]  /*3de0*/  HADD2.F32 R6, -RZ, R17.reuse.H0_H0 ;  /* 0x20000011ff067230 */ /* 0x101fe20000004100 */
[----:B------:R-:W-:Y:S01]  /*3df0*/  PRMT R16, R4, 0x8880, RZ ;  /* 0x0000888004107816 */ /* 0x000fe200000000ff */
[----:B------:R-:W-:Y:S01]  /*3e00*/  HADD2.F32 R17, -RZ, R17.H1_H1 ;  /* 0x30000011ff117230 */ /* 0x000fe20000004100 */
[----:B------:R-:W-:Y:S01]  /*3e10*/  I2I.S8.S32.SAT R14, R14 ;  /* 0x0000000e000e7238 */ /* 0x000fe20000001000 */
[----:B------:R-:W-:-:S02]  /*3e20*/  IMAD.MOV.U32 R4, RZ, RZ, R20 ;  /* 0x000000ffff047224 */ /* 0x000fc400078e0014 */
[----:B------:R-:W-:Y:S01]  /*3e30*/  FMUL.FTZ R6, R6, UR4 ;  /* 0x0000000406067c20 */ /* 0x000fe20008410000 */
[----:B--2---:R-:W-:Y:S01]  /*3e40*/  VIADD R24, R24, UR5 ;  /* 0x0000000518187c36 */ /* 0x004fe20008000000 */
[----:B------:R-:W0:Y:S01]  /*3e50*/  F2I.NTZ R21, R21 ;  /* 0x0000001500157305 */ /* 0x000e220000203100 */
[----:B------:R-:W-:Y:S01]  /*3e60*/  FMUL.FTZ R7, R17, UR4 ;  /* 0x0000000411077c20 */ /* 0x000fe20008410000 */
[----:B------:R-:W-:Y:S01]  /*3e70*/  PRMT R17, R15, 0x8880, RZ ;  /* 0x000088800f117816 */ /* 0x000fe200000000ff */
[----:B------:R-:W-:Y:S01]  /*3e80*/  IMAD.MOV.U32 R15, RZ, RZ, R16 ;  /* 0x000000ffff0f7224 */ /* 0x000fe200078e0010 */
[----:B------:R-:W-:Y:S02]  /*3e90*/  I2I.S8.S32.SAT R24, R24 ;  /* 0x0000001800187238 */ /* 0x000fe40000001000 */
[----:B------:R-:W-:Y:S01]  /*3ea0*/  PRMT R18, R14, 0x8880, RZ ;  /* 0x000088800e127816 */ /* 0x000fe200000000ff */
[----:B-1----:R-:W-:Y:S01]  /*3eb0*/  VIADD R26, R26, UR5 ;  /* 0x000000051a1a7c36 */ /* 0x002fe20008000000 */
[----:B------:R-:W1:Y:S01]  /*3ec0*/  F2I.NTZ R25, R25 ;  /* 0x0000001900197305 */ /* 0x000e620000203100 */
[----:B------:R-:W-:Y:S01]  /*3ed0*/  PRMT R24, R24, 0x8880, RZ ;  /* 0x0000888018187816 */ /* 0x000fe200000000ff */
[----:B------:R-:W-:Y:S01]  /*3ee0*/  IMAD.MOV.U32 R14, RZ, RZ, R17 ;  /* 0x000000ffff0e7224 */ /* 0x000fe200078e0011 */
[----:B------:R-:W-:Y:S01]  /*3ef0*/  PRMT R4, R4, 0x3340, R15 ;  /* 0x0000334004047816 */ /* 0x000fe2000000000f */
[----:B------:R-:W-:Y:S01]  /*3f00*/  IMAD.MOV.U32 R17, RZ, RZ, R18 ;  /* 0x000000ffff117224 */ /* 0x000fe200078e0012 */
[----:B------:R-:W-:Y:S01]  /*3f10*/  I2I.S8.S32.SAT R26, R26 ;  /* 0x0000001a001a7238 */ /* 0x000fe20000001000 */
[----:B------:R-:W-:-:S02]  /*3f20*/  IMAD.MOV.U32 R16, RZ, RZ, R24 ;  /* 0x000000ffff107224 */ /* 0x000fc400078e0018 */
[----:B------:R-:W2:Y:S01]  /*3f30*/  F2I.NTZ R2, R2 ;  /* 0x0000000200027305 */ /* 0x000ea20000203100 */
[----:B0-----:R-:W-:Y:S01]  /*3f40*/  VIADD R21, R21, UR5 ;  /* 0x0000000515157c36 */ /* 0x001fe20008000000 */
[----:B------:R-:W-:Y:S02]  /*3f50*/  PRMT R26, R26, 0x8880, RZ ;  /* 0x000088801a1a7816 */ /* 0x000fe400000000ff */
[----:B------:R-:W-:Y:S02]  /*3f60*/  PRMT R15, R14, 0x3340, R17 ;  /* 0x000033400e0f7816 */ /* 0x000fe40000000011 */
[----:B------:R-:W-:Y:S01]  /*3f70*/  I2I.S8.S32.SAT R21, R21 ;  /* 0x0000001500157238 */ /* 0x000fe20000001000 */
[----:B-1----:R-:W-:Y:S01]  /*3f80*/  VIADD R25, R25, UR5 ;  /* 0x0000000519197c36 */ /* 0x002fe20008000000 */
[----:B------:R-:W0:Y:S01]  /*3f90*/  F2I.NTZ R10, R10 ;  /* 0x0000000a000a7305 */ /* 0x000e220000203100 */
[----:B------:R-:W-:Y:S02]  /*3fa0*/  MOV R18, R26 ;  /* 0x0000001a00127202 */ /* 0x000fe40000000f00 */
[----:B------:R-:W-:-:S02]  /*3fb0*/  PRMT R19, R21, 0x8880, RZ ;  /* 0x0000888015137816 */ /* 0x000fc400000000ff */
[----:B------:R-:W-:Y:S01]  /*3fc0*/  I2I.S8.S32.SAT R25, R25 ;  /* 0x0000001900197238 */ /* 0x000fe20000001000 */
[----:B--2---:R-:W-:Y:S02]  /*3fd0*/  VIADD R2, R2, UR5 ;  /* 0x0000000502027c36 */ /* 0x004fe40008000000 */
[----:B------:R-:W1:Y:S01]  /*3fe0*/  F2I.NTZ R6, R6 ;  /* 0x0000000600067305 */ /* 0x000e620000203100 */
[----:B------:R-:W-:Y:S02]  /*3ff0*/  PRMT R21, R25, 0x8880, RZ ;  /* 0x0000888019157816 */ /* 0x000fe400000000ff */
[----:B------:R-:W-:Y:S02]  /*4000*/  PRMT R14, R16, 0x3340, R19 ;  /* 0x00003340100e7816 */ /* 0x000fe40000000013 */
        /* <DEDUP_REMOVED lines=9> */
[----:B------:R-:W-:Y:S01]  /*40a0*/  I2I.S8.S32.SAT R6, R6 ;  /* 0x0000000600067238 */ /* 0x000fe20000001000 */
[----:B0-----:R-:W-:-:S04]  /*40b0*/  VIADD R13, R13, UR5 ;  /* 0x000000050d0d7c36 */ /* 0x001fc80008000000 */
        /* <DEDUP_REMOVED lines=9> */
[----:B------:R-:W2:Y:S01]  /*4150*/  F2I.NTZ R0, R0 ;  /* 0x0000000000007305 */ /* 0x000ea20000203100 */
[----:B0-----:R-:W-:Y:S01]  /*4160*/  VIADD R12, R12, UR5 ;  /* 0x000000050c0c7c36 */ /* 0x001fe20008000000 */
[----:B------:R-:W-:-:S04]  /*4170*/  PRMT R18, R11, 0x8880, RZ ;  /* 0x000088800b127816 */ /* 0x000fc800000000ff */
[----:B------:R-:W-:Y:S01]  /*4180*/  I2I.S8.S32.SAT R12, R12 ;  /* 0x0000000c000c7238 */ /* 0x000fe20000001000 */
[----:B-1----:R-:W-:-:S03]  /*4190*/  VIADD R7, R7, UR5 ;  /* 0x0000000507077c36 */ /* 0x002fc60008000000 */
[----:B------:R-:W-:Y:S02]  /*41a0*/  PRMT R12, R12, 0x8880, RZ ;  /* 0x000088800c0c7816 */ /* 0x000fe400000000ff */
[----:B------:R-:W-:Y:S01]  /*41b0*/  I2I.S8.S32.SAT R7, R7 ;  /* 0x0000000700077238 */ /* 0x000fe20000001000 */
[----:B--2---:R-:W-:-:S03]  /*41c0*/  VIADD R0, R0, UR5 ;  /* 0x0000000500007c36 */ /* 0x004fc60008000000 */
[----:B------:R-:W-:Y:S01]  /*41d0*/  PRMT R16, R7, 0x8880, RZ ;  /* 0x0000888007107816 */ /* 0x000fe200000000ff */
[----:B------:R-:W-:Y:S02]  /*41e0*/  IMAD.MOV.U32 R7, RZ, RZ, R2 ;  /* 0x000000ffff077224 */ /* 0x000fe400078e0002 */
[----:B------:R-:W-:Y:S01]  /*41f0*/  IMAD.MOV.U32 R2, RZ, RZ, R6 ;  /* 0x000000ffff027224 */ /* 0x000fe200078e0006 */
[----:B------:R-:W-:Y:S01]  /*4200*/  I2I.S8.S32.SAT R0, R0 ;  /* 0x0000000000007238 */ /* 0x000fe20000001000 */
[----:B------:R-:W-:Y:S01]  /*4210*/  IMAD.MOV.U32 R6, RZ, RZ, R18 ;  /* 0x000000ffff067224 */ /* 0x000fe200078e0012 */
[----:B------:R-:W-:Y:S01]  /*4220*/  MOV R11, R16 ;  /* 0x00000010000b7202 */ /* 0x000fe20000000f00 */
[----:B------:R-:W-:Y:S01]  /*4230*/  IMAD.MOV.U32 R19, RZ, RZ, R12 ;  /* 0x000000ffff137224 */ /* 0x000fe200078e000c */
[----:B------:R-:W-:Y:S02]  /*4240*/  PRMT R0, R0, 0x8880, RZ ;  /* 0x0000888000007816 */ /* 0x000fe400000000ff */
        /* <DEDUP_REMOVED lines=16> */
.L_x_107:
        /* <DEDUP_REMOVED lines=14> */
[----:B------:R-:W-:Y:S02]  /*4430*/  USHF.L.U32 UR6, UR20, 0x1, URZ ;  /* 0x0000000114067899 */ /* 0x000fe400080006ff */
[----:B----4-:R-:W-:Y:S01]  /*4440*/  IADD3 R4, P2, P3, R16, UR20, R5 ;  /* 0x0000001410047c10 */ /* 0x010fe2000fb5e005 */
[----:B------:R-:W-:Y:S01]  /*4450*/  USHF.L.U64.HI UR7, UR20, 0x1, UR8 ;  /* 0x0000000114077899 */ /* 0x000fe20008010208 */
[----:B------:R-:W-:Y:S02]  /*4460*/  IMAD.MOV.U32 R10, RZ, RZ, R3 ;  /* 0x000000ffff0a7224 */ /* 0x000fe400078e0003 */
[----:B------:R-:W-:Y:S02]  /*4470*/  IADD3.X R17, PT, PT, R17, UR8, RZ, P2, P3 ;  /* 0x0000000811117c10 */ /* 0x000fe400097e64ff */
[----:B------:R-:W-:-:S04]  /*4480*/  LEA R6, P4, R5, UR6, 0x1 ;  /* 0x0000000605067c11 */ /* 0x000fc8000f8808ff */
[----:B------:R-:W-:Y:S02]  /*4490*/  IADD3 R6, P5, PT, R6, UR18, RZ ;  /* 0x0000001206067c10 */ /* 0x000fe4000ffbe0ff */
[----:B------:R-:W-:-:S04]  /*44a0*/  LEA.HI.X R7, R5, UR7, RZ, 0x1, P4 ;  /* 0x0000000705077c11 */ /* 0x000fc8000a0f0cff */
[----:B------:R-:W-:-:S07]  /*44b0*/  IADD3.X R7, PT, PT, R7, UR19, RZ, P5, !PT ;  /* 0x0000001307077c10 */ /* 0x000fce000affe4ff */
.L_x_113:
[----:B0-----:R0:W2:Y:S01]  /*44c0*/  LDG.E.U16 R12, desc[UR22][R6.64] ;  /* 0x00000016060c7981 */ /* 0x0010a2000c1e1500 */
[----:B------:R-:W-:Y:S01]  /*44d0*/  MOV R15, R17 ;  /* 0x00000011000f7202 */ /* 0x000fe20000000f00 */
[----:B------:R-:W-:Y:S02]  /*44e0*/  VIADD R10, R10, UR17 ;  /* 0x000000110a0a7c36 */ /* 0x000fe40008000000 */
[----:B------:R-:W-:-:S03]  /*44f0*/  IMAD.U32 R25, RZ, RZ, UR17 ;  /* 0x00000011ff197e24 */ /* 0x000fc6000f8e00ff */
[----:B------:R-:W-:Y:S01]  /*4500*/  ISETP.GE.AND P2, PT, R10, R13, PT ;  /* 0x0000000d0a00720c */ /* 0x000fe20003f46270 */
[----:B0-----:R-:W-:-:S04]  /*4510*/  IMAD.WIDE.U32 R6, R25, 0x2, R6 ;  /* 0x0000000219067825 */ /* 0x001fc800078e0006 */
[----:B--2---:R-:W-:-:S05]  /*4520*/  HADD2.F32 R12, -RZ, R12.H0_H0 ;  /* 0x2000000cff0c7230 */ /* 0x004fca0000004100 */
        /* <DEDUP_REMOVED lines=10> */
.L_x_112:
[----:B------:R-:W-:Y:S05]  /*45d0*/  BSYNC.RECONVERGENT B0 ;  /* 0x0000000000007941 */ /* 0x000fea0003800200 */
.L_x_111:
        /* <DEDUP_REMOVED lines=23> */
[----:B------:R-:W-:Y:S01]  /*4750*/  @P0 VIADD R11, R11, -UR17 ;  /* 0x800000110b0b0c36 */ /* 0x000fe20008000000 */
[----:B------:R-:W-:-:S04]  /*4760*/  @P0 IADD3 R9, PT, PT, R9, 0x1, RZ ;  /* 0x0000000109090810 */ /* 0x000fc80007ffe0ff */
        /* <DEDUP_REMOVED lines=13> */
[--C-:B--2---:R-:W-:Y:S02]  /*4840*/  HADD2.F32 R4, -RZ, R8.reuse.H0_H0 ;  /* 0x20000008ff047230 */ /* 0x104fe40000004100 */
[----:B------:R-:W-:Y:S02]  /*4850*/  HADD2.F32 R17, -RZ, R8.H1_H1 ;  /* 0x30000008ff117230 */ /* 0x000fe40000004100 */
[--C-:B------:R-:W-:Y:S02]  /*4860*/  HADD2.F32 R18, -RZ, R9.reuse.H1_H1 ;  /* 0x30000009ff127230 */ /* 0x100fe40000004100 */
[----:B------:R-:W-:Y:S01]  /*4870*/  FMUL.FTZ R23, R4, UR4 ;  /* 0x0000000404177c20 */ /* 0x000fe20008410000 */
[----:B------:R-:W-:Y:S02]  /*4880*/  HADD2.F32 R4, -RZ, R9.H0_H0 ;  /* 0x20000009ff047230 */ /* 0x000fe40000004100 */
[----:B------:R-:W-:Y:S01]  /*4890*/  FMUL.FTZ R17, R17, UR4 ;  /* 0x0000000411117c20 */ /* 0x000fe20008410000 */
[----:B------:R-:W-:-:S02]  /*48a0*/  HADD2.F32 R9, -RZ, R10.H0_H0 ;  /* 0x2000000aff097230 */ /* 0x000fc40000004100 */
[----:B------:R-:W-:Y:S01]  /*48b0*/  FMUL.FTZ R8, R18, UR4 ;  /* 0x0000000412087c20 */ /* 0x000fe20008410000 */
[----:B------:R-:W-:Y:S01]  /*48c0*/  HADD2.F32 R10, -RZ, R10.H1_H1 ;  /* 0x3000000aff0a7230 */ /* 0x000fe20000004100 */
[----:B------:R0:W1:Y:S01]  /*48d0*/  F2I.NTZ R22, R17 ;  /* 0x0000001100167305 */ /* 0x0000620000203100 */
[----:B------:R-:W-:Y:S01]  /*48e0*/  FMUL.FTZ R4, R4, UR4 ;  /* 0x0000000404047c20 */ /* 0x000fe20008410000 */
[----:B------:R-:W-:Y:S01]  /*48f0*/  FMUL.FTZ R9, R9, UR4 ;  /* 0x0000000409097c20 */ /* 0x000fe20008410000 */
[--C-:B------:R-:W-:Y:S02]  /*4900*/  HADD2.F32 R19, -RZ, R13.reuse.H0_H0 ;  /* 0x2000000dff137230 */ /* 0x100fe40000004100 */
[----:B------:R-:W-:Y:S01]  /*4910*/  FMUL.FTZ R10, R10, UR4 ;  /* 0x000000040a0a7c20 */ /* 0x000fe20008410000 */
[----:B------:R-:W-:Y:S02]  /*4920*/  HADD2.F32 R24, -RZ, R13.H1_H1 ;  /* 0x3000000dff187230 */ /* 0x000fe40000004100 */
[----:B------:R-:W-:Y:S01]  /*4930*/  HADD2.F32 R25, -RZ, R14.H1_H1 ;  /* 0x3000000eff197230 */ /* 0x000fe20000004100 */
[----:B------:R-:W2:Y:S01]  /*4940*/  F2I.NTZ R23, R23 ;  /* 0x0000001700177305 */ /* 0x000ea20000203100 */
[----:B0-----:R-:W-:-:S02]  /*4950*/  HADD2.F32 R17, -RZ, R11.H0_H0 ;  /* 0x2000000bff117230 */ /* 0x001fc40000004100 */
[----:B------:R-:W-:Y:S01]  /*4960*/  FMUL.FTZ R13, R19, UR4 ;  /* 0x00000004130d7c20 */ /* 0x000fe20008410000 */
[----:B------:R-:W-:Y:S02]  /*4970*/  HADD2.F32 R11, -RZ, R11.H1_H1 ;  /* 0x3000000bff0b7230 */ /* 0x000fe40000004100 */
[----:B------:R-:W-:Y:S01]  /*4980*/  FMUL.FTZ R19, R24, UR4 ;  /* 0x0000000418137c20 */ /* 0x000fe20008410000 */
[----:B------:R-:W-:Y:S02]  /*4990*/  HADD2.F32 R24, -RZ, R14.H0_H0 ;  /* 0x2000000eff187230 */ /* 0x000fe40000004100 */
[----:B------:R-:W-:Y:S01]  /*49a0*/  FMUL.FTZ R26, R25, UR4 ;  /* 0x00000004191a7c20 */ /* 0x000fe20008410000 */
[----:B-1----:R-:W-:Y:S01]  /*49b0*/  VIADD R25, R22, UR5 ;  /* 0x0000000516197c36 */ /* 0x002fe20008000000 */
[----:B------:R-:W0:Y:S01]  /*49c0*/  F2I.NTZ R4, R4 ;  /* 0x0000000400047305 */ /* 0x000e220000203100 */
[----:B------:R-:W-:Y:S01]  /*49d0*/  FMUL.FTZ R11, R11, UR4 ;  /* 0x000000040b0b7c20 */ /* 0x000fe20008410000 */
[----:B------:R-:W-:Y:S01]  /*49e0*/  FMUL.FTZ R14, R24, UR4 ;  /* 0x00000004180e7c20 */ /* 0x000fe20008410000 */
[--C-:B------:R-:W-:Y:S01]  /*49f0*/  HADD2.F32 R18, -RZ, R12.reuse.H0_H0 ;  /* 0x2000000cff127230 */ /* 0x100fe20000004100 */
[----:B------:R-:W-:Y:S01]  /*4a00*/  I2I.S8.S32.SAT R25, R25 ;  /* 0x0000001900197238 */ /* 0x000fe20000001000 */
[----:B------:R-:W-:-:S02]  /*4a10*/  HADD2.F32 R12, -RZ, R12.H1_H1 ;  /* 0x3000000cff0c7230 */ /* 0x000fc40000004100 */
[----:B------:R-:W-:Y:S01]  /*4a20*/  FMUL.FTZ R17, R17, UR4 ;  /* 0x0000000411117c20 */ /* 0x000fe20008410000 */
[----:B--2---:R-:W-:Y:S01]  /*4a30*/  VIADD R23, R23, UR5 ;  /* 0x0000000517177c36 */ /* 0x004fe20008000000 */
[----:B------:R-:W1:Y:S01]  /*4a40*/  F2I.NTZ R8, R8 ;  /* 0x0000000800087305 */ /* 0x000e620000203100 */
[--C-:B------:R-:W-:Y:S01]  /*4a50*/  HADD2.F32 R27, -RZ, R15.reuse.H0_H0 ;  /* 0x2000000fff1b7230 */ /* 0x100fe20000004100 */
[----:B------:R-:W-:Y:S01]  /*4a60*/  PRMT R25, R25, 0x8880, RZ ;  /* 0x0000888019197816 */ /* 0x000fe200000000ff */
[----:B------:R-:W-:Y:S01]  /*4a70*/  FMUL.FTZ R12, R12, UR4 ;  /* 0x000000040c0c7c20 */ /* 0x000fe20008410000 */
[----:B------:R-:W-:Y:S01]  /*4a80*/  I2I.S8.S32.SAT R24, R23 ;  /* 0x0000001700187238 */ /* 0x000fe20000001000 */
[----:B------:R-:W-:Y:S01]  /*4a90*/  FMUL.FTZ R18, R18, UR4 ;  /* 0x0000000412127c20 */ /* 0x000fe20008410000 */
[----:B------:R-:W-:Y:S02]  /*4aa0*/  HADD2.F32 R23, -RZ, R15.H1_H1 ;  /* 0x3000000fff177230 */ /* 0x000fe40000004100 */
[----:B------:R-:W-:Y:S01]  /*4ab0*/  FMUL.FTZ R15, R27, UR4 ;  /* 0x000000041b0f7c20 */ /* 0x000fe20008410000 */
[----:B------:R-:W2:Y:S01]  /*4ac0*/  F2I.NTZ R9, R9 ;  /* 0x0000000900097305 */ /* 0x000ea20000203100 */
[----:B0-----:R-:W-:Y:S01]  /*4ad0*/  VIADD R4, R4, UR5 ;  /* 0x0000000504047c36 */ /* 0x001fe20008000000 */
[----:B------:R-:W-:Y:S01]  /*4ae0*/  PRMT R24, R24, 0x8880, RZ ;  /* 0x0000888018187816 */ /* 0x000fe200000000ff */
[----:B------:R-:W-:-:S03]  /*4af0*/  FMUL.FTZ R23, R23, UR4 ;  /* 0x0000000417177c20 */ /* 0x000fc60008410000 */
[----:B------:R-:W-:Y:S01]  /*4b00*/  I2I.S8.S32.SAT R4, R4 ;  /* 0x0000000400047238 */ /* 0x000fe20000001000 */
[----:B-1----:R-:W-:Y:S01]  /*4b10*/  VIADD R8, R8, UR5 ;  /* 0x0000000508087c36 */ /* 0x002fe20008000000 */
[----:B------:R-:W0:Y:S01]  /*4b20*/  F2I.NTZ R10, R10 ;  /* 0x0000000a000a7305 */ /* 0x000e220000203100 */
[----:B------:R-:W-:Y:S02]  /*4b30*/  PRMT R24, R24, 0x3340, R25 ;  /* 0x0000334018187816 */ /* 0x000fe40000000019 */
[----:B------:R-:W-:Y:S02]  /*4b40*/  PRMT R4, R4, 0x8880, RZ ;  /* 0x0000888004047816 */ /* 0x000fe400000000ff */
[----:B------:R-:W-:Y:S01]  /*4b50*/  I2I.S8.S32.SAT R8, R8 ;  /* 0x0000000800087238 */ /* 0x000fe20000001000 */
[----:B--2---:R-:W-:Y:S02]  /*4b60*/  VIADD R9, R9, UR5 ;  /* 0x0000000509097c36 */ /* 0x004fe40008000000 */
[----:B------:R-:W1:Y:S01]  /*4b70*/  F2I.NTZ R11, R11 ;  /* 0x0000000b000b7305 */ /* 0x000e620000203100 */
[----:B------:R-:W-:-:S02]  /*4b80*/  PRMT R8, R8, 0x8880, RZ ;  /* 0x0000888008087816 */ /* 0x000fc400000000ff */
[----:B------:R-:W-:Y:S01]  /*4b90*/  I2I.S8.S32.SAT R9, R9 ;  /* 0x0000000900097238 */ /* 0x000fe20000001000 */
[----:B0-----:R-:W-:-:S03]  /*4ba0*/  VIADD R10, R10, UR5 ;  /* 0x000000050a0a7c36 */ /* 0x001fc60008000000 */
[----:B------:R-:W-:Y:S01]  /*4bb0*/  PRMT R25, R9, 0x8880, RZ ;  /* 0x0000888009197816 */ /* 0x000fe200000000ff */
[----:B------:R-:W0:Y:S01]  /*4bc0*/  F2I.NTZ R17, R17 ;  /* 0x0000001100117305 */ /* 0x000e220000203100 */
[----:B------:R-:W-:Y:S01]  /*4bd0*/  IMAD.MOV.U32 R9, RZ, RZ, R4 ;  /* 0x000000ffff097224 */ /* 0x000fe200078e0004 */
[----:B------:R-:W-:Y:S01]  /*4be0*/  I2I.S8.S32.SAT R10, R10 ;  /* 0x0000000a000a7238 */ /* 0x000fe20000001000 */
[----:B------:R-:W-:Y:S01]  /*4bf0*/  IMAD.MOV.U32 R4, RZ, RZ, R8 ;  /* 0x000000ffff047224 */ /* 0x000fe200078e0008 */
[----:B-1----:R-:W-:Y:S01]  /*4c00*/  IADD3 R11, PT, PT, R11, UR5, RZ ;  /* 0x000000050b0b7c10 */ /* 0x002fe2000fffe0ff */
[----:B------:R-:W-:Y:S01]  /*4c10*/  IMAD.MOV.U32 R8, RZ, RZ, R25 ;  /* 0x000000ffff087224 */ /* 0x000fe200078e0019 */
[----:B------:R-:W-:Y:S02]  /*4c20*/  PRMT R10, R10, 0x8880, RZ ;  /* 0x000088800a0a7816 */ /* 0x000fe400000000ff */
[----:B------:R1:W2:Y:S01]  /*4c30*/  F2I.NTZ R22, R26 ;  /* 0x0000001a00167305 */ /* 0x0002a20000203100 */
[----:B------:R-:W-:-:S02]  /*4c40*/  I2I.S8.S32.SAT R11, R11 ;  /* 0x0000000b000b7238 */ /* 0x000fc40000001000 */
[----:B------:R-:W-:Y:S01]  /*4c50*/  PRMT R9, R9, 0x3340, R4 ;  /* 0x0000334009097816 */ /* 0x000fe20000000004 */
[----:B0-----:R-:W-:-:S04]  /*4c60*/  VIADD R17, R17, UR5 ;  /* 0x0000000511117c36 */ /* 0x001fc80008000000 */
[----:B------:R-:W0:Y:S01]  /*4c70*/  F2I.NTZ R12, R12 ;  /* 0x0000000c000c7305 */ /* 0x000e220000203100 */
[----:B-1----:R-:W-:Y:S01]  /*4c80*/  PRMT R26, R11, 0x8880, RZ ;  /* 0x000088800b1a7816 */ /* 0x002fe200000000ff */
[----:B------:R-:W-:Y:S01]  /*4c90*/  IMAD.MOV.U32 R11, RZ, RZ, R10 ;  /* 0x000000ffff0b7224 */ /* 0x000fe200078e000a */
[----:B------:R-:W-:-:S03]  /*4ca0*/  I2I.S8.S32.SAT R17, R17 ;  /* 0x0000001100117238 */ /* 0x000fc60000001000 */
[----:B------:R-:W-:Y:S01]  /*4cb0*/  IMAD.MOV.U32 R10, RZ, RZ, R26 ;  /* 0x000000ffff0a7224 */ /* 0x000fe200078e001a */
[----:B------:R-:W-:Y:S01]  /*4cc0*/  PRMT R4, R8, 0x3340, R11 ;  /* 0x0000334008047816 */ /* 0x000fe2000000000b */
[----:B------:R-:W1:Y:S01]  /*4cd0*/  F2I.NTZ R18, R18 ;  /* 0x0000001200127305 */ /* 0x000e620000203100 */
[----:B------:R-:W3:Y:S01]  /*4ce0*/  S2R R11, SR_TID.X ;  /* 0x00000000000b7919 */ /* 0x000ee20000002100 */
[----:B--2---:R-:W-:Y:S02]  /*4cf0*/  IADD3 R22, PT, PT, R22, UR5, RZ ;  /* 0x0000000516167c10 */ /* 0x004fe4000fffe0ff */
[----:B------:R-:W-:Y:S02]  /*4d00*/  PRMT R17, R17, 0x8880, RZ ;  /* 0x0000888011117816 */ /* 0x000fe400000000ff */
[----:B------:R-:W-:Y:S01]  /*4d10*/  I2I.S8.S32.SAT R22, R22 ;  /* 0x0000001600167238 */ /* 0x000fe20000001000 */
[----:B0-----:R-:W-:Y:S01]  /*4d20*/  VIADD R12, R12, UR5 ;  /* 0x000000050c0c7c36 */ /* 0x001fe20008000000 */
[----:B------:R-:W0:Y:S01]  /*4d30*/  F2I.NTZ R19, R19 ;  /* 0x0000001300137305 */ /* 0x000e220000203100 */
[----:B------:R-:W-:-:S02]  /*4d40*/  PRMT R17, R17, 0x3340, R10 ;  /* 0x0000334011117816 */ /* 0x000fc4000000000a */
[----:B------:R-:W-:Y:S02]  /*4d50*/  PRMT R22, R22, 0x8880, RZ ;  /* 0x0000888016167816 */ /* 0x000fe400000000ff */
        /* <DEDUP_REMOVED lines=11> */
[----:B------:R-:W-:Y:S02]  /*4e10*/  PRMT R19, R19, 0x8880, RZ ;  /* 0x0000888013137816 */ /* 0x000fe400000000ff */
[----:B------:R-:W-:Y:S01]  /*4e20*/  I2I.S8.S32.SAT R14, R14 ;  /* 0x0000000e000e7238 */ /* 0x000fe20000001000 */
[----:B0-----:R-:W-:-:S04]  /*4e30*/  VIADD R15, R15, UR5 ;  /* 0x000000050f0f7c36 */ /* 0x001fc80008000000 */
[----:B------:R-:W0:Y:S01]  /*4e40*/  F2I.NTZ R23, R23 ;  /* 0x0000001700177305 */ /* 0x000e220000203100 */
[----:B------:R-:W-:Y:S02]  /*4e50*/  PRMT R14, R14, 0x8880, RZ ;  /* 0x000088800e0e7816 */ /* 0x000fe400000000ff */
[----:B------:R-:W-:Y:S01]  /*4e60*/  I2I.S8.S32.SAT R15, R15 ;  /* 0x0000000f000f7238 */ /* 0x000fe20000001000 */
[----:B-1----:R-:W-:-:S03]  /*4e70*/  VIADD R13, R13, UR5 ;  /* 0x000000050d0d7c36 */ /* 0x002fc60008000000 */
[----:B------:R-:W-:Y:S01]  /*4e80*/  PRMT R18, R15, 0x8880, RZ ;  /* 0x000088800f127816 */ /* 0x000fe200000000ff */
[----:B------:R-:W-:Y:S02]  /*4e90*/  IMAD.MOV.U32 R15, RZ, RZ, R19 ;  /* 0x000000ffff0f7224 */ /* 0x000fe400078e0013 */
[----:B------:R-:W-:Y:S01]  /*4ea0*/  IMAD.MOV.U32 R19, RZ, RZ, R22 ;  /* 0x000000ffff137224 */ /* 0x000fe200078e0016 */
[----:B------:R-:W-:Y:S01]  /*4eb0*/  I2I.S8.S32.SAT R13, R13 ;  /* 0x0000000d000d7238 */ /* 0x000fe20000001000 */
[----:B0-----:R-:W-:-:S03]  /*4ec0*/  VIADD R23, R23, UR5 ;  /* 0x0000000517177c36 */ /* 0x001fc60008000000 */
[----:B------:R-:W-:Y:S01]  /*4ed0*/  PRMT R10, R13, 0x8880, RZ ;  /* 0x000088800d0a7816 */ /* 0x000fe200000000ff */
[----:B------:R-:W-:Y:S02]  /*4ee0*/  IMAD.MOV.U32 R13, RZ, RZ, R12 ;  /* 0x000000ffff0d7224 */ /* 0x000fe400078e000c */
[----:B------:R-:W-:Y:S01]  /*4ef0*/  IMAD.MOV.U32 R12, RZ, RZ, R14 ;  /* 0x000000ffff0c7224 */ /* 0x000fe200078e000e */
[----:B------:R-:W-:Y:S01]  /*4f00*/  I2I.S8.S32.SAT R23, R23 ;  /* 0x0000001700177238 */ /* 0x000fe20000001000 */
[----:B------:R-:W-:Y:S01]  /*4f10*/  IMAD.MOV.U32 R14, RZ, RZ, R18 ;  /* 0x000000ffff0e7224 */ /* 0x000fe200078e0012 */
[----:B------:R-:W-:Y:S02]  /*4f20*/  PRMT R13, R8, 0x3340, R13 ;  /* 0x00003340080d7816 */ /* 0x000fe4000000000d */
[----:B------:R-:W-:Y:S02]  /*4f30*/  PRMT R23, R23, 0x8880, RZ ;  /* 0x0000888017177816 */ /* 0x000fe400000000ff */
[----:B------:R-:W-:-:S02]  /*4f40*/  PRMT R10, R10, 0x3340, R15 ;  /* 0x000033400a0a7816 */ /* 0x000fc4000000000f */
[----:B------:R-:W-:Y:S01]  /*4f50*/  PRMT R19, R12, 0x3340, R19 ;  /* 0x000033400c137816 */ /* 0x000fe20000000013 */
[----:B---3--:R-:W-:Y:S01]  /*4f60*/  IMAD.U32 R12, R11, 0x10, R20 ;  /* 0x000000100b0c7824 */ /* 0x008fe200078e0014 */
[----:B------:R-:W-:Y:S02]  /*4f70*/  PRMT R14, R14, 0x3340, R23 ;  /* 0x000033400e0e7816 */ /* 0x000fe40000000017 */
[----:B------:R-:W-:Y:S02]  /*4f80*/  PRMT R8, R24, 0x5410, R9 ;  /* 0x0000541018087816 */ /* 0x000fe40000000009 */
[----:B------:R-:W-:Y:S02]  /*4f90*/  PRMT R10, R13, 0x5410, R10 ;  /* 0x000054100d0a7816 */ /* 0x000fe4000000000a */
[----:B------:R-:W-:Y:S01]  /*4fa0*/  PRMT R9, R4, 0x5410, R17 ;  /* 0x0000541004097816 */ /* 0x000fe20000000011 */
[----:B------:R-:W-:Y:S01]  /*4fb0*/  IMAD.MOV.U32 R4, RZ, RZ, R16 ;  /* 0x000000ffff047224 */ /* 0x000fe200078e0010 */
[----:B------:R-:W-:-:S02]  /*4fc0*/  LEA.HI.X R13, R5, R21, RZ, 0x4, P0 ;  /* 0x00000015050d7211 */ /* 0x000fc400000f24ff */
[----:B------:R-:W-:-:S05]  /*4fd0*/  PRMT R11, R19, 0x5410, R14 ;  /* 0x00005410130b7816 */ /* 0x000fca000000000e */
[----:B------:R1:W-:Y:S02]  /*4fe0*/  STG.E.128 desc[UR22][R12.64], R8 ;  /* 0x000000080c007986 */ /* 0x0003e4000c101d16 */
.L_x_117:
[----:B------:R-:W-:Y:S05]  /*4ff0*/  BSYNC.RECONVERGENT B1 ;  /* 0x0000000000017941 */ /* 0x000fea0003800200 */
.L_x_116:
[----:B------:R-:W-:Y:S05]  /*5000*/  @!P1 BRA `(.L_x_115) ;  /* 0x0000000c00ec9947 */ /* 0x000fea0003800000 */
[----:B------:R-:W-:-:S07]  /*5010*/  VIADD R5, R4, UR17 ;  /* 0x0000001104057c36 */ /* 0x000fce0008000000 */
.L_x_118:
[----:B-1----:R-:W-:-:S06]  /*5020*/  IMAD.WIDE.U32 R10, R4, 0x20, R6 ;  /* 0x00000020040a7825 */ /* 0x002fcc00078e0006 */
[----:B0-----:R-:W2:Y:S02]  /*5030*/  LDG.E.ENL2.256 R12, R8, desc[UR22][R10.64] ;  /* 0xfe0000160a08797e */ /* 0x001ea4000812190c */
[----:B--2---:R-:W-:Y:S02]  /*5040*/  HADD2.F32 R16, -RZ, R8.H0_H0 ;  /* 0x20000008ff107230 */ /* 0x004fe40000004100 */
[----:B------:R-:W-:Y:S02]  /*5050*/  HADD2.F32 R18, -RZ, R10.H1_H1 ;  /* 0x3000000aff127230 */ /* 0x000fe40000004100 */
[----:B------:R-:W-:Y:S02]  /*5060*/  HADD2.F32 R8, -RZ, R8.H1_H1 ;  /* 0x30000008ff087230 */ /* 0x000fe40000004100 */
[----:B------:R-:W-:Y:S01]  /*5070*/  FMUL.FTZ R16, R16, UR4 ;  /* 0x0000000410107c20 */ /* 0x000fe20008410000 */
[----:B------:R-:W-:Y:S02]  /*5080*/  HADD2.F32 R19, -RZ, R12.H1_H1 ;  /* 0x3000000cff137230 */ /* 0x000fe40000004100 */
[----:B------:R-:W-:Y:S01]  /*5090*/  HADD2.F32 R17, -RZ, R10.H0_H0 ;  /* 0x2000000aff117230 */ /* 0x000fe20000004100 */
[----:B------:R0:W1:Y:S01]  /*50a0*/  F2I.NTZ R23, R16 ;  /* 0x0000001000177305 */ /* 0x0000620000203100 */
[----:B------:R-:W-:Y:S01]  /*50b0*/  FMUL.FTZ R22, R8, UR4 ;  /* 0x0000000408167c20 */ /* 0x000fe20008410000 */
[----:B------:R-:W-:-:S02]  /*50c0*/  HADD2.F32 R8, -RZ, R9.H0_H0 ;  /* 0x20000009ff087230 */ /* 0x000fc40000004100 */
[----:B------:R-:W-:Y:S01]  /*50d0*/  FMUL.FTZ R10, R17, UR4 ;  /* 0x00000004110a7c20 */ /* 0x000fe20008410000 */
[----:B------:R-:W-:Y:S02]  /*50e0*/  HADD2.F32 R9, -RZ, R9.H1_H1 ;  /* 0x30000009ff097230 */ /* 0x000fe40000004100 */
[----:B------:R-:W-:Y:S01]  /*50f0*/  HADD2.F32 R17, -RZ, R11.H0_H0 ;  /* 0x2000000bff117230 */ /* 0x000fe20000004100 */
[----:B------:R-:W2:Y:S01]  /*5100*/  F2I.NTZ R22, R22 ;  /* 0x0000001600167305 */ /* 0x000ea20000203100 */
[----:B0-----:R-:W-:Y:S01]  /*5110*/  FMUL.FTZ R16, R18, UR4 ;  /* 0x0000000412107c20 */ /* 0x001fe20008410000 */
[----:B------:R-:W-:Y:S02]  /*5120*/  HADD2.F32 R18, -RZ, R12.H0_H0 ;  /* 0x2000000cff127230 */ /* 0x000fe40000004100 */
[----:B------:R-:W-:Y:S01]  /*5130*/  FMUL.FTZ R8, R8, UR4 ;  /* 0x0000000408087c20 */ /* 0x000fe20008410000 */
[----:B------:R-:W-:Y:S02]  /*5140*/  HADD2.F32 R24, -RZ, R13.H1_H1 ;  /* 0x3000000dff187230 */ /* 0x000fe40000004100 */
[----:B------:R-:W-:Y:S01]  /*5150*/  FMUL.FTZ R9, R9, UR4 ;  /* 0x0000000409097c20 */ /* 0x000fe20008410000 */
[----:B------:R-:W-:-:S02]  /*5160*/  HADD2.F32 R11, -RZ, R11.H1_H1 ;  /* 0x3000000bff0b7230 */ /* 0x000fc40000004100 */
[----:B------:R-:W-:Y:S01]  /*5170*/  FMUL.FTZ R12, R18, UR4 ;  /* 0x00000004120c7c20 */ /* 0x000fe20008410000 */
[----:B------:R-:W-:Y:S01]  /*5180*/  FMUL.FTZ R18, R19, UR4 ;  /* 0x0000000413127c20 */ /* 0x000fe20008410000 */
[----:B------:R-:W-:Y:S02]  /*5190*/  HADD2.F32 R19, -RZ, R13.H0_H0 ;  /* 0x2000000dff137230 */ /* 0x000fe40000004100 */
[----:B------:R-:W-:Y:S01]  /*51a0*/  FMUL.FTZ R17, R17, UR4 ;  /* 0x0000000411117c20 */ /* 0x000fe20008410000 */
[----:B------:R-:W-:Y:S01]  /*51b0*/  FMUL.FTZ R11, R11, UR4 ;  /* 0x000000040b0b7c20 */ /* 0x000fe20008410000 */
[----:B-1----:R-:W-:Y:S01]  /*51c0*/  IADD3 R23, PT, PT, R23, UR5, RZ ;  /* 0x0000000517177c10 */ /* 0x002fe2000fffe0ff */
[----:B------:R-:W0:Y:S01]  /*51d0*/  F2I.NTZ R8, R8 ;  /* 0x0000000800087305 */ /* 0x000e220000203100 */
[----:B------:R-:W-:Y:S01]  /*51e0*/  FMUL.FTZ R13, R19, UR4 ;  /* 0x00000004130d7c20 */ /* 0x000fe20008410000 */
[----:B------:R-:W-:Y:S01]  /*51f0*/  FMUL.FTZ R19, R24, UR4 ;  /* 0x0000000418137c20 */ /* 0x000fe20008410000 */
[----:B------:R-:W-:-:S02]  /*5200*/  HADD2.F32 R24, -RZ, R14.H0_H0 ;  /* 0x2000000eff187230 */ /* 0x000fc40000004100 */
[----:B------:R-:W-:Y:S02]  /*5210*/  HADD2.F32 R25, -RZ, R14.H1_H1 ;  /* 0x3000000eff197230 */ /* 0x000fe40000004100 */
[--C-:B------:R-:W-:Y:S01]  /*5220*/  HADD2.F32 R27, -RZ, R15.reuse.H0_H0 ;  /* 0x2000000fff1b7230 */ /* 0x100fe20000004100 */
[----:B------:R-:W1:Y:S01]  /*5230*/  F2I.NTZ R10, R10 ;  /* 0x0000000a000a7305 */ /* 0x000e620000203100 */
[----:B------:R-:W-:Y:S01]  /*5240*/  FMUL.FTZ R14, R24, UR4 ;  /* 0x00000004180e7c20 */ /* 0x000fe20008410000 */
[----:B------:R-:W-:Y:S01]  /*5250*/  I2I.S8.S32.SAT R24, R23 ;  /* 0x0000001700187238 */ /* 0x000fe20000001000 */
[----:B------:R-:W-:Y:S02]  /*5260*/  HADD2.F32 R23, -RZ, R15.H1_H1 ;  /* 0x3000000fff177230 */ /* 0x000fe40000004100 */
[----:B------:R-:W-:Y:S01]  /*5270*/  FMUL.FTZ R26, R25, UR4 ;  /* 0x00000004191a7c20 */ /* 0x000fe20008410000 */
[----:B------:R-:W-:Y:S01]  /*5280*/  FMUL.FTZ R15, R27, UR4 ;  /* 0x000000041b0f7c20 */ /* 0x000fe20008410000 */
[----:B--2---:R-:W-:Y:S01]  /*5290*/  VIADD R25, R22, UR5 ;  /* 0x0000000516197c36 */ /* 0x004fe20008000000 */
[----:B------:R-:W-:Y:S01]  /*52a0*/  PRMT R24, R24, 0x8880, RZ ;  /* 0x0000888018187816 */ /* 0x000fe200000000ff */
[----:B------:R-:W2:Y:S01]  /*52b0*/  F2I.NTZ R9, R9 ;  /* 0x0000000900097305 */ /* 0x000ea20000203100 */
[----:B------:R-:W-:Y:S01]  /*52c0*/  FMUL.FTZ R23, R23, UR4 ;  /* 0x0000000417177c20 */ /* 0x000fe20008410000 */
[----:B0-----:R-:W-:Y:S01]  /*52d0*/  VIADD R8, R8, UR5 ;  /* 0x0000000508087c36 */ /* 0x001fe20008000000 */
[----:B------:R-:W-:Y:S01]  /*52e0*/  I2I.S8.S32.SAT R25, R25 ;  /* 0x0000001900197238 */ /* 0x000fe20000001000 */
[----:B-1----:R-:W-:-:S04]  /*52f0*/  VIADD R10, R10, UR5 ;  /* 0x000000050a0a7c36 */ /* 0x002fc80008000000 */
[----:B------:R-:W0:Y:S01]  /*5300*/  F2I.NTZ R16, R16 ;  /* 0x0000001000107305 */ /* 0x000e220000203100 */
[----:B------:R-:W-:Y:S02]  /*5310*/  PRMT R25, R25, 0x8880, RZ ;  /* 0x0000888019197816 */ /* 0x000fe400000000ff */
[----:B------:R-:W-:Y:S02]  /*5320*/  I2I.S8.S32.SAT R8, R8 ;  /* 0x0000000800087238 */ /* 0x000fe40000001000 */
[----:B------:R-:W-:Y:S01]  /*5330*/  I2I.S8.S32.SAT R10, R10 ;  /* 0x0000000a000a7238 */ /* 0x000fe20000001000 */
[----:B--2---:R-:W-:Y:S02]  /*5340*/  VIADD R9, R9, UR5 ;  /* 0x0000000509097c36 */ /* 0x004fe40008000000 */
[----:B------:R-:W1:Y:S01]  /*5350*/  F2I.NTZ R17, R17 ;  /* 0x0000001100117305 */ /* 0x000e620000203100 */
[----:B------:R-:W-:Y:S02]  /*5360*/  PRMT R24, R24, 0x3340, R25 ;  /* 0x0000334018187816 */ /* 0x000fe40000000019 */
[----:B------:R-:W-:-:S02]  /*5370*/  PRMT R8, R8, 0x8880, RZ ;  /* 0x0000888008087816 */ /* 0x000fc400000000ff */
[----:B------:R-:W-:Y:S01]  /*5380*/  I2I.S8.S32.SAT R9, R9 ;  /* 0x0000000900097238 */ /* 0x000fe20000001000 */
[----:B0-----:R-:W-:Y:S02]  /*5390*/  VIADD R16, R16, UR5 ;  /* 0x0000000510107c36 */ /* 0x001fe40008000000 */
[----:B------:R-:W0:Y:S01]  /*53a0*/  F2I.NTZ R11, R11 ;  /* 0x0000000b000b7305 */ /* 0x000e220000203100 */
[----:B------:R-:W-:Y:S02]  /*53b0*/  PRMT R10, R10, 0x8880, RZ ;  /* 0x000088800a0a7816 */ /* 0x000fe400000000ff */
[----:B------:R-:W-:Y:S01]  /*53c0*/  PRMT R25, R9, 0x8880, RZ ;  /* 0x0000888009197816 */ /* 0x000fe200000000ff */
[----:B------:R-:W-:Y:S01]  /*53d0*/  IMAD.MOV.U32 R9, RZ, RZ, R8 ;  /* 0x000000ffff097224 */ /* 0x000fe200078e0008 */
[----:B------:R-:W-:Y:S01]  /*53e0*/  I2I.S8.S32.SAT R16, R16 ;  /* 0x0000001000107238 */ /* 0x000fe20000001000 */
[----:B-1----:R-:W-:Y:S02]  /*53f0*/  VIADD R17, R17, UR5 ;  /* 0x0000000511117c36 */ /* 0x002fe40008000000 */
[----:B------:R1:W2:Y:S01]  /*5400*/  F2I.NTZ R22, R26 ;  /* 0x0000001a00167305 */ /* 0x0002a20000203100 */
[----:B------:R-:W-:Y:S01]  /*5410*/  PRMT R16, R16, 0x8880, RZ ;  /* 0x0000888010107816 */ /* 0x000fe200000000ff */
[----:B------:R-:W-:Y:S01]  /*5420*/  IMAD.MOV.U32 R8, RZ, RZ, R25 ;  /* 0x000000ffff087224 */ /* 0x000fe200078e0019 */
[----:B------:R-:W-:Y:S01]  /*5430*/  I2I.S8.S32.SAT R17, R17 ;  /* 0x0000001100117238 */ /* 0x000fe20000001000 */
[----:B0-----:R-:W-:-:S04]  /*5440*/  VIADD R11, R11, UR5 ;  /* 0x000000050b0b7c36 */ /* 0x001fc80008000000 */
[----:B------:R-:W0:Y:S01]  /*5450*/  F2I.NTZ R12, R12 ;  /* 0x0000000c000c7305 */ /* 0x000e220000203100 */
[----:B-1----:R-:W-:Y:S01]  /*5460*/  PRMT R26, R17, 0x8880, RZ ;  /* 0x00008880111a7816 */ /* 0x002fe200000000ff */
[----:B------:R-:W-:Y:S01]  /*5470*/  IMAD.MOV.U32 R17, RZ, RZ, R10 ;  /* 0x000000ffff117224 */ /* 0x000fe200078e000a */
[----:B------:R-:W-:Y:S02]  /*5480*/  MOV R10, R16 ;  /* 0x00000010000a7202 */ /* 0x000fe40000000f00 */
[----:B------:R-:W-:Y:S01]  /*5490*/  I2I.S8.S32.SAT R11, R11 ;  /* 0x0000000b000b7238 */ /* 0x000fe20000001000 */
[----:B--2---:R-:W-:Y:S02]  /*54a0*/  VIADD R22, R22, UR5 ;  /* 0x0000000516167c36 */ /* 0x004fe40008000000 */
[----:B------:R-:W1:Y:S01]  /*54b0*/  F2I.NTZ R13, R13 ;  /* 0x0000000d000d7305 */ /* 0x000e620000203100 */
[----:B------:R-:W-:Y:S01]  /*54c0*/  PRMT R27, R11, 0x8880, RZ ;  /* 0x000088800b1b7816 */ /* 0x000fe200000000ff */
[----:B------:R-:W-:Y:S01]  /*54d0*/  IMAD.MOV.U32 R11, RZ, RZ, R26 ;  /* 0x000000ffff0b7224 */ /* 0x000fe200078e001a */
[----:B------:R-:W-:-:S02]  /*54e0*/  PRMT R17, R17, 0x3340, R10 ;  /* 0x0000334011117816 */ /* 0x000fc4000000000a */
[----:B------:R-:W-:Y:S01]  /*54f0*/  I2I.S8.S32.SAT R22, R22 ;  /* 0x0000001600167238 */ /* 0x000fe20000001000 */
[----:B------:R-:W-:Y:S01]  /*5500*/  IMAD.MOV.U32 R16, RZ, RZ, R27 ;  /* 0x000000ffff107224 */ /* 0x000fe200078e001b */
[----:B------:R-:W-:Y:S01]  /*5510*/  PRMT R9, R9, 0x3340, R8 ;  /* 0x0000334009097816 */ /* 0x000fe20000000008 */
[----:B------:R-:W2:Y:S01]  /*5520*/  F2I.NTZ R18, R18 ;  /* 0x0000001200127305 */ /* 0x000ea20000203100 */
[----:B0-----:R-:W-:Y:S01]  /*5530*/  VIADD R12, R12, UR5 ;  /* 0x000000050c0c7c36 */ /* 0x001fe20008000000 */
[----:B------:R-:W-:Y:S02]  /*5540*/  PRMT R22, R22, 0x8880, RZ ;  /* 0x0000888016167816 */ /* 0x000fe400000000ff */
[----:B------:R-:W-:Y:S02]  /*5550*/  PRMT R8, R11, 0x3340, R16 ;  /* 0x000033400b087816 */ /* 0x000fe40000000010 */
[----:B------:R-:W-:Y:S01]  /*5560*/  I2I.S8.S32.SAT R12, R12 ;  /* 0x0000000c000c7238 */ /* 0x000fe20000001000 */
[----:B-1----:R-:W-:Y:S01]  /*5570*/  VIADD R13, R13, UR5 ;  /* 0x000000050d0d7c36 */ /* 0x002fe20008000000 */
[----:B------:R-:W0:Y:S01]  /*5580*/  F2I.NTZ R19, R19 ;  /* 0x0000001300137305 */ /* 0x000e220000203100 */
[----:B------:R-:W-:-:S02]  /*5590*/  PRMT R17, R17, 0x5410, R8 ;  /* 0x0000541011117816 */ /* 0x000fc40000000008 */
[----:B------:R-:W-:Y:S02]  /*55a0*/  PRMT R10, R12, 0x8880, RZ ;  /* 0x000088800c0a7816 */ /* 0x000fe400000000ff */
[----:B------:R-:W-:Y:S01]  /*55b0*/  I2I.S8.S32.SAT R13, R13 ;  /* 0x0000000d000d7238 */ /* 0x000fe20000001000 */
[----:B--2---:R-:W-:Y:S02]  /*55c0*/  VIADD R18, R18, UR5 ;  /* 0x0000000512127c36 */ /* 0x004fe40008000000 */
[----:B------:R-:W1:Y:S01]  /*55d0*/  F2I.NTZ R15, R15 ;  /* 0x0000000f000f7305 */ /* 0x000e620000203100 */
[----:B------:R-:W-:Y:S02]  /*55e0*/  PRMT R12, R13, 0x8880, RZ ;  /* 0x000088800d0c7816 */ /* 0x000fe400000000ff */
[----:B------:R-:W-:Y:S01]  /*55f0*/  I2I.S8.S32.SAT R18, R18 ;  /* 0x0000001200127238 */ /* 0x000fe20000001000 */
[----:B0-----:R-:W-:-:S04]  /*5600*/  VIADD R19, R19, UR5 ;  /* 0x0000000513137c36 */ /* 0x001fc80008000000 */
[----:B------:R-:W0:Y:S01]  /*5610*/  F2I.NTZ R14, R14 ;  /* 0x0000000e000e7305 */ /* 0x000e220000203100 */
[----:B------:R-:W-:Y:S02]  /*5620*/  PRMT R11, R18, 0x8880, RZ ;  /* 0x00008880120b7816 */ /* 0x000fe400000000ff */
[----:B------:R-:W-:Y:S02]  /*5630*/  I2I.S8.S32.SAT R19, R19 ;  /* 0x0000001300137238 */ /* 0x000fe40000001000 */
[----:B------:R-:W-:Y:S01]  /*5640*/  PRMT R10, R10, 0x3340, R11 ;  /* 0x000033400a0a7816 */ /* 0x000fe2000000000b */
[----:B-1----:R-:W-:Y:S02]  /*5650*/  VIADD R15, R15, UR5 ;  /* 0x000000050f0f7c36 */ /* 0x002fe40008000000 */
[----:B------:R-:W1:Y:S01]  /*5660*/  F2I.NTZ R23, R23 ;  /* 0x0000001700177305 */ /* 0x000e620000203100 */
[----:B------:R-:W-:Y:S02]  /*5670*/  PRMT R13, R19, 0x8880, RZ ;  /* 0x00008880130d7816 */ /* 0x000fe400000000ff */
[----:B------:R-:W-:-:S02]  /*5680*/  I2I.S8.S32.SAT R15, R15 ;  /* 0x0000000f000f7238 */ /* 0x000fc40000001000 */
[----:B------:R-:W-:Y:S01]  /*5690*/  PRMT R13, R12, 0x3340, R13 ;  /* 0x000033400c0d7816 */ /* 0x000fe2000000000d */
[----:B0-----:R-:W-:Y:S01]  /*56a0*/  VIADD R14, R14, UR5 ;  /* 0x000000050e0e7c36 */ /* 0x001fe20008000000 */
[----:B------:R-:W-:Y:S02]  /*56b0*/  PRMT R16, R15, 0x8880, RZ ;  /* 0x000088800f107816 */ /* 0x000fe400000000ff */
[----:B------:R-:W-:Y:S02]  /*56c0*/  MOV R15, R22 ;  /* 0x00000016000f7202 */ /* 0x000fe40000000f00 */
[----:B------:R-:W-:Y:S02]  /*56d0*/  I2I.S8.S32.SAT R14, R14 ;  /* 0x0000000e000e7238 */ /* 0x000fe40000001000 */
[----:B------:R-:W-:Y:S01]  /*56e0*/  PRMT R18, R10, 0x5410, R13 ;  /* 0x000054100a127816 */ /* 0x000fe2000000000d */
[----:B-1----:R-:W-:Y:S01]  /*56f0*/  VIADD R23, R23, UR5 ;  /* 0x0000000517177c36 */ /* 0x002fe20008000000 */
[----:B------:R-:W-:Y:S01]  /*5700*/  PRMT R14, R14, 0x8880, RZ ;  /* 0x000088800e0e7816 */ /* 0x000fe200000000ff */
[----:B------:R-:W-:-:S03]  /*5710*/  IMAD.WIDE.U32 R10, R5, 0x20, R6 ;  /* 0x00000020050a7825 */ /* 0x000fc600078e0006 */
[----:B------:R-:W-:Y:S02]  /*5720*/  I2I.S8.S32.SAT R23, R23 ;  /* 0x0000001700177238 */ /* 0x000fe40000001000 */
[----:B------:R-:W-:Y:S02]  /*5730*/  PRMT R14, R14, 0x3340, R15 ;  /* 0x000033400e0e7816 */ /* 0x000fe4000000000f */
[----:B------:R-:W-:-:S04]  /*5740*/  PRMT R19, R23, 0x8880, RZ ;  /* 0x0000888017137816 */ /* 0x000fc800000000ff */
[----:B------:R-:W-:Y:S02]  /*5750*/  PRMT R19, R16, 0x3340, R19 ;  /* 0x0000334010137816 */ /* 0x000fe40000000013 */
[----:B------:R-:W-:Y:S01]  /*5760*/  PRMT R16, R24, 0x5410, R9 ;  /* 0x0000541018107816 */ /* 0x000fe20000000009 */
[----:B------:R-:W-:Y:S01]  /*5770*/  IMAD.WIDE.U32 R24, R4, 0x10, R20 ;  /* 0x0000001004187825 */ /* 0x000fe200078e0014 */
[----:B------:R-:W-:-:S05]  /*5780*/  PRMT R19, R14, 0x5410, R19 ;  /* 0x000054100e137816 */ /* 0x000fca0000000013 */
[----:B------:R0:W-:Y:S04]  /*5790*/  STG.E.128 desc[UR22][R24.64], R16 ;  /* 0x0000001018007986 */ /* 0x0001e8000c101d16 */
[----:B------:R-:W2:Y:S02]  /*57a0*/  LDG.E.ENL2.256 R12, R8, desc[UR22][R10.64] ;  /* 0xfe0000160a08797e */ /* 0x000ea4000812190c */
[----:B--2---:R-:W-:Y:S02]  /*57b0*/  HADD2.F32 R22, -RZ, R8.H0_H0 ;  /* 0x20000008ff167230 */ /* 0x004fe40000004100 */
[----:B0-----:R-:W-:Y:S02]  /*57c0*/  HADD2.F32 R18, -RZ, R12.H0_H0 ;  /* 0x2000000cff127230 */ /* 0x001fe40000004100 */
[----:B------:R-:W-:-:S02]  /*57d0*/  HADD2.F32 R16, -RZ, R10.H0_H0 ;  /* 0x2000000aff107230 */ /* 0x000fc40000004100 */
[----:B------:R-:W-:Y:S01]  /*57e0*/  FMUL.FTZ R23, R22, UR4 ;  /* 0x0000000416177c20 */ /* 0x000fe20008410000 */
[----:B------:R-:W-:Y:S02]  /*57f0*/  HADD2.F32 R19, -RZ, R12.H1_H1 ;  /* 0x3000000cff137230 */ /* 0x000fe40000004100 */
[----:B------:R-:W-:Y:S01]  /*5800*/  FMUL.FTZ R12, R18, UR4 ;  /* 0x00000004120c7c20 */ /* 0x000fe20008410000 */
[----:B------:R-:W-:Y:S02]  /*5810*/  HADD2.F32 R8, -RZ, R8.H1_H1 ;  /* 0x30000008ff087230 */ /* 0x000fe40000004100 */
[----:B------:R-:W-:Y:S01]  /*5820*/  HADD2.F32 R17, -RZ, R10.H1_H1 ;  /* 0x3000000aff117230 */ /* 0x000fe20000004100 */
[----:B------:R-:W0:Y:S01]  /*5830*/  F2I.NTZ R23, R23 ;  /* 0x0000001700177305 */ /* 0x000e220000203100 */
[----:B------:R-:W-:Y:S01]  /*5840*/  FMUL.FTZ R10, R16, UR4 ;  /* 0x00000004100a7c20 */ /* 0x000fe20008410000 */
[----:B------:R-:W-:Y:S01]  /*5850*/  FMUL.FTZ R18, R19, UR4 ;  /* 0x0000000413127c20 */ /* 0x000fe20008410000 */
[----:B------:R-:W-:Y:S01]  /*5860*/  FMUL.FTZ R22, R8, UR4 ;  /* 0x0000000408167c20 */ /* 0x000fe20008410000 */
[----:B------:R-:W-:Y:S01]  /*5870*/  FMUL.FTZ R16, R17, UR4 ;  /* 0x0000000411107c20 */ /* 0x000fe20008410000 */
[----:B------:R-:W-:-:S02]  /*5880*/  HADD2.F32 R19, -RZ, R13.H0_H0 ;  /* 0x2000000dff137230 */ /* 0x000fc40000004100 */
[----:B------:R-:W-:Y:S01]  /*5890*/  HADD2.F32 R8, -RZ, R9.H0_H0 ;  /* 0x20000009ff087230 */ /* 0x000fe20000004100 */
[----:B------:R-:W1:Y:S01]  /*58a0*/  F2I.NTZ R10, R10 ;  /* 0x0000000a000a7305 */ /* 0x000e620000203100 */
[----:B------:R-:W-:Y:S02]  /*58b0*/  HADD2.F32 R17, -RZ, R11.H0_H0 ;  /* 0x2000000bff117230 */ /* 0x000fe40000004100 */
[----:B------:R-:W-:Y:S02]  /*58c0*/  HADD2.F32 R24, -RZ, R13.H1_H1 ;  /* 0x3000000dff187230 */ /* 0x000fe40000004100 */
[----:B------:R-:W-:Y:S01]  /*58d0*/  FMUL.FTZ R13, R19, UR4 ;  /* 0x00000004130d7c20 */ /* 0x000fe20008410000 */
[----:B------:R-:W-:Y:S02]  /*58e0*/  HADD2.F32 R9, -RZ, R9.H1_H1 ;  /* 0x30000009ff097230 */ /* 0x000fe40000004100 */
[----:B------:R-:W-:Y:S01]  /*58f0*/  FMUL.FTZ R8, R8, UR4 ;  /* 0x0000000408087c20 */ /* 0x000fe20008410000 */
[----:B------:R-:W-:-:S02]  /*5900*/  HADD2.F32 R11, -RZ, R11.H1_H1 ;  /* 0x3000000bff0b7230 */ /* 0x000fc40000004100 */
[----:B------:R-:W-:Y:S01]  /*5910*/  FMUL.FTZ R17, R17, UR4 ;  /* 0x0000000411117c20 */ /* 0x000fe20008410000 */
[----:B------:R-:W-:Y:S01]  /*5920*/  FMUL.FTZ R19, R24, UR4 ;  /* 0x0000000418137c20 */ /* 0x000fe20008410000 */
[----:B------:R-:W-:Y:S01]  /*5930*/  FMUL.FTZ R9, R9, UR4 ;  /* 0x0000000409097c20 */ /* 0x000fe20008410000 */
[--C-:B------:R-:W-:Y:S02]  /*5940*/  HADD2.F32 R24, -RZ, R14.reuse.H0_H0 ;  /* 0x2000000eff187230 */ /* 0x100fe40000004100 */
[----:B------:R-:W-:Y:S01]  /*5950*/  FMUL.FTZ R11, R11, UR4 ;  /* 0x000000040b0b7c20 */ /* 0x000fe20008410000 */
[----:B------:R-:W2:Y:S01]  /*5960*/  F2I.NTZ R22, R22 ;  /* 0x0000001600167305 */ /* 0x000ea20000203100 */
[----:B0-----:R-:W-:Y:S02]  /*5970*/  VIADD R23, R23, UR5 ;  /* 0x0000000517177c36 */ /* 0x001fe40008000000 */
[----:B------:R-:W-:Y:S02]  /*5980*/  HADD2.F32 R25, -RZ, R14.H1_H1 ;  /* 0x3000000eff197230 */ /* 0x000fe40000004100 */
[----:B------:R-:W-:Y:S01]  /*5990*/  FMUL.FTZ R14, R24, UR4 ;  /* 0x00000004180e7c20 */ /* 0x000fe20008410000 */
[--C-:B------:R-:W-:Y:S01]  /*59a0*/  HADD2.F32 R27, -RZ, R15.reuse.H0_H0 ;  /* 0x2000000fff1b7230 */ /* 0x100fe20000004100 */
[----:B------:R-:W-:Y:S01]  /*59b0*/  I2I.S8.S32.SAT R24, R23 ;  /* 0x0000001700187238 */ /* 0x000fe20000001000 */
[----:B------:R-:W-:Y:S01]  /*59c0*/  HADD2.F32 R23, -RZ, R15.H1_H1 ;  /* 0x3000000fff177230 */ /* 0x000fe20000004100 */
[----:B------:R-:W0:Y:S01]  /*59d0*/  F2I.NTZ R8, R8 ;  /* 0x0000000800087305 */ /* 0x000e220000203100 */
[----:B------:R-:W-:Y:S01]  /*59e0*/  FMUL.FTZ R26, R25, UR4 ;  /* 0x00000004191a7c20 */ /* 0x000fe20008410000 */
[----:B------:R-:W-:Y:S01]  /*59f0*/  FMUL.FTZ R15, R27, UR4 ;  /* 0x000000041b0f7c20 */ /* 0x000fe20008410000 */
[----:B------:R-:W-:Y:S01]  /*5a00*/  PRMT R24, R24, 0x8880, RZ ;  /* 0x0000888018187816 */ /* 0x000fe200000000ff */
[----:B------:R-:W-:Y:S01]  /*5a10*/  FMUL.FTZ R23, R23, UR4 ;  /* 0x0000000417177c20 */ /* 0x000fe20008410000 */
[----:B-1----:R-:W-:-:S02]  /*5a20*/  VIADD R10, R10, UR5 ;  /* 0x000000050a0a7c36 */ /* 0x002fc40008000000 */
[----:B--2---:R-:W-:Y:S01]  /*5a30*/  VIADD R25, R22, UR5 ;  /* 0x0000000516197c36 */ /* 0x004fe20008000000 */
[----:B------:R-:W1:Y:S02]  /*5a40*/  F2I.NTZ R16, R16 ;  /* 0x0000001000107305 */ /* 0x000e640000203100 */
[----:B------:R-:W-:Y:S02]  /*5a50*/  I2I.S8.S32.SAT R10, R10 ;  /* 0x0000000a000a7238 */ /* 0x000fe40000001000 */
[----:B------:R-:W-:Y:S02]  /*5a60*/  I2I.S8.S32.SAT R25, R25 ;  /* 0x0000001900197238 */ /* 0x000fe40000001000 */
[----:B------:R-:W-:Y:S01]  /*5a70*/  PRMT R10, R10, 0x8880, RZ ;  /* 0x000088800a0a7816 */ /* 0x000fe200000000ff */
[----:B0-----:R-:W-:Y:S01]  /*5a80*/  VIADD R8, R8, UR5 ;  /* 0x0000000508087c36 */ /* 0x001fe20008000000 */
[----:B------:R-:W0:Y:S01]  /*5a90*/  F2I.NTZ R17, R17 ;  /* 0x0000001100117305 */ /* 0x000e220000203100 */
[----:B------:R-:W-:-:S03]  /*5aa0*/  PRMT R25, R25, 0x8880, RZ ;  /* 0x0000888019197816 */ /* 0x000fc600000000ff */
[----:B------:R-:W-:Y:S02]  /*5ab0*/  I2I.S8.S32.SAT R8, R8 ;  /* 0x0000000800087238 */ /* 0x000fe40000001000 */
[----:B------:R-:W-:Y:S01]  /*5ac0*/  PRMT R24, R24, 0x3340, R25 ;  /* 0x0000334018187816 */ /* 0x000fe20000000019 */
[----:B-1----:R-:W-:Y:S01]  /*5ad0*/  VIADD R16, R16, UR5 ;  /* 0x0000000510107c36 */ /* 0x002fe20008000000 */
[----:B------:R-:W1:Y:S01]  /*5ae0*/  F2I.NTZ R9, R9 ;  /* 0x0000000900097305 */ /* 0x000e620000203100 */
[----:B------:R-:W-:-:S03]  /*5af0*/  PRMT R8, R8, 0x8880, RZ ;  /* 0x0000888008087816 */ /* 0x000fc600000000ff */
[----:B------:R-:W-:Y:S01]  /*5b00*/  I2I.S8.S32.SAT R16, R16 ;  /* 0x0000001000107238 */ /* 0x000fe20000001000 */
[----:B0-----:R-:W-:-:S03]  /*5b10*/  VIADD R17, R17, UR5 ;  /* 0x0000000511117c36 */ /* 0x001fc60008000000 */
        /* <DEDUP_REMOVED lines=9> */
[----:B------:R-:W-:Y:S01]  /*5bb0*/  PRMT R25, R9, 0x8880, RZ ;  /* 0x0000888009197816 */ /* 0x000fe200000000ff */
[----:B------:R-:W-:Y:S01]  /*5bc0*/  IMAD.MOV.U32 R9, RZ, RZ, R8 ;  /* 0x000000ffff097224 */ /* 0x000fe200078e0008 */
[----:B------:R-:W-:-:S03]  /*5bd0*/  I2I.S8.S32.SAT R11, R11 ;  /* 0x0000000b000b7238 */ /* 0x000fc60000001000 */
[----:B------:R-:W-:Y:S02]  /*5be0*/  IMAD.MOV.U32 R8, RZ, RZ, R25 ;  /* 0x000000ffff087224 */ /* 0x000fe400078e0019 */
[----:B------:R-:W2:Y:S01]  /*5bf0*/  F2I.NTZ R12, R12 ;  /* 0x0000000c000c7305 */ /* 0x000ea20000203100 */
[----:B-1----:R-:W-:Y:S02]  /*5c00*/  VIADD R19, R19, UR5 ;  /* 0x0000000513137c36 */ /* 0x002fe40008000000 */
[----:B------:R-:W-:-:S03]  /*5c10*/  PRMT R9, R9, 0x3340, R8 ;  /* 0x0000334009097816 */ /* 0x000fc60000000008 */
[----:B------:R-:W-:Y:S01]  /*5c20*/  I2I.S8.S32.SAT R19, R19 ;  /* 0x0000001300137238 */ /* 0x000fe20000001000 */
[----:B0-----:R-:W-:Y:S01]  /*5c30*/  VIADD R18, R18, UR5 ;  /* 0x0000000512127c36 */ /* 0x001fe20008000000 */
[----:B------:R-:W0:Y:S02]  /*5c40*/  F2I.NTZ R15, R15 ;  /* 0x0000000f000f7305 */ /* 0x000e240000203100 */
[----:B------:R-:W-:Y:S02]  /*5c50*/  PRMT R19, R19, 0x8880, RZ ;  /* 0x0000888013137816 */ /* 0x000fe400000000ff */
[----:B------:R-:W-:Y:S01]  /*5c60*/  I2I.S8.S32.SAT R18, R18 ;  /* 0x0000001200127238 */ /* 0x000fe20000001000 */
[----:B--2---:R-:W-:-:S03]  /*5c70*/  VIADD R12, R12, UR5 ;  /* 0x000000050c0c7c36 */ /* 0x004fc60008000000 */
        /* <DEDUP_REMOVED lines=9> */
[----:B------:R-:W-:Y:S01]  /*5d10*/  I2I.S8.S32.SAT R13, R13 ;  /* 0x0000000d000d7238 */ /* 0x000fe20000001000 */
[----:B0-----:R-:W-:-:S06]  /*5d20*/  VIADD R23, R23, UR5 ;  /* 0x0000000517177c36 */ /* 0x001fcc0008000000 */
[----:B------:R0:W2:Y:S01]  /*5d30*/  F2I.NTZ R22, R26 ;  /* 0x0000001a00167305 */ /* 0x0000a20000203100 */
[----:B------:R-:W-:Y:S02]  /*5d40*/  PRMT R12, R13, 0x8880, RZ ;  /* 0x000088800d0c7816 */ /* 0x000fe400000000ff */
[----:B------:R-:W-:Y:S02]  /*5d50*/  MOV R13, R18 ;  /* 0x00000012000d7202 */ /* 0x000fe40000000f00 */
[----:B------:R-:W-:Y:S01]  /*5d60*/  I2I.S8.S32.SAT R23, R23 ;  /* 0x0000001700177238 */ /* 0x000fe20000001000 */
[----:B-1----:R-:W-:Y:S01]  /*5d70*/  VIADD R14, R14, UR5 ;  /* 0x000000050e0e7c36 */ /* 0x002fe20008000000 */
[----:B------:R-:W-:Y:S02]  /*5d80*/  PRMT R13, R8, 0x3340, R13 ;  /* 0x00003340080d7816 */ /* 0x000fe4000000000d */
[----:B0-----:R-:W-:Y:S02]  /*5d90*/  PRMT R26, R11, 0x8880, RZ ;  /* 0x000088800b1a7816 */ /* 0x001fe400000000ff */
[----:B------:R-:W-:Y:S01]  /*5da0*/  MOV R11, R16 ;  /* 0x00000010000b7202 */ /* 0x000fe20000000f00 */
[----:B------:R-:W-:Y:S01]  /*5db0*/  IMAD.MOV.U32 R16, RZ, RZ, R17 ;  /* 0x000000ffff107224 */ /* 0x000fe200078e0011 */
[----:B------:R-:W-:Y:S01]  /*5dc0*/  PRMT R23, R23, 0x8880, RZ ;  /* 0x0000888017177816 */ /* 0x000fe200000000ff */
[----:B------:R-:W-:Y:S01]  /*5dd0*/  IMAD.MOV.U32 R17, RZ, RZ, R26 ;  /* 0x000000ffff117224 */ /* 0x000fe200078e001a */
[----:B------:R-:W-:Y:S01]  /*5de0*/  PRMT R10, R10, 0x3340, R11 ;  /* 0x000033400a0a7816 */ /* 0x000fe2000000000b */
[----:B--2---:R-:W-:Y:S01]  /*5df0*/  VIADD R22, R22, UR5 ;  /* 0x0000000516167c36 */ /* 0x004fe20008000000 */
[----:B------:R-:W-:-:S02]  /*5e00*/  I2I.S8.S32.SAT R14, R14 ;  /* 0x0000000e000e7238 */ /* 0x000fc40000001000 */
[----:B------:R-:W-:Y:S02]  /*5e10*/  PRMT R11, R16, 0x3340, R17 ;  /* 0x00003340100b7816 */ /* 0x000fe40000000011 */
[----:B------:R-:W-:Y:S01]  /*5e20*/  PRMT R16, R15, 0x8880, RZ ;  /* 0x000088800f107816 */ /* 0x000fe200000000ff */
[----:B------:R-:W-:Y:S01]  /*5e30*/  IMAD.MOV.U32 R15, RZ, RZ, R19 ;  /* 0x000000ffff0f7224 */ /* 0x000fe200078e0013 */
[----:B------:R-:W-:Y:S01]  /*5e40*/  I2I.S8.S32.SAT R22, R22 ;  /* 0x0000001600167238 */ /* 0x000fe20000001000 */
[----:B------:R-:W-:Y:S01]  /*5e50*/  IMAD.MOV.U32 R19, RZ, RZ, R23 ;  /* 0x000000ffff137224 */ /* 0x000fe200078e0017 */
[----:B------:R-:W-:Y:S02]  /*5e60*/  PRMT R14, R14, 0x8880, RZ ;  /* 0x000088800e0e7816 */ /* 0x000fe400000000ff */
[----:B------:R-:W-:Y:S02]  /*5e70*/  PRMT R12, R12, 0x3340, R15 ;  /* 0x000033400c0c7816 */ /* 0x000fe4000000000f */
[----:B------:R-:W-:-:S02]  /*5e80*/  PRMT R17, R22, 0x8880, RZ ;  /* 0x0000888016117816 */ /* 0x000fc400000000ff */
[----:B------:R-:W-:Y:S02]  /*5e90*/  PRMT R8, R24, 0x5410, R9 ;  /* 0x0000541018087816 */ /* 0x000fe40000000009 */
[----:B------:R-:W-:Y:S02]  /*5ea0*/  PRMT R9, R10, 0x5410, R11 ;  /* 0x000054100a097816 */ /* 0x000fe4000000000b */
[----:B------:R-:W-:Y:S01]  /*5eb0*/  PRMT R10, R13, 0x5410, R12 ;  /* 0x000054100d0a7816 */ /* 0x000fe2000000000c */
[----:B------:R-:W-:Y:S01]  /*5ec0*/  IMAD.MOV.U32 R12, RZ, RZ, R20 ;  /* 0x000000ffff0c7224 */ /* 0x000fe200078e0014 */
[----:B------:R-:W-:Y:S01]  /*5ed0*/  PRMT R14, R14, 0x3340, R17 ;  /* 0x000033400e0e7816 */ /* 0x000fe20000000011 */
[----:B------:R-:W-:Y:S01]  /*5ee0*/  IMAD.MOV.U32 R13, RZ, RZ, R21 ;  /* 0x000000ffff0d7224 */ /* 0x000fe200078e0015 */
[----:B------:R-:W-:Y:S01]  /*5ef0*/  PRMT R19, R16, 0x3340, R19 ;  /* 0x0000334010137816 */ /* 0x000fe20000000013 */
[----:B------:R-:W-:Y:S01]  /*5f00*/  IMAD.U32 R17, RZ, RZ, UR17 ;  /* 0x00000011ff117e24 */ /* 0x000fe2000f8e00ff */
[----:B------:R-:W-:Y:S01]  /*5f10*/  SHF.R.S32.HI R15, RZ, 0x1f, R2 ;  /* 0x0000001fff0f7819 */ /* 0x000fe20000011402 */
[----:B------:R-:W-:Y:S01]  /*5f20*/  IMAD.WIDE.U32 R12, R5, 0x10, R12 ;  /* 0x00000010050c7825 */ /* 0x000fe200078e000c */
[----:B------:R-:W-:-:S02]  /*5f30*/  PRMT R11, R14, 0x5410, R19 ;  /* 0x000054100e0b7816 */ /* 0x000fc40000000013 */
[----:B------:R-:W-:Y:S01]  /*5f40*/  LEA.HI R15, R15, R2, RZ, 0x4 ;  /* 0x000000020f0f7211 */ /* 0x000fe200078f20ff */
[----:B------:R-:W-:Y:S01]  /*5f50*/  IMAD.U32 R14, RZ, RZ, UR17 ;  /* 0x00000011ff0e7e24 */ /* 0x000fe2000f8e00ff */
[----:B------:R-:W-:Y:S01]  /*5f60*/  IADD3 R4, PT, PT, R17, UR17, R4 ;  /* 0x0000001111047c10 */ /* 0x000fe2000fffe004 */
[----:B------:R2:W-:Y:S01]  /*5f70*/  STG.E.128 desc[UR22][R12.64], R8 ;  /* 0x000000080c007986 */ /* 0x0005e2000c101d16 */
[----:B------:R-:W-:Y:S01]  /*5f80*/  SHF.R.S32.HI R15, RZ, 0x4, R15 ;  /* 0x00000004ff0f7819 */ /* 0x000fe2000001140f */
[----:B------:R-:W-:-:S03]  /*5f90*/  IMAD R5, R14, 0x2, R5 ;  /* 0x000000020e057824 */ /* 0x000fc600078e0205 */
[----:B------:R-:W-:-:S13]  /*5fa0*/  ISETP.GE.AND P0, PT, R4, R15, PT ;  /* 0x0000000f0400720c */ /* 0x000fda0003f06270 */
[----:B--2---:R-:W-:Y:S05]  /*5fb0*/  @!P0 BRA `(.L_x_118) ;  /* 0xfffffff000188947 */ /* 0x004fea000383ffff */
.L_x_115:
[----:B------:R-:W-:Y:S05]  /*5fc0*/  BSYNC.RECONVERGENT B0 ;  /* 0x0000000000007941 */ /* 0x000fea0003800200 */
.L_x_114:
[----:B------:R-:W-:-:S04]  /*5fd0*/  SHF.R.S32.HI R5, RZ, 0x1f, R2 ;  /* 0x0000001fff057819 */ /* 0x000fc80000011402 */
[----:B------:R-:W-:-:S04]  /*5fe0*/  LEA.HI R5, R5, R2, RZ, 0x4 ;  /* 0x0000000205057211 */ /* 0x000fc800078f20ff */
[----:B----4-:R-:W-:-:S05]  /*5ff0*/  SHF.R.S32.HI R4, RZ, 0x4, R5 ;  /* 0x00000004ff047819 */ /* 0x010fca0000011405 */
[----:B------:R-:W-:-:S05]  /*6000*/  IMAD R3, R4, 0x10, R3 ;  /* 0x0000001004037824 */ /* 0x000fca00078e0203 */
[----:B------:R-:W-:-:S13]  /*6010*/  ISETP.GE.AND P0, PT, R3, R2, PT ;  /* 0x000000020300720c */ /* 0x000fda0003f06270 */
[----:B------:R-:W-:Y:S05]  /*6020*/  @P0 EXIT ;  /* 0x000000000000094d */ /* 0x000fea0003800000 */
[----:B-1----:R-:W1:Y:S01]  /*6030*/  I2F.U32.RP R11, UR17 ;  /* 0x00000011000b7d06 */ /* 0x002e620008209000 */
[----:B------:R-:W-:Y:S01]  /*6040*/  IADD3 R9, PT, PT, R3, UR17, RZ ;  /* 0x0000001103097c10 */ /* 0x000fe2000fffe0ff */
[----:B------:R-:W-:Y:S01]  /*6050*/  BSSY.RECONVERGENT B0, `(.L_x_119) ;  /* 0x0000042000007945 */ /* 0x000fe20003800200 */
[----:B------:R-:W-:Y:S02]  /*6060*/  ISETP.NE.U32.AND P2, PT, RZ, UR17, PT ;  /* 0x00000011ff007c0c */ /* 0x000fe4000bf45070 */
        /* <DEDUP_REMOVED lines=27> */
[----:B------:R-:W-:-:S04]  /*6220*/  IADD3 R9, PT, PT, R9, 0x1, RZ ;  /* 0x0000000109097810 */ /* 0x000fc80007ffe0ff */
[----:B------:R-:W-:Y:S02]  /*6230*/  LOP3.LUT R9, R9, 0x3, RZ, 0xc0, !PT ;  /* 0x0000000309097812 */ /* 0x000fe400078ec0ff */
[----:B------:R-:W3:Y:S03]  /*6240*/  LDC.64 R4, c[0x0][0x380] ;  /* 0x0000e000ff047b82 */ /* 0x000ee60000000a00 */
        /* <DEDUP_REMOVED lines=19> */
.L_x_121:
[----:B------:R-:W-:-:S06]  /*6380*/  IMAD.WIDE R10, R3, 0x2, R4 ;  /* 0x00000002030a7825 */ /* 0x000fcc00078e0204 */
[----:B------:R-:W2:Y:S01]  /*6390*/  LDG.E.U16 R10, desc[UR22][R10.64] ;  /* 0x000000160a0a7981 */ /* 0x000ea2000c1e1500 */
[----:B------:R-:W-:Y:S02]  /*63a0*/  VIADD R9, R9, 0x1 ;  /* 0x0000000109097836 */ /* 0x000fe40000000000 */
[----:B--2---:R-:W-:-:S05]  /*63b0*/  HADD2.F32 R0, -RZ, R10.H0_H0 ;  /* 0x2000000aff007230 */ /* 0x004fca0000004100 */
        /* <DEDUP_REMOVED lines=11> */
.L_x_120:
[----:B------:R-:W-:Y:S05]  /*6470*/  BSYNC.RECONVERGENT B0 ;  /* 0x0000000000007941 */ /* 0x000fea0003800200 */
.L_x_119:
[----:B------:R-:W-:Y:S05]  /*6480*/  @!P0 EXIT ;  /* 0x000000000000894d */ /* 0x000fea0003800000 */
[----:B------:R-:W-:-:S12]  /*6490*/  USHF.L.U32 UR6, UR17, 0x1, URZ ;  /* 0x0000000111067899 */ /* 0x000fd800080006ff */
.L_x_122:
[----:B------:R-:W-:-:S05]  /*64a0*/  IMAD.WIDE R10, R3, 0x2, R6 ;  /* 0x00000002030a7825 */ /* 0x000fca00078e0206 */
[----:B------:R-:W2:Y:S01]  /*64b0*/  LDG.E.U16 R0, desc[UR22][R10.64] ;  /* 0x000000160a007981 */ /* 0x000ea2000c1e1500 */
[----:B------:R-:W-:-:S04]  /*64c0*/  IADD3 R8, P0, PT, R3, R20, RZ ;  /* 0x0000001403087210 */ /* 0x000fc80007f1e0ff */
[----:B------:R-:W-:Y:S01]  /*64d0*/  LEA.HI.X.SX32 R9, R3, R21, 0x1, P0 ;  /* 0x0000001503097211 */ /* 0x000fe200000f0eff */
[----:B--2---:R-:W-:-:S05]  /*64e0*/  HADD2.F32 R0, -RZ, R0.H0_H0 ;  /* 0x20000000ff007230 */ /* 0x004fca0000004100 */
        /* <DEDUP_REMOVED lines=11> */
[----:B--2---:R-:W-:-:S05]  /*65a0*/  HADD2.F32 R10, -RZ, R10.H0_H0 ;  /* 0x2000000aff0a7230 */ /* 0x004fca0000004100 */
[----:B------:R-:W-:-:S06]  /*65b0*/  FMUL.FTZ R0, R10, UR4 ;  /* 0x000000040a007c20 */ /* 0x000fcc0008410000 */
[----:B------:R-:W1:Y:S02]  /*65c0*/  F2I.NTZ R0, R0 ;  /* 0x0000000000007305 */ /* 0x000e640000203100 */
[----:B-1----:R-:W-:-:S05]  /*65d0*/  VIADD R10, R0, UR5 ;  /* 0x00000005000a7c36 */ /* 0x002fca0008000000 */
[----:B------:R-:W-:Y:S02]  /*65e0*/  I2I.S8.S32.SAT R11, R10 ;  /* 0x0000000a000b7238 */ /* 0x000fe40000001000 */
[----:B------:R-:W-:Y:S02]  /*65f0*/  IADD3 R10, P1, PT, R4, UR6, RZ ;  /* 0x00000006040a7c10 */ /* 0x000fe4000ff3e0ff */
[----:B------:R-:W-:Y:S02]  /*6600*/  PRMT R14, R11, 0x8880, RZ ;  /* 0x000088800b0e7816 */ /* 0x000fe400000000ff */
[----:B------:R-:W-:-:S03]  /*6610*/  IADD3.X R11, PT, PT, RZ, R5, RZ, P1, !PT ;  /* 0x00000005ff0b7210 */ /* 0x000fc60000ffe4ff */
[----:B0-----:R-:W-:-:S05]  /*6620*/  IMAD.MOV.U32 R15, RZ, RZ, R14 ;  /* 0x000000ffff0f7224 */ /* 0x001fca00078e000e */
        /* <DEDUP_REMOVED lines=15> */
[----:B--2---:R-:W-:-:S05]  /*6720*/  HADD2.F32 R0, -RZ, R8.H0_H0 ;  /* 0x20000008ff007230 */ /* 0x004fca0000004100 */
        /* <DEDUP_REMOVED lines=13> */
.L_x_123:
        /* <DEDUP_REMOVED lines=16> */
.L_x_351:


//--------------------- .text._ZN4vllm32dynamic_scaled_int8_quant_kernelIN3c104HalfEfEEvPKT_PaPT0_i --------------------------
	.section	.text._ZN4vllm32dynamic_scaled_int8_quant_kernelIN3c104HalfEfEEvPKT_PaPT0_i,"ax",@progbits
	.align	128
        .global         _ZN4vllm32dynamic_scaled_int8_quant_kernelIN3c104HalfEfEEvPKT_PaPT0_i
        .type           _ZN4vllm32dynamic_scaled_int8_quant_kernelIN3c104HalfEfEEvPKT_PaPT0_i,@function
        .size           _ZN4vllm32dynamic_scaled_int8_quant_kernelIN3c104HalfEfEEvPKT_PaPT0_i,(.L_x_352 - _ZN4vllm32dynamic_scaled_int8_quant_kernelIN3c104HalfEfEEvPKT_PaPT0_i)
        .other          _ZN4vllm32dynamic_scaled_int8_quant_kernelIN3c104HalfEfEEvPKT_PaPT0_i,@"STO_CUDA_ENTRY STV_DEFAULT"
_ZN4vllm32dynamic_scaled_int8_quant_kernelIN3c104HalfEfEEvPKT_PaPT0_i:
.text._ZN4vllm32dynamic_scaled_int8_quant_kernelIN3c104HalfEfEEvPKT_PaPT0_i:
        /* <DEDUP_REMOVED lines=21> */
[----:B------:R-:W-:-:S05]  /*0150*/  HFMA2 R2, -RZ, RZ, 0, 0 ;  /* 0x00000000ff027431 */ /* 0x000fca00000001ff */
        /* <DEDUP_REMOVED lines=14> */
[----:B0-----:R-:W-:Y:S02]  /*0240*/  MOV R4, RZ ;  /* 0x000000ff00047202 */ /* 0x001fe40000000f00 */
[----:B-1----:R-:W-:-:S05]  /*0250*/  IADD3 R9, PT, PT, RZ, -R5, RZ ;  /* 0x80000005ff097210 */ /* 0x002fca0007ffe0ff */
[----:B------:R-:W-:-:S04]  /*0260*/  IMAD R9, R9, R0, RZ ;  /* 0x0000000009097224 */ /* 0x000fc800078e02ff */
[----:B------:R-:W-:-:S06]  /*0270*/  IMAD.HI.U32 R6, R5, R9, R4 ;  /* 0x0000000905067227 */ /* 0x000fcc00078e0004 */
[----:B------:R-:W-:-:S04]  /*0280*/  IMAD.HI.U32 R5, R6, R7, RZ ;  /* 0x0000000706057227 */ /* 0x000fc800078e00ff */
[----:B------:R-:W-:-:S04]  /*0290*/  IMAD.MOV R4, RZ, RZ, -R5 ;  /* 0x000000ffff047224 */ /* 0x000fc800078e0a05 */
[----:B------:R-:W-:-:S05]  /*02a0*/  IMAD R7, R0, R4, R7 ;  /* 0x0000000400077224 */ /* 0x000fca00078e0207 */
[----:B------:R-:W-:-:S13]  /*02b0*/  ISETP.GE.U32.AND P0, PT, R7, R0, PT ;  /* 0x000000000700720c */ /* 0x000fda0003f06070 */
[----:B------:R-:W-:Y:S01]  /*02c0*/  @P0 IADD3 R7, PT, PT, R7, -R0, RZ ;  /* 0x8000000007070210 */ /* 0x000fe20007ffe0ff */
[----:B------:R-:W-:-:S03]  /*02d0*/  @P0 VIADD R5, R5, 0x1 ;  /* 0x0000000105050836 */ /* 0x000fc60000000000 */
[----:B------:R-:W-:-:S13]  /*02e0*/  ISETP.GE.U32.AND P1, PT, R7, R0, PT ;  /* 0x000000000700720c */ /* 0x000fda0003f26070 */
[----:B------:R-:W-:Y:S02]  /*02f0*/  @P1 IADD3 R5, PT, PT, R5, 0x1, RZ ;  /* 0x0000000105051810 */ /* 0x000fe40007ffe0ff */
[----:B------:R-:W-:-:S05]  /*0300*/  @!P2 LOP3.LUT R5, RZ, R0, RZ, 0x33, !PT ;  /* 0x00000000ff05a212 */ /* 0x000fca00078e33ff */
[----:B------:R-:W-:-:S05]  /*0310*/  IMAD.IADD R2, R2, 0x1, R5 ;  /* 0x0000000102027824 */ /* 0x000fca00078e0205 */
[C---:B------:R-:W-:Y:S02]  /*0320*/  LOP3.LUT R4, R2.reuse, 0x1, RZ, 0xc0, !PT ;  /* 0x0000000102047812 */ /* 0x040fe400078ec0ff */
[----:B------:R-:W-:Y:S02]  /*0330*/  ISETP.NE.AND P1, PT, R2, RZ, PT ;  /* 0x000000ff0200720c */ /* 0x000fe40003f25270 */
[----:B------:R-:W-:Y:S02]  /*0340*/  ISETP.NE.U32.AND P0, PT, R4, 0x1, PT ;  /* 0x000000010400780c */ /* 0x000fe40003f05070 */
[----:B------:R-:W-:-:S11]  /*0350*/  MOV R2, RZ ;  /* 0x000000ff00027202 */ /* 0x000fd60000000f00 */
[----:B------:R-:W-:Y:S05]  /*0360*/  @!P0 BRA `(.L_x_128) ;  /* 0x0000000000708947 */ /* 0x000fea0003800000 */
[----:B------:R-:W-:-:S04]  /*0370*/  LEA R4, P0, R3, UR4, 0x5 ;  /* 0x0000000403047c11 */ /* 0x000fc8000f8028ff */
[----:B------:R-:W-:-:S06]  /*0380*/  LEA.HI.X R5, R3, UR5, RZ, 0x5, P0 ;  /* 0x0000000503057c11 */ /* 0x000fcc00080f2cff */
[----:B------:R-:W2:Y:S01]  /*0390*/  LDG.E.ENL2.256 R4, R8, desc[UR12][R4.64] ;  /* 0xfe00000c0408797e */ /* 0x000ea20008121904 */
[----:B------:R-:W-:Y:S01]  /*03a0*/  MOV R21, R12 ;  /* 0x0000000c00157202 */ /* 0x000fe20000000f00 */
[--C-:B--2---:R-:W-:Y:S02]  /*03b0*/  HADD2.F32 R2, -RZ, R8.reuse.H0_H0 ;  /* 0x20000008ff027230 */ /* 0x104fe40000004100 */
[----:B------:R-:W-:Y:S02]  /*03c0*/  HADD2.F32 R13, -RZ, R8.H1_H1 ;  /* 0x30000008ff0d7230 */ /* 0x000fe40000004100 */
[--C-:B------:R-:W-:Y:S02]  /*03d0*/  HADD2.F32 R15, -RZ, R9.reuse.H0_H0 ;  /* 0x20000009ff0f7230 */ /* 0x100fe40000004100 */
[----:B------:R-:W-:Y:S01]  /*03e0*/  HADD2.F32 R9, -RZ, R9.H1_H1 ;  /* 0x30000009ff097230 */ /* 0x000fe20000004100 */
[----:B------:R-:W-:Y:S01]  /*03f0*/  FMNMX3.FTZ R2, |R2|, RZ, |R13|, !PT ;  /* 0x000000ff02027276 */ /* 0x000fe2000781060d */
[----:B------:R-:W-:-:S02]  /*0400*/  HADD2.F32 R13, -RZ, R10.H0_H0 ;  /* 0x2000000aff0d7230 */ /* 0x000fc40000004100 */
[----:B------:R-:W-:Y:S01]  /*0410*/  HADD2.F32 R10, -RZ, R10.H1_H1 ;  /* 0x3000000aff0a7230 */ /* 0x000fe20000004100 */
[----:B------:R-:W-:Y:S01]  /*0420*/  FMNMX3.FTZ R2, R2, |R15|, |R9|, !PT ;  /* 0x4000000f02027276 */ /* 0x000fe20007810409 */
[--C-:B------:R-:W-:Y:S02]  /*0430*/  HADD2.F32 R9, -RZ, R11.reuse.H0_H0 ;  /* 0x2000000bff097230 */ /* 0x100fe40000004100 */
[----:B------:R-:W-:Y:S01]  /*0440*/  HADD2.F32 R11, -RZ, R11.H1_H1 ;  /* 0x3000000bff0b7230 */ /* 0x000fe20000004100 */
[----:B------:R-:W-:Y:S01]  /*0450*/  FMNMX3.FTZ R2, R2, |R13|, |R10|, !PT ;  /* 0x4000000d02027276 */ /* 0x000fe2000781040a */
[--C-:B------:R-:W-:Y:S02]  /*0460*/  HADD2.F32 R13, -RZ, R4.reuse.H0_H0 ;  /* 0x20000004ff0d7230 */ /* 0x100fe40000004100 */
[----:B------:R-:W-:Y:S01]  /*0470*/  HADD2.F32 R4, -RZ, R4.H1_H1 ;  /* 0x30000004ff047230 */ /* 0x000fe20000004100 */
[----:B------:R-:W-:Y:S01]  /*0480*/  FMNMX3.FTZ R2, R2, |R9|, |R11|, !PT ;  /* 0x4000000902027276 */ /* 0x000fe2000781040b */
        /* <DEDUP_REMOVED lines=8> */
[----:B------:R-:W-:-:S04]  /*0510*/  FMNMX3.FTZ R2, R2, |R11|, |R6|, !PT ;  /* 0x4000000b02027276 */ /* 0x000fc80007810406 */
[----:B------:R-:W-:-:S07]  /*0520*/  FMNMX3.FTZ R2, R2, |R5|, |R7|, !PT ;  /* 0x4000000502027276 */ /* 0x000fce0007810407 */
.L_x_128:
[----:B------:R-:W-:Y:S05]  /*0530*/  BSYNC.RECONVERGENT B1 ;  /* 0x0000000000017941 */ /* 0x000fea0003800200 */
.L_x_127:
[----:B------:R-:W-:Y:S05]  /*0540*/  @!P1 BRA `(.L_x_126) ;  /* 0x00000014003c9947 */ /* 0x000fea0003800000 */
[----:B------:R-:W-:Y:S01]  /*0550*/  BSSY.RECONVERGENT B1, `(.L_x_129) ;  /* 0x000003c000017945 */ /* 0x000fe20003800200 */
[----:B------:R-:W-:-:S07]  /*0560*/  IMAD.IADD R23, R21, 0x1, R0 ;  /* 0x0000000115177824 */ /* 0x000fce00078e0200 */
.L_x_130:
[----:B------:R-:W-:-:S05]  /*0570*/  HFMA2 R4, -RZ, RZ, 0, 1.9073486328125e-06 ;  /* 0x00000020ff047431 */ /* 0x000fca00000001ff */
[----:B------:R-:W-:-:S06]  /*0580*/  IMAD.WIDE.U32 R4, R21, R4, UR4 ;  /* 0x0000000415047e25 */ /* 0x000fcc000f8e0004 */
[----:B------:R-:W2:Y:S01]  /*0590*/  LDG.E.ENL2.256 R8, R4, desc[UR12][R4.64] ;  /* 0xfe00000c0404797e */ /* 0x000ea20008121908 */
[----:B------:R-:W-:-:S04]  /*05a0*/  IMAD.MOV.U32 R12, RZ, RZ, 0x20 ;  /* 0x00000020ff0c7424 */ /* 0x000fc800078e00ff */
[----:B------:R-:W-:-:S06]  /*05b0*/  IMAD.WIDE.U32 R12, R23, R12, UR4 ;  /* 0x00000004170c7e25 */ /* 0x000fcc000f8e000c */
[----:B------:R-:W3:Y:S01]  /*05c0*/  LDG.E.ENL2.256 R16, R12, desc[UR12][R12.64] ;  /* 0xfe00000c0c0c797e */ /* 0x000ee20008121910 */
[C---:B------:R-:W-:Y:S02]  /*05d0*/  IADD3 R21, PT, PT, R0.reuse, R21, R0 ;  /* 0x0000001500157210 */ /* 0x040fe40007ffe000 */
[----:B------:R-:W-:Y:S02]  /*05e0*/  LEA R23, R0, R23, 0x1 ;  /* 0x0000001700177211 */ /* 0x000fe400078e08ff */
[----:B------:R-:W-:Y:S01]  /*05f0*/  ISETP.GE.AND P0, PT, R21, UR7, PT ;  /* 0x0000000715007c0c */ /* 0x000fe2000bf06270 */
[--C-:B--2---:R-:W-:Y:S02]  /*0600*/  HADD2.F32 R25, -RZ, R4.reuse.H0_H0 ;  /* 0x20000004ff197230 */ /* 0x104fe40000004100 */
[----:B------:R-:W-:Y:S02]  /*0610*/  HADD2.F32 R20, -RZ, R4.H1_H1 ;  /* 0x30000004ff147230 */ /* 0x000fe40000004100 */
        /* <DEDUP_REMOVED lines=21> */
[--C-:B---3--:R-:W-:Y:S02]  /*0770*/  HADD2.F32 R5, -RZ, R12.reuse.H0_H0 ;  /* 0x2000000cff057230 */ /* 0x108fe40000004100 */
        /* <DEDUP_REMOVED lines=23> */
[----:B------:R-:W-:Y:S01]  /*08f0*/  FMNMX3.FTZ R2, R2, |R7|, |R19|, !PT ;  /* 0x4000000702027276 */ /* 0x000fe20007810413 */
[----:B------:R-:W-:Y:S06]  /*0900*/  @!P0 BRA `(.L_x_130) ;  /* 0xfffffffc00188947 */ /* 0x000fec000383ffff */
[----:B------:R-:W-:Y:S05]  /*0910*/  BSYNC.RECONVERGENT B1 ;  /* 0x0000000000017941 */ /* 0x000fea0003800200 */
.L_x_129:
[----:B------:R-:W-:Y:S05]  /*0920*/  BRA `(.L_x_126) ;  /* 0x0000001000447947 */ /* 0x000fea0003800000 */
.L_x_125:
[----:B------:R-:W-:Y:S01]  /*0930*/  UIADD3 UR7, UPT, UPT, -UR4, URZ, URZ ;  /* 0x000000ff04077290 */ /* 0x000fe2000fffe1ff */
[----:B------:R-:W-:Y:S01]  /*0940*/  BSSY.RECONVERGENT B1, `(.L_x_131) ;  /* 0x0000019000017945 */ /* 0x000fe20003800200 */
[----:B------:R-:W-:Y:S01]  /*0950*/  USHF.L.U64.HI UR9, UR14, 0x1, UR6 ;  /* 0x000000010e097899 */ /* 0x000fe20008010206 */
[----:B------:R-:W-:Y:S01]  /*0960*/  IMAD.MOV.U32 R2, RZ, RZ, RZ ;  /* 0x000000ffff027224 */ /* 0x000fe200078e00ff */
[----:B------:R-:W-:-:S04]  /*0970*/  USHF.R.U32.HI UR7, URZ, 0x1, UR7 ;  /* 0x00000001ff077899 */ /* 0x000fc80008011607 */
[----:B------:R-:W-:-:S04]  /*0980*/  ULOP3.LUT UR7, UR7, 0xf, URZ, 0xc0, !UPT ;  /* 0x0000000f07077892 */ /* 0x000fc8000f8ec0ff */
[----:B------:R-:W-:-:S04]  /*0990*/  UISETP.LT.AND UP1, UPT, UR7, UR19, UPT ;  /* 0x000000130700728c */ /* 0x000fc8000bf21270 */
[----:B------:R-:W-:-:S04]  /*09a0*/  USEL UR7, UR7, UR19, UP1 ;  /* 0x0000001307077287 */ /* 0x000fc80008800000 */
[----:B------:R-:W-:Y:S02]  /*09b0*/  UIADD3 UR10, UPT, UPT, -UR7, UR19, URZ ;  /* 0x00000013070a7290 */ /* 0x000fe4000fffe1ff */
[----:B------:R-:W-:-:S13]  /*09c0*/  ISETP.GE.AND P0, PT, R3, UR7, PT ;  /* 0x0000000703007c0c */ /* 0x000fda000bf06270 */
[----:B------:R-:W-:Y:S05]  /*09d0*/  @P0 BRA `(.L_x_132) ;  /* 0x00000000003c0947 */ /* 0x000fea0003800000 */
[C---:B------:R-:W-:Y:S01]  /*09e0*/  LEA R4, P0, R3.reuse, UR11, 0x1 ;  /* 0x0000000b03047c11 */ /* 0x040fe2000f8008ff */
[----:B------:R-:W-:Y:S01]  /*09f0*/  IMAD.MOV.U32 R9, RZ, RZ, R3 ;  /* 0x000000ffff097224 */ /* 0x000fe200078e0003 */
[----:B------:R-:W-:Y:S02]  /*0a00*/  MOV R2, RZ ;  /* 0x000000ff00027202 */ /* 0x000fe40000000f00 */
[----:B------:R-:W-:Y:S02]  /*0a10*/  IADD3 R4, P1, PT, R4, UR16, RZ ;  /* 0x0000001004047c10 */ /* 0x000fe4000ff3e0ff */
[----:B------:R-:W-:-:S04]  /*0a20*/  LEA.HI.X R5, R3, UR9, RZ, 0x1, P0 ;  /* 0x0000000903057c11 */ /* 0x000fc800080f0cff */
[----:B------:R-:W-:-:S07]  /*0a30*/  IADD3.X R5, PT, PT, R5, UR17, RZ, P1, !PT ;  /* 0x0000001105057c10 */ /* 0x000fce0008ffe4ff */
.L_x_133:
[----:B------:R-:W-:Y:S01]  /*0a40*/  MOV R6, R4 ;  /* 0x0000000400067202 */ /* 0x000fe20000000f00 */
[----:B------:R-:W-:-:S05]  /*0a50*/  IMAD.MOV.U32 R7, RZ, RZ, R5 ;  /* 0x000000ffff077224 */ /* 0x000fca00078e0005 */
[----:B------:R-:W2:Y:S01]  /*0a60*/  LDG.E.U16 R8, desc[UR12][R6.64] ;  /* 0x0000000c06087981 */ /* 0x000ea2000c1e1500 */
[C---:B----4-:R-:W-:Y:S01]  /*0a70*/  IADD3 R9, PT, PT, R0.reuse, R9, RZ ;  /* 0x0000000900097210 */ /* 0x050fe20007ffe0ff */
[----:B------:R-:W-:-:S03]  /*0a80*/  IMAD.WIDE.U32 R4, R0, 0x2, R6 ;  /* 0x0000000200047825 */ /* 0x000fc600078e0006 */
[----:B------:R-:W-:Y:S01]  /*0a90*/  ISETP.GE.AND P0, PT, R9, UR7, PT ;  /* 0x0000000709007c0c */ /* 0x000fe2000bf06270 */
[----:B--2---:R-:W-:-:S05]  /*0aa0*/  HADD2.F32 R11, -RZ, R8.H0_H0 ;  /* 0x20000008ff0b7230 */ /* 0x004fca0000004100 */
[----:B------:R-:W-:-:S07]  /*0ab0*/  FMNMX.FTZ R2, |R11|, R2, !PT ;  /* 0x000000020b027209 */ /* 0x000fce0007810200 */
[----:B------:R-:W-:Y:S05]  /*0ac0*/  @!P0 BRA `(.L_x_133) ;  /* 0xfffffffc00dc8947 */ /* 0x000fea000383ffff */
.L_x_132:
[----:B------:R-:W-:Y:S05]  /*0ad0*/  BSYNC.RECONVERGENT B1 ;  /* 0x0000000000017941 */ /* 0x000fea0003800200 */
.L_x_131:
        /* <DEDUP_REMOVED lines=16> */
[----:B0-----:R-:W-:Y:S01]  /*0be0*/  VIADD R4, R9, 0xffffffe ;  /* 0x0ffffffe09047836 */ /* 0x001fe20000000000 */
[----:B------:R-:W-:-:S05]  /*0bf0*/  MOV R9, R3 ;  /* 0x0000000300097202 */ /* 0x000fca0000000f00 */
[----:B------:R0:W1:Y:S02]  /*0c00*/  F2I.FTZ.U32.TRUNC.NTZ R5, R4 ;  /* 0x0000000400057305 */ /* 0x000064000021f000 */
[----:B0-----:R-:W-:Y:S01]  /*0c10*/  HFMA2 R4, -RZ, RZ, 0, 0 ;  /* 0x00000000ff047431 */ /* 0x001fe200000001ff */
        /* <DEDUP_REMOVED lines=35> */
[----:B--2---:R-:W-:-:S02]  /*0e50*/  HADD2.F32 R17, -RZ, R17.H0_H0 ;  /* 0x20000011ff117230 */ /* 0x004fc40000004100 */
[----:B---3--:R-:W-:Y:S02]  /*0e60*/  HADD2.F32 R18, -RZ, R18.H0_H0 ;  /* 0x20000012ff127230 */ /* 0x008fe40000004100 */
[----:B----4-:R-:W-:-:S03]  /*0e70*/  HADD2.F32 R20, -RZ, R19.H0_H0 ;  /* 0x20000013ff147230 */ /* 0x010fc60000004100 */
[----:B------:R-:W-:Y:S01]  /*0e80*/  FMNMX3.FTZ R17, R2, |R17|, |R18|, !PT ;  /* 0x4000001102117276 */ /* 0x000fe20007810412 */
[----:B-----5:R-:W-:Y:S02]  /*0e90*/  HADD2.F32 R21, -RZ, R21.H0_H0 ;  /* 0x20000015ff157230 */ /* 0x020fe40000004100 */
[----:B------:R-:W-:-:S03]  /*0ea0*/  HADD2.F32 R22, -RZ, R22.H0_H0 ;  /* 0x20000016ff167230 */ /* 0x000fc60000004100 */
[----:B------:R-:W-:Y:S01]  /*0eb0*/  FMNMX3.FTZ R17, R17, |R20|, |R21|, !PT ;  /* 0x4000001411117276 */ /* 0x000fe20007810415 */
[----:B------:R-:W-:Y:S02]  /*0ec0*/  HADD2.F32 R23, -RZ, R23.H0_H0 ;  /* 0x20000017ff177230 */ /* 0x000fe40000004100 */
        /* <DEDUP_REMOVED lines=14> */
[----:B------:R-:W-:Y:S02]  /*0fb0*/  IMAD.MOV.U32 R9, RZ, RZ, R6 ;  /* 0x000000ffff097224 */ /* 0x000fe400078e0006 */
[----:B------:R-:W-:-:S05]  /*0fc0*/  HADD2.F32 R16, -RZ, R16.H0_H0 ;  /* 0x20000010ff107230 */ /* 0x000fca0000004100 */
[----:B------:R-:W-:-:S07]  /*0fd0*/  FMNMX3.FTZ R2, R2, |R7|, |R16|, !PT ;  /* 0x4000000702027276 */ /* 0x000fce0007810410 */
.L_x_137:
[----:B------:R-:W-:Y:S05]  /*0fe0*/  BSYNC.RECONVERGENT B2 ;  /* 0x0000000000027941 */ /* 0x000fea0003800200 */
.L_x_136:
[----:B------:R-:W-:Y:S05]  /*0ff0*/  @!P1 BRA `(.L_x_135) ;  /* 0x0000000400649947 */ /* 0x000fea0003800000 */
[----:B------:R-:W-:-:S07]  /*1000*/  IADD3 R11, PT, PT, R9, R0, RZ ;  /* 0x00000000090b7210 */ /* 0x000fce0007ffe0ff */
.L_x_138:
        /* <DEDUP_REMOVED lines=16> */
[----:B------:R-:W-:Y:S02]  /*1110*/  HFMA2 R4, -RZ, RZ, 0, 1.9073486328125e-06 ;  /* 0x00000020ff047431 */ /* 0x000fe400000001ff */
[----:B---3--:R-:W-:Y:S02]  /*1120*/  HADD2.F32 R8, -RZ, R8.H0_H0 ;  /* 0x20000008ff087230 */ /* 0x008fe40000004100 */
[----:B----4-:R-:W-:-:S03]  /*1130*/  HADD2.F32 R10, -RZ, R10.H0_H0 ;  /* 0x2000000aff0a7230 */ /* 0x010fc60000004100 */
[----:B------:R-:W-:Y:S02]  /*1140*/  FMNMX3.FTZ R5, R2, |R5|, |R8|, !PT ;  /* 0x4000000502057276 */ /* 0x000fe40007810408 */
[----:B------:R-:W2:Y:S01]  /*1150*/  LDG.E.U16 R2, desc[UR12][R6.64+0x18] ;  /* 0x0000180c06027981 */ /* 0x000ea2000c1e1500 */
[----:B-----5:R-:W-:-:S03]  /*1160*/  HADD2.F32 R12, -RZ, R12.H0_H0 ;  /* 0x2000000cff0c7230 */ /* 0x020fc60000004100 */
[----:B------:R-:W3:Y:S01]  /*1170*/  LDG.E.U16 R8, desc[UR12][R6.64+0x1a] ;  /* 0x00001a0c06087981 */ /* 0x000ee2000c1e1500 */
[----:B------:R-:W-:Y:S01]  /*1180*/  HADD2.F32 R13, -RZ, R13.H0_H0 ;  /* 0x2000000dff0d7230 */ /* 0x000fe20000004100 */
[----:B------:R-:W-:Y:S01]  /*1190*/  FMNMX3.FTZ R12, R5, |R10|, |R12|, !PT ;  /* 0x4000000a050c7276 */ /* 0x000fe2000781040c */
[----:B------:R-:W-:Y:S01]  /*11a0*/  IMAD.WIDE.U32 R4, R11, R4, UR20 ;  /* 0x000000140b047e25 */ /* 0x000fe2000f8e0004 */
[----:B------:R-:W4:Y:S03]  /*11b0*/  LDG.E.U16 R10, desc[UR12][R6.64+0x1c] ;  /* 0x00001c0c060a7981 */ /* 0x000f26000c1e1500 */
[----:B------:R-:W-:Y:S01]  /*11c0*/  HADD2.F32 R14, -RZ, R14.H0_H0 ;  /* 0x2000000eff0e7230 */ /* 0x000fe20000004100 */
[----:B------:R-:W5:Y:S04]  /*11d0*/  LDG.E.U16 R15, desc[UR12][R4.64+0x2] ;  /* 0x0000020c040f7981 */ /* 0x000f68000c1e1500 */
[----:B------:R-:W-:-:S02]  /*11e0*/  FMNMX3.FTZ R23, R12, |R13|, |R14|, !PT ;  /* 0x4000000d0c177276 */ /* 0x000fc4000781040e */
[----:B------:R-:W5:Y:S01]  /*11f0*/  LDG.E.U16 R12, desc[UR12][R4.64] ;  /* 0x0000000c040c7981 */ /* 0x000f62000c1e1500 */
[----:B------:R-:W-:-:S03]  /*1200*/  HADD2.F32 R24, -RZ, R18.H0_H0 ;  /* 0x20000012ff187230 */ /* 0x000fc60000004100 */
[----:B------:R-:W5:Y:S01]  /*1210*/  LDG.E.U16 R14, desc[UR12][R4.64+0x4] ;  /* 0x0000040c040e7981 */ /* 0x000f62000c1e1500 */
[----:B------:R-:W-:-:S03]  /*1220*/  HADD2.F32 R25, -RZ, R17.H0_H0 ;  /* 0x20000011ff197230 */ /* 0x000fc60000004100 */
[----:B------:R-:W5:Y:S01]  /*1230*/  LDG.E.U16 R13, desc[UR12][R4.64+0x6] ;  /* 0x0000060c040d7981 */ /* 0x000f62000c1e1500 */
[----:B------:R-:W-:-:S03]  /*1240*/  HADD2.F32 R26, -RZ, R21.H0_H0 ;  /* 0x20000015ff1a7230 */ /* 0x000fc60000004100 */
[----:B------:R-:W5:Y:S01]  /*1250*/  LDG.E.U16 R18, desc[UR12][R4.64+0x8] ;  /* 0x0000080c04127981 */ /* 0x000f62000c1e1500 */
[----:B------:R-:W-:-:S03]  /*1260*/  HADD2.F32 R22, -RZ, R22.H0_H0 ;  /* 0x20000016ff167230 */ /* 0x000fc60000004100 */
[----:B------:R-:W5:Y:S01]  /*1270*/  LDG.E.U16 R17, desc[UR12][R4.64+0xa] ;  /* 0x00000a0c04117981 */ /* 0x000f62000c1e1500 */
[----:B------:R-:W-:-:S03]  /*1280*/  FMNMX3.FTZ R23, R23, |R24|, |R25|, !PT ;  /* 0x4000001817177276 */ /* 0x000fc60007810419 */
[----:B------:R-:W5:Y:S01]  /*1290*/  LDG.E.U16 R6, desc[UR12][R4.64+0xc] ;  /* 0x00000c0c04067981 */ /* 0x000f62000c1e1500 */
[----:B------:R-:W-:-:S03]  /*12a0*/  FMNMX3.FTZ R23, R23, |R26|, |R22|, !PT ;  /* 0x4000001a17177276 */ /* 0x000fc60007810416 */
[----:B------:R-:W5:Y:S01]  /*12b0*/  LDG.E.U16 R7, desc[UR12][R4.64+0xe] ;  /* 0x00000e0c04077981 */ /* 0x000f62000c1e1500 */
[----:B------:R-:W-:-:S03]  /*12c0*/  HADD2.F32 R24, -RZ, R19.H0_H0 ;  /* 0x20000013ff187230 */ /* 0x000fc60000004100 */
[----:B------:R-:W5:Y:S01]  /*12d0*/  LDG.E.U16 R22, desc[UR12][R4.64+0x10] ;  /* 0x0000100c04167981 */ /* 0x000f62000c1e1500 */
[----:B------:R-:W-:-:S03]  /*12e0*/  HADD2.F32 R25, -RZ, R20.H0_H0 ;  /* 0x20000014ff197230 */ /* 0x000fc60000004100 */
[----:B------:R-:W5:Y:S04]  /*12f0*/  LDG.E.U16 R21, desc[UR12][R4.64+0x12] ;  /* 0x0000120c04157981 */ /* 0x000f68000c1e1500 */
[----:B------:R-:W5:Y:S01]  /*1300*/  LDG.E.U16 R20, desc[UR12][R4.64+0x14] ;  /* 0x0000140c04147981 */ /* 0x000f62000c1e1500 */
[----:B------:R-:W-:-:S03]  /*1310*/  FMNMX3.FTZ R27, R23, |R24|, |R25|, !PT ;  /* 0x40000018171b7276 */ /* 0x000fc60007810419 */
[----:B------:R-:W5:Y:S04]  /*1320*/  LDG.E.U16 R19, desc[UR12][R4.64+0x16] ;  /* 0x0000160c04137981 */ /* 0x000f68000c1e1500 */
[----:B------:R-:W5:Y:S04]  /*1330*/  LDG.E.U16 R23, desc[UR12][R4.64+0x18] ;  /* 0x0000180c04177981 */ /* 0x000f68000c1e1500 */
[----:B------:R-:W5:Y:S04]  /*1340*/  LDG.E.U16 R25, desc[UR12][R4.64+0x1a] ;  /* 0x00001a0c04197981 */ /* 0x000f68000c1e1500 */
[----:B------:R-:W5:Y:S04]  /*1350*/  LDG.E.U16 R24, desc[UR12][R4.64+0x1c] ;  /* 0x00001c0c04187981 */ /* 0x000f68000c1e1500 */
[----:B------:R0:W5:Y:S01]  /*1360*/  LDG.E.U16 R26, desc[UR12][R4.64+0x1e] ;  /* 0x00001e0c041a7981 */ /* 0x000162000c1e1500 */
[----:B------:R-:W-:Y:S01]  /*1370*/  HADD2.F32 R16, -RZ, R16.H0_H0 ;  /* 0x20000010ff107230 */ /* 0x000fe20000004100 */
[----:B------:R-:W-:-:S04]  /*1380*/  IADD3 R9, PT, PT, R0, R9, R0 ;  /* 0x0000000900097210 */ /* 0x000fc80007ffe000 */
[----:B------:R-:W-:Y:S01]  /*1390*/  ISETP.GE.AND P0, PT, R9, UR8, PT ;  /* 0x0000000809007c0c */ /* 0x000fe2000bf06270 */
[----:B------:R-:W-:Y:S02]  /*13a0*/  IMAD R11, R0, 0x2, R11 ;  /* 0x00000002000b7824 */ /* 0x000fe400078e020b */
[----:B--2---:R-:W-:Y:S02]  /*13b0*/  HADD2.F32 R2, -RZ, R2.H0_H0 ;  /* 0x20000002ff027230 */ /* 0x004fe40000004100 */
[----:B---3--:R-:W-:-:S05]  /*13c0*/  HADD2.F32 R8, -RZ, R8.H0_H0 ;  /* 0x20000008ff087230 */ /* 0x008fca0000004100 */
[----:B------:R-:W-:Y:S01]  /*13d0*/  FMNMX3.FTZ R2, R27, |R2|, |R8|, !PT ;  /* 0x400000021b027276 */ /* 0x000fe20007810408 */
[----:B----4-:R-:W-:Y:S02]  /*13e0*/  HADD2.F32 R27, -RZ, R10.H0_H0 ;  /* 0x2000000aff1b7230 */ /* 0x010fe40000004100 */
[----:B-----5:R-:W-:-:S03]  /*13f0*/  HADD2.F32 R15, -RZ, R15.H0_H0 ;  /* 0x2000000fff0f7230 */ /* 0x020fc60000004100 */
[----:B------:R-:W-:Y:S01]  /*1400*/  FMNMX3.FTZ R2, R2, |R27|, |R16|, !PT ;  /* 0x4000001b02027276 */ /* 0x000fe20007810410 */
[----:B------:R-:W-:Y:S02]  /*1410*/  HADD2.F32 R29, -RZ, R12.H0_H0 ;  /* 0x2000000cff1d7230 */ /* 0x000fe40000004100 */
[----:B------:R-:W-:-:S03]  /*1420*/  HADD2.F32 R27, -RZ, R14.H0_H0 ;  /* 0x2000000eff1b7230 */ /* 0x000fc60000004100 */
[----:B------:R-:W-:Y:S01]  /*1430*/  FMNMX3.FTZ R2, R2, |R29|, |R15|, !PT ;  /* 0x4000001d02027276 */ /* 0x000fe2000781040f */
[----:B------:R-:W-:Y:S02]  /*1440*/  HADD2.F32 R13, -RZ, R13.H0_H0 ;  /* 0x2000000dff0d7230 */ /* 0x000fe40000004100 */
[----:B0-----:R-:W-:-:S03]  /*1450*/  HADD2.F32 R5, -RZ, R18.H0_H0 ;  /* 0x20000012ff057230 */ /* 0x001fc60000004100 */
        /* <DEDUP_REMOVED lines=16> */
[----:B------:R-:W-:-:S05]  /*1560*/  HADD2.F32 R26, -RZ, R26.H0_H0 ;  /* 0x2000001aff1a7230 */ /* 0x000fca0000004100 */
[----:B------:R-:W-:Y:S01]  /*1570*/  FMNMX3.FTZ R2, R2, |R5|, |R26|, !PT ;  /* 0x4000000502027276 */ /* 0x000fe2000781041a */
[----:B------:R-:W-:Y:S06]  /*1580*/  @!P0 BRA `(.L_x_138) ;  /* 0xfffffff800a08947 */ /* 0x000fec000383ffff */
.L_x_135:
[----:B------:R-:W-:Y:S05]  /*1590*/  BSYNC.RECONVERGENT B1 ;  /* 0x0000000000017941 */ /* 0x000fea0003800200 */
.L_x_134:
[----:B------:R-:W-:-:S05]  /*15a0*/  MOV R4, UR8 ;  /* 0x0000000800047c02 */ /* 0x000fca0008000f00 */
[----:B------:R-:W-:-:S05]  /*15b0*/  IMAD R5, R4, 0x10, R3 ;  /* 0x0000001004057824 */ /* 0x000fca00078e0203 */
[----:B------:R-:W-:-:S13]  /*15c0*/  ISETP.GE.AND P0, PT, R5, UR10, PT ;  /* 0x0000000a05007c0c */ /* 0x000fda000bf06270 */
[----:B------:R-:W-:Y:S05]  /*15d0*/  @P0 BRA `(.L_x_126) ;  /* 0x0000000400180947 */ /* 0x000fea0003800000 */
[----:B----4-:R-:W0:Y:S01]  /*15e0*/  I2F.U32.RP R10, R0 ;  /* 0x00000000000a7306 */ /* 0x010e220000209000 */
[----:B------:R-:W-:Y:S01]  /*15f0*/  IADD3 R4, PT, PT, R5, R0, RZ ;  /* 0x0000000005047210 */ /* 0x000fe20007ffe0ff */
[----:B------:R-:W-:Y:S01]  /*1600*/  BSSY.RECONVERGENT B1, `(.L_x_139) ;  /* 0x000002c000017945 */ /* 0x000fe20003800200 */
[----:B------:R-:W-:Y:S02]  /*1610*/  ISETP.NE.U32.AND P2, PT, R0, RZ, PT ;  /* 0x000000ff0000720c */ /* 0x000fe40003f45070 */
[C---:B------:R-:W-:Y:S02]  /*1620*/  ISETP.GE.AND P0, PT, R4.reuse, UR10, PT ;  /* 0x0000000a04007c0c */ /* 0x040fe4000bf06270 */
[----:B------:R-:W-:Y:S02]  /*1630*/  VIMNMX R9, PT, PT, R4, UR10, !PT ;  /* 0x0000000a04097c48 */ /* 0x000fe4000ffe0100 */
[----:B------:R-:W-:-:S04]  /*1640*/  SEL R8, RZ, 0x1, P0 ;  /* 0x00000001ff087807 */ /* 0x000fc80000000000 */
[----:B------:R-:W-:Y:S01]  /*1650*/  IADD3 R9, PT, PT, R9, -R4, -R8 ;  /* 0x8000000409097210 */ /* 0x000fe20007ffe808 */
[----:B0-----:R-:W0:Y:S02]  /*1660*/  MUFU.RCP R10, R10 ;  /* 0x0000000a000a7308 */ /* 0x001e240000001000 */
[----:B0-----:R-:W-:-:S06]  /*1670*/  IADD3 R6, PT, PT, R10, 0xffffffe, RZ ;  /* 0x0ffffffe0a067810 */ /* 0x001fcc0007ffe0ff */
        /* <DEDUP_REMOVED lines=9> */
[----:B------:R-:W-:Y:S01]  /*1710*/  @P0 IMAD.IADD R9, R9, 0x1, -R0 ;  /* 0x0000000109090824 */ /* 0x000fe200078e0a00 */
[----:B------:R-:W-:-:S04]  /*1720*/  @P0 IADD3 R7, PT, PT, R7, 0x1, RZ ;  /* 0x0000000107070810 */ /* 0x000fc80007ffe0ff */
[----:B------:R-:W-:-:S13]  /*1730*/  ISETP.GE.U32.AND P1, PT, R9, R0, PT ;  /* 0x000000000900720c */ /* 0x000fda0003f26070 */
[----:B------:R-:W-:Y:S01]  /*1740*/  @P1 VIADD R7, R7, 0x1 ;  /* 0x0000000107071836 */ /* 0x000fe20000000000 */
[----:B------:R-:W-:-:S04]  /*1750*/  @!P2 LOP3.LUT R7, RZ, R0, RZ, 0x33, !PT ;  /* 0x00000000ff07a212 */ /* 0x000fc800078e33ff */
[----:B------:R-:W-:-:S04]  /*1760*/  IADD3 R4, PT, PT, R8, R7, RZ ;  /* 0x0000000708047210 */ /* 0x000fc80007ffe0ff */
[C---:B------:R-:W-:Y:S02]  /*1770*/  LOP3.LUT R6, R4.reuse, 0x3, RZ, 0xc0, !PT ;  /* 0x0000000304067812 */ /* 0x040fe400078ec0ff */
[----:B------:R-:W-:Y:S02]  /*1780*/  ISETP.GE.U32.AND P1, PT, R4, 0x3, PT ;  /* 0x000000030400780c */ /* 0x000fe40003f26070 */
[----:B------:R-:W-:-:S13]  /*1790*/  ISETP.NE.AND P0, PT, R6, 0x3, PT ;  /* 0x000000030600780c */ /* 0x000fda0003f05270 */
[----:B------:R-:W-:Y:S05]  /*17a0*/  @!P0 BRA `(.L_x_140) ;  /* 0x0000000000448947 */ /* 0x000fea0003800000 */
[----:B------:R-:W-:Y:S01]  /*17b0*/  UMOV UR8, UR11 ;  /* 0x0000000b00087c82 */ /* 0x000fe20008000000 */
[----:B------:R-:W-:Y:S01]  /*17c0*/  IADD3 R4, PT, PT, R4, 0x1, RZ ;  /* 0x0000000104047810 */ /* 0x000fe20007ffe0ff */
[----:B------:R-:W-:-:S03]  /*17d0*/  UIMAD.WIDE UR22, UR7, 0x2, UR8 ;  /* 0x00000002071678a5 */ /* 0x000fc6000f8e0208 */
[----:B------:R-:W-:-:S03]  /*17e0*/  LOP3.LUT R4, R4, 0x3, RZ, 0xc0, !PT ;  /* 0x0000000304047812 */ /* 0x000fc600078ec0ff */
[----:B------:R-:W-:Y:S01]  /*17f0*/  IMAD.U32 R8, RZ, RZ, UR22 ;  /* 0x00000016ff087e24 */ /* 0x000fe2000f8e00ff */
[----:B------:R-:W-:Y:S01]  /*1800*/  IADD3 R4, PT, PT, -R4, RZ, RZ ;  /* 0x000000ff04047210 */ /* 0x000fe20007ffe1ff */
[----:B------:R-:W-:-:S03]  /*1810*/  IMAD.U32 R6, RZ, RZ, UR23 ;  /* 0x00000017ff067e24 */ /* 0x000fc6000f8e00ff */
[----:B------:R-:W-:-:S04]  /*1820*/  IADD3 R8, P0, PT, R8, UR16, RZ ;  /* 0x0000001008087c10 */ /* 0x000fc8000ff1e0ff */
[----:B------:R-:W-:-:S09]  /*1830*/  IADD3.X R9, PT, PT, R6, UR17, RZ, P0, !PT ;  /* 0x0000001106097c10 */ /* 0x000fd200087fe4ff */
.L_x_141:
[----:B------:R-:W-:-:S06]  /*1840*/  IMAD.WIDE R6, R5, 0x2, R8 ;  /* 0x0000000205067825 */ /* 0x000fcc00078e0208 */
[----:B------:R-:W2:Y:S01]  /*1850*/  LDG.E.U16 R6, desc[UR12][R6.64] ;  /* 0x0000000c06067981 */ /* 0x000ea2000c1e1500 */
[----:B------:R-:W-:Y:S01]  /*1860*/  VIADD R4, R4, 0x1 ;  /* 0x0000000104047836 */ /* 0x000fe20000000000 */
[----:B------:R-:W-:-:S04]  /*1870*/  IADD3 R5, PT, PT, R0, R5, RZ ;  /* 0x0000000500057210 */ /* 0x000fc80007ffe0ff */
[----:B------:R-:W-:Y:S01]  /*1880*/  ISETP.NE.AND P0, PT, R4, RZ, PT ;  /* 0x000000ff0400720c */ /* 0x000fe20003f05270 */
[----:B--2---:R-:W-:-:S05]  /*1890*/  HADD2.F32 R11, -RZ, R6.H0_H0 ;  /* 0x20000006ff0b7230 */ /* 0x004fca0000004100 */
[----:B------:R-:W-:-:S07]  /*18a0*/  FMNMX.FTZ R2, |R11|, R2, !PT ;  /* 0x000000020b027209 */ /* 0x000fce0007810200 */
[----:B------:R-:W-:Y:S05]  /*18b0*/  @P0 BRA `(.L_x_141) ;  /* 0xfffffffc00e00947 */ /* 0x000fea000383ffff */
.L_x_140:
[----:B------:R-:W-:Y:S05]  /*18c0*/  BSYNC.RECONVERGENT B1 ;  /* 0x0000000000017941 */ /* 0x000fea0003800200 */
.L_x_139:
[----:B------:R-:W-:Y:S05]  /*18d0*/  @!P1 BRA `(.L_x_126) ;  /* 0x0000000000589947 */ /* 0x000fea0003800000 */
[----:B------:R-:W-:-:S07]  /*18e0*/  IMAD.SHL.U32 R15, R0, 0x2, RZ ;  /* 0x00000002000f7824 */ /* 0x000fce00078e00ff */
.L_x_142:
[----:B------:R-:W-:-:S05]  /*18f0*/  HFMA2 R6, -RZ, RZ, 0, 1.1920928955078125e-07 ;  /* 0x00000002ff067431 */ /* 0x000fca00000001ff */
[----:B------:R-:W-:-:S03]  /*1900*/  IMAD.WIDE R6, R5, R6, UR20 ;  /* 0x0000001405067e25 */ /* 0x000fc6000f8e0206 */
[----:B------:R-:W-:-:S03]  /*1910*/  IADD3 R8, P0, PT, R15, R6, RZ ;  /* 0x000000060f087210 */ /* 0x000fc60007f1e0ff */
[----:B------:R-:W2:Y:S02]  /*1920*/  LDG.E.U16 R6, desc[UR12][R6.64] ;  /* 0x0000000c06067981 */ /* 0x000ea4000c1e1500 */
[----:B------:R-:W-:Y:S01]  /*1930*/  IMAD.X R9, RZ, RZ, R7, P0 ;  /* 0x000000ffff097224 */ /* 0x000fe200000e0607 */
[----:B------:R-:W-:-:S04]  /*1940*/  IADD3 R10, P0, PT, R15, R8, RZ ;  /* 0x000000080f0a7210 */ /* 0x000fc80007f1e0ff */
[----:B------:R-:W-:Y:S01]  /*1950*/  IADD3.X R11, PT, PT, RZ, R9, RZ, P0, !PT ;  /* 0x00000009ff0b7210 */ /* 0x000fe200007fe4ff */
[----:B------:R-:W3:Y:S01]  /*1960*/  LDG.E.U16 R8, desc[UR12][R8.64] ;  /* 0x0000000c08087981 */ /* 0x000ee2000c1e1500 */
[----:B------:R-:W-:-:S03]  /*1970*/  IADD3 R12, P0, PT, R15, R10, RZ ;  /* 0x0000000a0f0c7210 */ /* 0x000fc60007f1e0ff */
[----:B------:R-:W4:Y:S02]  /*1980*/  LDG.E.U16 R10, desc[UR12][R10.64] ;  /* 0x0000000c0a0a7981 */ /* 0x000f24000c1e1500 */
[----:B------:R-:W-:-:S05]  /*1990*/  IMAD.X R13, RZ, RZ, R11, P0 ;  /* 0x000000ffff0d7224 */ /* 0x000fca00000e060b */
[----:B------:R-:W5:Y:S01]  /*19a0*/  LDG.E.U16 R12, desc[UR12][R12.64] ;  /* 0x0000000c0c0c7981 */ /* 0x000f62000c1e1500 */
[----:B------:R-:W-:-:S04]  /*19b0*/  LEA R5, R0, R5, 0x2 ;  /* 0x0000000500057211 */ /* 0x000fc800078e10ff */
[----:B------:R-:W-:Y:S01]  /*19c0*/  ISETP.GE.AND P0, PT, R5, UR10, PT ;  /* 0x0000000a05007c0c */ /* 0x000fe2000bf06270 */
[----:B--2---:R-:W-:Y:S02]  /*19d0*/  HADD2.F32 R17, -RZ, R6.H0_H0 ;  /* 0x20000006ff117230 */ /* 0x004fe40000004100 */
[----:B---3--:R-:W-:-:S05]  /*19e0*/  HADD2.F32 R4, -RZ, R8.H0_H0 ;  /* 0x20000008ff047230 */ /* 0x008fca0000004100 */
[----:B------:R-:W-:Y:S01]  /*19f0*/  FMNMX3.FTZ R2, R2, |R17|, |R4|, !PT ;  /* 0x4000001102027276 */ /* 0x000fe20007810404 */
[----:B----4-:R-:W-:Y:S02]  /*1a00*/  HADD2.F32 R17, -RZ, R10.H0_H0 ;  /* 0x2000000aff117230 */ /* 0x010fe40000004100 */
[----:B-----5:R-:W-:-:S05]  /*1a10*/  HADD2.F32 R4, -RZ, R12.H0_H0 ;  /* 0x2000000cff047230 */ /* 0x020fca0000004100 */
[----:B------:R-:W-:Y:S01]  /*1a20*/  FMNMX3.FTZ R2, R2, |R17|, |R4|, !PT ;  /* 0x4000001102027276 */ /* 0x000fe20007810404 */
[----:B------:R-:W-:Y:S06]  /*1a30*/  @!P0 BRA `(.L_x_142) ;  /* 0xfffffffc00ac8947 */ /* 0x000fec000383ffff */
.L_x_126:
[----:B------:R-:W-:Y:S05]  /*1a40*/  BSYNC.RECONVERGENT B0 ;  /* 0x0000000000007941 */ /* 0x000fea0003800200 */
.L_x_124:
        /* <DEDUP_REMOVED lines=21> */
[----:B-1----:R-:W-:-:S04]  /*1ba0*/  @!P2 LEA R7, R7, R6, 0x18 ;  /* 0x000000060707a211 */ /* 0x002fc800078ec0ff */
[----:B------:R-:W-:Y:S02]  /*1bb0*/  @!P2 IADD3 R4, PT, PT, R4, R7, RZ ;  /* 0x000000070404a210 */ /* 0x000fe40007ffe0ff */
        /* <DEDUP_REMOVED lines=37> */
.L_x_144:
[----:B------:R-:W-:Y:S01]  /*1e10*/  LOP3.LUT R2, R3, 0x3e0, RZ, 0xc0, !PT ;  /* 0x000003e003027812 */ /* 0x000fe200078ec0ff */
[----:B------:R-:W0:Y:S03]  /*1e20*/  S2R R6, SR_LANEID ;  /* 0x0000000000067919 */ /* 0x000e260000000000 */
[----:B------:R-:W-:Y:S02]  /*1e30*/  LOP3.LUT R7, RZ, R2, RZ, 0x33, !PT ;  /* 0x00000002ff077212 */ /* 0x000fe400078e33ff */
[----:B------:R-:W-:-:S03]  /*1e40*/  IADD3 R5, PT, PT, R2, 0x20, RZ ;  /* 0x0000002002057810 */ /* 0x000fc60007ffe0ff */
        /* <DEDUP_REMOVED lines=13> */
[----:B------:R-:W-:Y:S02]  /*1f20*/  ISETP.GT.AND P0, PT, R4, R7, PT ;  /* 0x000000070400720c */ /* 0x000fe40003f04270 */
[----:B------:R-:W-:Y:S01]  /*1f30*/  IADD3 R4, PT, PT, R6, 0x8, RZ ;  /* 0x0000000806047810 */ /* 0x000fe20007ffe0ff */
        /* <DEDUP_REMOVED lines=15> */
[----:B-1----:R-:W-:-:S04]  /*2030*/  @!P0 LEA R5, R8, R5, 0x18 ;  /* 0x0000000508058211 */ /* 0x002fc800078ec0ff */
[----:B------:R-:W-:Y:S02]  /*2040*/  @!P0 IADD3 R5, PT, PT, R4, R5, RZ ;  /* 0x0000000504058210 */ /* 0x000fe40007ffe0ff */
        /* <DEDUP_REMOVED lines=12> */
[----:B------:R-:W-:-:S05]  /*2110*/  MOV R15, UR7 ;  /* 0x00000007000f7c02 */ /* 0x000fca0008000f00 */
        /* <DEDUP_REMOVED lines=22> */
.L_x_146:
        /* <DEDUP_REMOVED lines=8> */
.L_x_145:
[----:B------:R-:W-:Y:S05]  /*2300*/  BSYNC.RECONVERGENT B0 ;  /* 0x0000000000007941 */ /* 0x000fea0003800200 */
.L_x_143:
        /* <DEDUP_REMOVED lines=18> */
[----:B------:R-:W-:Y:S01]  /*2430*/  IADD3 R13, PT, PT, R3, R0, RZ ;  /* 0x00000000030d7210 */ /* 0x000fe20007ffe0ff */
[----:B------:R-:W-:Y:S01]  /*2440*/  BSSY.RECONVERGENT B0, `(.L_x_148) ;  /* 0x000005e000007945 */ /* 0x000fe20003800200 */
[----:B------:R-:W-:Y:S02]  /*2450*/  ISETP.NE.U32.AND P2, PT, R0, RZ, PT ;  /* 0x000000ff0000720c */ /* 0x000fe40003f45070 */
[C---:B------:R-:W-:Y:S02]  /*2460*/  ISETP.GE.U32.AND P0, PT, R13.reuse, UR7, PT ;  /* 0x000000070d007c0c */ /* 0x040fe4000bf06070 */
[----:B------:R-:W-:Y:S02]  /*2470*/  VIMNMX.U32 R6, PT, PT, R13, UR7, !PT ;  /* 0x000000070d067c48 */ /* 0x000fe4000ffe0000 */
[----:B------:R-:W-:Y:S01]  /*2480*/  SEL R7, RZ, 0x1, P0 ;  /* 0x00000001ff077807 */ /* 0x000fe20000000000 */
[----:B0-----:R-:W0:Y:S02]  /*2490*/  MUFU.RCP R8, R8 ;  /* 0x0000000800087308 */ /* 0x001e240000001000 */
[----:B0-----:R-:W-:-:S06]  /*24a0*/  IADD3 R4, PT, PT, R8, 0xffffffe, RZ ;  /* 0x0ffffffe08047810 */ /* 0x001fcc0007ffe0ff */
[----:B------:R0:W1:Y:S02]  /*24b0*/  F2I.FTZ.U32.TRUNC.NTZ R5, R4 ;  /* 0x0000000400057305 */ /* 0x000064000021f000 */
[----:B0-----:R-:W-:Y:S02]  /*24c0*/  IMAD.MOV.U32 R4, RZ, RZ, RZ ;  /* 0x000000ffff047224 */ /* 0x001fe400078e00ff */
[----:B-1----:R-:W-:-:S04]  /*24d0*/  IMAD.MOV R9, RZ, RZ, -R5 ;  /* 0x000000ffff097224 */ /* 0x002fc800078e0a05 */
[----:B------:R-:W-:-:S04]  /*24e0*/  IMAD R9, R9, R0, RZ ;  /* 0x0000000009097224 */ /* 0x000fc800078e02ff */
[----:B------:R-:W-:Y:S01]  /*24f0*/  IMAD.HI.U32 R8, R5, R9, R4 ;  /* 0x0000000905087227 */ /* 0x000fe200078e0004 */
[----:B------:R-:W-:-:S05]  /*2500*/  IADD3 R5, PT, PT, R6, -R13, -R7 ;  /* 0x8000000d06057210 */ /* 0x000fca0007ffe807 */
        /* <DEDUP_REMOVED lines=15> */
[----:B------:R-:W-:-:S06]  /*2600*/  LEA.HI.X R7, R12, UR5, RZ, 0x5, P0 ;  /* 0x000000050c077c11 */ /* 0x000fcc00080f2cff */
[----:B------:R-:W2:Y:S02]  /*2610*/  LDG.E.ENL2.256 R8, R4, desc[UR12][R6.64] ;  /* 0xfe00000c0604797e */ /* 0x000ea40008121908 */
[--C-:B--2---:R-:W-:Y:S02]  /*2620*/  HADD2.F32 R15, -RZ, R4.reuse.H1_H1 ;  /* 0x30000004ff0f7230 */ /* 0x104fe40000004100 */
[----:B------:R-:W-:Y:S02]  /*2630*/  HADD2.F32 R3, -RZ, R4.H0_H0 ;  /* 0x20000004ff037230 */ /* 0x000fe40000004100 */
[--C-:B------:R-:W-:Y:S02]  /*2640*/  HADD2.F32 R17, -RZ, R5.reuse.H1_H1 ;  /* 0x30000005ff117230 */ /* 0x100fe40000004100 */
[-C--:B------:R-:W-:Y:S01]  /*2650*/  FMUL.FTZ R4, R15, R2.reuse ;  /* 0x000000020f047220 */ /* 0x080fe20000410000 */
[----:B------:R-:W-:Y:S02]  /*2660*/  HADD2.F32 R15, -RZ, R5.H0_H0 ;  /* 0x20000005ff0f7230 */ /* 0x000fe40000004100 */
[----:B------:R-:W-:Y:S01]  /*2670*/  FMUL.FTZ R3, R3, R2 ;  /* 0x0000000203037220 */ /* 0x000fe20000410000 */
[----:B------:R-:W-:-:S02]  /*2680*/  HADD2.F32 R19, -RZ, R7.H1_H1 ;  /* 0x30000007ff137230 */ /* 0x000fc40000004100 */
[-C--:B------:R-:W-:Y:S01]  /*2690*/  FMUL.FTZ R14, R17, R2.reuse ;  /* 0x00000002110e7220 */ /* 0x080fe20000410000 */
[--C-:B------:R-:W-:Y:S02]  /*26a0*/  HADD2.F32 R17, -RZ, R6.reuse.H1_H1 ;  /* 0x30000006ff117230 */ /* 0x100fe40000004100 */
[-C--:B------:R-:W-:Y:S01]  /*26b0*/  FMUL.FTZ R5, R15, R2.reuse ;  /* 0x000000020f057220 */ /* 0x080fe20000410000 */
[----:B------:R-:W-:Y:S02]  /*26c0*/  HADD2.F32 R15, -RZ, R6.H0_H0 ;  /* 0x20000006ff0f7230 */ /* 0x000fe40000004100 */
[-C--:B------:R-:W-:Y:S01]  /*26d0*/  FMUL.FTZ R16, R19, R2.reuse ;  /* 0x0000000213107220 */ /* 0x080fe20000410000 */
[----:B------:R-:W-:Y:S01]  /*26e0*/  HADD2.F32 R19, -RZ, R8.H1_H1 ;  /* 0x30000008ff137230 */ /* 0x000fe20000004100 */
[----:B------:R-:W-:Y:S01]  /*26f0*/  F2I.S8.NTZ R3, R3 ;  /* 0x0000000300037305 */ /* 0x000fe20000202100 */
[----:B------:R-:W-:Y:S02]  /*2700*/  HADD2.F32 R21, -RZ, R9.H1_H1 ;  /* 0x30000009ff157230 */ /* 0x000fe40000004100 */
[-C--:B------:R-:W-:Y:S01]  /*2710*/  FMUL.FTZ R6, R15, R2.reuse ;  /* 0x000000020f067220 */ /* 0x080fe20000410000 */
[----:B------:R-:W-:Y:S01]  /*2720*/  FMUL.FTZ R15, R17, R2 ;  /* 0x00000002110f7220 */ /* 0x000fe20000410000 */
[----:B------:R-:W-:-:S02]  /*2730*/  HADD2.F32 R17, -RZ, R7.H0_H0 ;  /* 0x20000007ff117230 */ /* 0x000fc40000004100 */
[-C--:B------:R-:W-:Y:S01]  /*2740*/  FMUL.FTZ R18, R21, R2.reuse ;  /* 0x0000000215127220 */ /* 0x080fe20000410000 */
[----:B------:R-:W-:Y:S01]  /*2750*/  HADD2.F32 R21, -RZ, R10.H1_H1 ;  /* 0x3000000aff157230 */ /* 0x000fe20000004100 */
[----:B------:R-:W0:Y:S01]  /*2760*/  F2I.S8.NTZ R4, R4 ;  /* 0x0000000400047305 */ /* 0x000e220000202100 */
[----:B------:R-:W-:Y:S01]  /*2770*/  FMUL.FTZ R7, R17, R2 ;  /* 0x0000000211077220 */ /* 0x000fe20000410000 */
[----:B------:R-:W-:-:S05]  /*2780*/  HADD2.F32 R17, -RZ, R8.H0_H0 ;  /* 0x20000008ff117230 */ /* 0x000fca0000004100 */
[-C--:B------:R-:W-:Y:S01]  /*2790*/  FMUL.FTZ R8, R17, R2.reuse ;  /* 0x0000000211087220 */ /* 0x080fe20000410000 */
[-C--:B------:R-:W-:Y:S01]  /*27a0*/  FMUL.FTZ R17, R19, R2.reuse ;  /* 0x0000000213117220 */ /* 0x080fe20000410000 */
[----:B------:R-:W-:Y:S01]  /*27b0*/  HADD2.F32 R19, -RZ, R9.H0_H0 ;  /* 0x20000009ff137230 */ /* 0x000fe20000004100 */
[----:B------:R-:W-:Y:S04]  /*27c0*/  F2I.S8.NTZ R5, R5 ;  /* 0x0000000500057305 */ /* 0x000fe80000202100 */
[-C--:B------:R-:W-:Y:S01]  /*27d0*/  FMUL.FTZ R9, R19, R2.reuse ;  /* 0x0000000213097220 */ /* 0x080fe20000410000 */
[----:B------:R-:W-:Y:S01]  /*27e0*/  HADD2.F32 R19, -RZ, R10.H0_H0 ;  /* 0x2000000aff137230 */ /* 0x000fe20000004100 */
[----:B0-----:R-:W-:Y:S02]  /*27f0*/  PRMT R4, R3, 0x3340, R4 ;  /* 0x0000334003047816 */ /* 0x001fe40000000004 */
[----:B------:R-:W0:Y:S02]  /*2800*/  F2I.S8.NTZ R14, R14 ;  /* 0x0000000e000e7305 */ /* 0x000e240000202100 */
[-C--:B------:R-:W-:Y:S01]  /*2810*/  FMUL.FTZ R10, R19, R2.reuse ;  /* 0x00000002130a7220 */ /* 0x080fe20000410000 */
[----:B------:R-:W-:Y:S01]  /*2820*/  FMUL.FTZ R19, R21, R2 ;  /* 0x0000000215137220 */ /* 0x000fe20000410000 */
[----:B------:R-:W-:-:S02]  /*2830*/  HADD2.F32 R21, -RZ, R11.H0_H0 ;  /* 0x2000000bff157230 */ /* 0x000fc40000004100 */
[----:B------:R-:W-:Y:S02]  /*2840*/  HADD2.F32 R11, -RZ, R11.H1_H1 ;  /* 0x3000000bff0b7230 */ /* 0x000fe40000004100 */
[----:B------:R-:W-:Y:S01]  /*2850*/  F2I.S8.NTZ R6, R6 ;  /* 0x0000000600067305 */ /* 0x000fe20000202100 */
[-C--:B------:R-:W-:Y:S02]  /*2860*/  FMUL.FTZ R21, R21, R2.reuse ;  /* 0x0000000215157220 */ /* 0x080fe40000410000 */
[----:B------:R-:W-:Y:S01]  /*2870*/  FMUL.FTZ R11, R11, R2 ;  /* 0x000000020b0b7220 */ /* 0x000fe20000410000 */
[----:B0-----:R-:W-:-:S04]  /*2880*/  PRMT R5, R5, 0x3340, R14 ;  /* 0x0000334005057816 */ /* 0x001fc8000000000e */
[----:B------:R-:W0:Y:S01]  /*2890*/  F2I.S8.NTZ R15, R15 ;  /* 0x0000000f000f7305 */ /* 0x000e220000202100 */
[----:B------:R-:W-:-:S07]  /*28a0*/  PRMT R4, R4, 0x5410, R5 ;  /* 0x0000541004047816 */ /* 0x000fce0000000005 */
[----:B------:R-:W-:Y:S01]  /*28b0*/  F2I.S8.NTZ R7, R7 ;  /* 0x0000000700077305 */ /* 0x000fe20000202100 */
[----:B0-----:R-:W-:-:S07]  /*28c0*/  PRMT R6, R6, 0x3340, R15 ;  /* 0x0000334006067816 */ /* 0x001fce000000000f */
[----:B------:R-:W0:Y:S08]  /*28d0*/  F2I.S8.NTZ R16, R16 ;  /* 0x0000001000107305 */ /* 0x000e300000202100 */
[----:B------:R-:W-:Y:S01]  /*28e0*/  F2I.S8.NTZ R8, R8 ;  /* 0x0000000800087305 */ /* 0x000fe20000202100 */
[----:B0-----:R-:W-:-:S07]  /*28f0*/  PRMT R7, R7, 0x3340, R16 ;  /* 0x0000334007077816 */ /* 0x001fce0000000010 */
[----:B------:R-:W0:Y:S01]  /*2900*/  F2I.S8.NTZ R17, R17 ;  /* 0x0000001100117305 */ /* 0x000e220000202100 */
[----:B------:R-:W-:-:S07]  /*2910*/  PRMT R5, R6, 0x5410, R7 ;  /* 0x0000541006057816 */ /* 0x000fce0000000007 */
[----:B------:R-:W-:Y:S01]  /*2920*/  F2I.S8.NTZ R9, R9 ;  /* 0x0000000900097305 */ /* 0x000fe20000202100 */
[----:B0-----:R-:W-:-:S07]  /*2930*/  PRMT R17, R8, 0x3340, R17 ;  /* 0x0000334008117816 */ /* 0x001fce0000000011 */
[----:B------:R-:W0:Y:S01]  /*2940*/  F2I.S8.NTZ R18, R18 ;  /* 0x0000001200127305 */ /* 0x000e220000202100 */
[----:B------:R-:W-:-:S07]  /*2950*/  LEA R8, P0, R12, UR9, 0x4 ;  /* 0x000000090c087c11 */ /* 0x000fce000f8020ff */
[----:B------:R-:W-:Y:S01]  /*2960*/  F2I.S8.NTZ R10, R10 ;  /* 0x0000000a000a7305 */ /* 0x000fe20000202100 */
[----:B0-----:R-:W-:-:S07]  /*2970*/  PRMT R18, R9, 0x3340, R18 ;  /* 0x0000334009127816 */ /* 0x001fce0000000012 */
[----:B------:R-:W0:Y:S01]  /*2980*/  F2I.S8.NTZ R19, R19 ;  /* 0x0000001300137305 */ /* 0x000e220000202100 */
[----:B------:R-:W-:Y:S02]  /*2990*/  LEA.HI.X R9, R12, UR10, RZ, 0x4, P0 ;  /* 0x0000000a0c097c11 */ /* 0x000fe400080f24ff */
[----:B------:R-:W-:-:S05]  /*29a0*/  PRMT R6, R17, 0x5410, R18 ;  /* 0x0000541011067816 */ /* 0x000fca0000000012 */
[----:B------:R-:W-:Y:S01]  /*29b0*/  F2I.S8.NTZ R21, R21 ;  /* 0x0000001500157305 */ /* 0x000fe20000202100 */
[----:B0-----:R-:W-:-:S07]  /*29c0*/  PRMT R10, R10, 0x3340, R19 ;  /* 0x000033400a0a7816 */ /* 0x001fce0000000013 */
[----:B------:R-:W0:Y:S02]  /*29d0*/  F2I.S8.NTZ R20, R11 ;  /* 0x0000000b00147305 */ /* 0x000e240000202100 */
[----:B0-----:R-:W-:-:S04]  /*29e0*/  PRMT R3, R21, 0x3340, R20 ;  /* 0x0000334015037816 */ /* 0x001fc80000000014 */
[----:B------:R-:W-:Y:S01]  /*29f0*/  PRMT R7, R10, 0x5410, R3 ;  /* 0x000054100a077816 */ /* 0x000fe20000000003 */
[----:B------:R-:W-:-:S04]  /*2a00*/  IMAD.MOV.U32 R3, RZ, RZ, R13 ;  /* 0x000000ffff037224 */ /* 0x000fc800078e000d */
[----:B------:R0:W-:Y:S03]  /*2a10*/  STG.E.128 desc[UR12][R8.64], R4 ;  /* 0x0000000408007986 */ /* 0x0001e6000c101d0c */
.L_x_149:
[----:B------:R-:W-:Y:S05]  /*2a20*/  BSYNC.RECONVERGENT B0 ;  /* 0x0000000000007941 */ /* 0x000fea0003800200 */
.L_x_148:
[----:B------:R-:W-:Y:S05]  /*2a30*/  @!P1 EXIT ;  /* 0x000000000000994d */ /* 0x000fea0003800000 */
[----:B------:R-:W-:-:S07]  /*2a40*/  IADD3 R13, PT, PT, R3, R0, RZ ;  /* 0x00000000030d7210 */ /* 0x000fce0007ffe0ff */
.L_x_150:
[----:B01----:R-:W-:-:S04]  /*2a50*/  IMAD.MOV.U32 R4, RZ, RZ, 0x20 ;  /* 0x00000020ff047424 */ /* 0x003fc800078e00ff */
[----:B------:R-:W-:-:S06]  /*2a60*/  IMAD.WIDE.U32 R4, R3, R4, UR4 ;  /* 0x0000000403047e25 */ /* 0x000fcc000f8e0004 */
[----:B------:R-:W2:Y:S02]  /*2a70*/  LDG.E.ENL2.256 R4, R8, desc[UR12][R4.64] ;  /* 0xfe00000c0408797e */ /* 0x000ea40008121904 */
[--C-:B--2---:R-:W-:Y:S02]  /*2a80*/  HADD2.F32 R15, -RZ, R8.reuse.H0_H0 ;  /* 0x20000008ff0f7230 */ /* 0x104fe40000004100 */
[----:B------:R-:W-:Y:S02]  /*2a90*/  HADD2.F32 R17, -RZ, R8.H1_H1 ;  /* 0x30000008ff117230 */ /* 0x000fe40000004100 */
[----:B------:R-:W-:Y:S02]  /*2aa0*/  HADD2.F32 R19, -RZ, R9.H1_H1 ;  /* 0x30000009ff137230 */ /* 0x000fe40000004100 */
[-C--:B------:R-:W-:Y:S01]  /*2ab0*/  FMUL.FTZ R8, R15, R2.reuse ;  /* 0x000000020f087220 */ /* 0x080fe20000410000 */
[----:B------:R-:W-:Y:S02]  /*2ac0*/  HADD2.F32 R21, -RZ, R11.H1_H1 ;  /* 0x3000000bff157230 */ /* 0x000fe40000004100 */
[----:B------:R-:W-:Y:S01]  /*2ad0*/  FMUL.FTZ R15, R17, R2 ;  /* 0x00000002110f7220 */ /* 0x000fe20000410000 */
[----:B------:R-:W-:-:S02]  /*2ae0*/  HADD2.F32 R17, -RZ, R9.H0_H0 ;  /* 0x20000009ff117230 */ /* 0x000fc40000004100 */
[-C--:B------:R-:W-:Y:S01]  /*2af0*/  FMUL.FTZ R12, R19, R2.reuse ;  /* 0x00000002130c7220 */ /* 0x080fe20000410000 */
[----:B------:R-:W-:Y:S02]  /*2b00*/  HADD2.F32 R19, -RZ, R10.H1_H1 ;  /* 0x3000000aff137230 */ /* 0x000fe40000004100 */
[-C--:B------:R-:W-:Y:S01]  /*2b10*/  FMUL.FTZ R14, R21, R2.reuse ;  /* 0x00000002150e7220 */ /* 0x080fe20000410000 */
[----:B------:R-:W-:Y:S02]  /*2b20*/  HADD2.F32 R21, -RZ, R4.H1_H1 ;  /* 0x30000004ff157230 */ /* 0x000fe40000004100 */
[----:B------:R-:W-:Y:S01]  /*2b30*/  FMUL.FTZ R9, R17, R2 ;  /* 0x0000000211097220 */ /* 0x000fe20000410000 */
[----:B------:R-:W-:Y:S01]  /*2b40*/  HADD2.F32 R17, -RZ, R10.H0_H0 ;  /* 0x2000000aff117230 */ /* 0x000fe20000004100 */
[----:B------:R-:W-:Y:S01]  /*2b50*/  F2I.S8.NTZ R8, R8 ;  /* 0x0000000800087305 */ /* 0x000fe20000202100 */
[----:B------:R-:W-:-:S03]  /*2b60*/  HADD2.F32 R23, -RZ, R5.H1_H1 ;  /* 0x30000005ff177230 */ /* 0x000fc60000004100 */
[-C--:B------:R-:W-:Y:S01]  /*2b70*/  FMUL.FTZ R10, R17, R2.reuse ;  /* 0x00000002110a7220 */ /* 0x080fe20000410000 */
[-C--:B------:R-:W-:Y:S01]  /*2b80*/  FMUL.FTZ R17, R19, R2.reuse ;  /* 0x0000000213117220 */ /* 0x080fe20000410000 */
[----:B------:R-:W-:Y:S02]  /*2b90*/  HADD2.F32 R19, -RZ, R11.H0_H0 ;  /* 0x2000000bff137230 */ /* 0x000fe40000004100 */
        /* <DEDUP_REMOVED lines=11> */
[----:B0-----:R-:W-:Y:S01]  /*2c50*/  PRMT R8, R8, 0x3340, R15 ;  /* 0x0000334008087816 */ /* 0x001fe2000000000f */
[----:B------:R-:W-:Y:S01]  /*2c60*/  IMAD.U32 R15, RZ, RZ, UR10 ;  /* 0x0000000aff0f7e24 */ /* 0x000fe2000f8e00ff */
        /* <DEDUP_REMOVED lines=9> */
[----:B------:R-:W0:Y:S08]  /*2d00*/  F2I.S8.NTZ R17, R17 ;  /* 0x0000001100117305 */ /* 0x000e300000202100 */
[----:B------:R-:W-:Y:S01]  /*2d10*/  F2I.S8.NTZ R5, R5 ;  /* 0x0000000500057305 */ /* 0x000fe20000202100 */
[----:B0-----:R-:W-:-:S07]  /*2d20*/  PRMT R17, R10, 0x3340, R17 ;  /* 0x000033400a117816 */ /* 0x001fce0000000011 */
[----:B------:R-:W0:Y:S08]  /*2d30*/  F2I.S8.NTZ R16, R16 ;  /* 0x0000001000107305 */ /* 0x000e300000202100 */
[----:B------:R-:W-:Y:S01]  /*2d40*/  F2I.S8.NTZ R11, R11 ;  /* 0x0000000b000b7305 */ /* 0x000fe20000202100 */
[----:B0-----:R-:W-:-:S07]  /*2d50*/  PRMT R5, R5, 0x3340, R16 ;  /* 0x0000334005057816 */ /* 0x001fce0000000010 */
[----:B------:R-:W0:Y:S01]  /*2d60*/  F2I.S8.NTZ R14, R14 ;  /* 0x0000000e000e7305 */ /* 0x000e220000202100 */
[----:B------:R-:W-:Y:S02]  /*2d70*/  PRMT R16, R8, 0x5410, R9 ;  /* 0x0000541008107816 */ /* 0x000fe40000000009 */
[----:B------:R-:W-:-:S05]  /*2d80*/  MOV R8, 0x20 ;  /* 0x0000002000087802 */ /* 0x000fca0000000f00 */
[----:B------:R-:W-:Y:S01]  /*2d90*/  F2I.S8.NTZ R4, R4 ;  /* 0x0000000400047305 */ /* 0x000fe20000202100 */
[----:B0-----:R-:W-:-:S07]  /*2da0*/  PRMT R10, R11, 0x3340, R14 ;  /* 0x000033400b0a7816 */ /* 0x001fce000000000e */
[----:B------:R-:W0:Y:S01]  /*2db0*/  F2I.S8.NTZ R19, R19 ;  /* 0x0000001300137305 */ /* 0x000e220000202100 */
[----:B------:R-:W-:Y:S02]  /*2dc0*/  MOV R14, UR9 ;  /* 0x00000009000e7c02 */ /* 0x000fe40008000f00 */
[----:B------:R-:W-:-:S05]  /*2dd0*/  PRMT R17, R17, 0x5410, R10 ;  /* 0x0000541011117816 */ /* 0x000fca000000000a */
[----:B------:R-:W-:Y:S01]  /*2de0*/  F2I.S8.NTZ R6, R6 ;  /* 0x0000000600067305 */ /* 0x000fe20000202100 */
[----:B0-----:R-:W-:-:S07]  /*2df0*/  PRMT R4, R4, 0x3340, R19 ;  /* 0x0000334004047816 */ /* 0x001fce0000000013 */
[----:B------:R-:W0:Y:S08]  /*2e00*/  F2I.S8.NTZ R21, R21 ;  /* 0x0000001500157305 */ /* 0x000e300000202100 */
[----:B------:R-:W-:Y:S01]  /*2e10*/  F2I.S8.NTZ R23, R23 ;  /* 0x0000001700177305 */ /* 0x000fe20000202100 */
[----:B0-----:R-:W-:-:S07]  /*2e20*/  PRMT R6, R6, 0x3340, R21 ;  /* 0x0000334006067816 */ /* 0x001fce0000000015 */
[----:B------:R-:W0:Y:S02]  /*2e30*/  F2I.S8.NTZ R18, R7 ;  /* 0x0000000700127305 */ /* 0x000e240000202100 */
[----:B0-----:R-:W-:Y:S01]  /*2e40*/  PRMT R19, R23, 0x3340, R18 ;  /* 0x0000334017137816 */ /* 0x001fe20000000012 */
[----:B------:R-:W-:Y:S01]  /*2e50*/  IMAD.WIDE.U32 R22, R3, 0x10, R14 ;  /* 0x0000001003167825 */ /* 0x000fe200078e000e */
[----:B------:R-:W-:Y:S02]  /*2e60*/  PRMT R18, R4, 0x5410, R5 ;  /* 0x0000541004127816 */ /* 0x000fe40000000005 */
[----:B------:R-:W-:Y:S01]  /*2e70*/  PRMT R19, R6, 0x5410, R19 ;  /* 0x0000541006137816 */ /* 0x000fe20000000013 */
[----:B------:R-:W-:-:S04]  /*2e80*/  IMAD.WIDE.U32 R6, R13, R8, UR4 ;  /* 0x000000040d067e25 */ /* 0x000fc8000f8e0008 */
[----:B------:R0:W-:Y:S04]  /*2e90*/  STG.E.128 desc[UR12][R22.64], R16 ;  /* 0x0000001016007986 */ /* 0x0001e8000c101d0c */
[----:B------:R-:W0:Y:S01]  /*2ea0*/  LDG.E.ENL2.256 R8, R4, desc[UR12][R6.64] ;  /* 0xfe00000c0604797e */ /* 0x000e220008121908 */
[----:B------:R-:W-:Y:S01]  /*2eb0*/  IMAD.WIDE.U32 R14, R13, 0x10, R14 ;  /* 0x000000100d0e7825 */ /* 0x000fe200078e000e */
[----:B------:R-:W-:-:S03]  /*2ec0*/  IADD3 R3, PT, PT, R0, R3, R0 ;  /* 0x0000000300037210 */ /* 0x000fc60007ffe000 */
[----:B------:R-:W-:Y:S01]  /*2ed0*/  IMAD R13, R0, 0x2, R13 ;  /* 0x00000002000d7824 */ /* 0x000fe200078e020d */
[----:B------:R-:W-:Y:S01]  /*2ee0*/  ISETP.GE.AND P0, PT, R3, UR7, PT ;  /* 0x0000000703007c0c */ /* 0x000fe2000bf06270 */
[--C-:B0-----:R-:W-:Y:S02]  /*2ef0*/  HADD2.F32 R17, -RZ, R6.reuse.H0_H0 ;  /* 0x20000006ff117230 */ /* 0x101fe40000004100 */
[----:B------:R-:W-:Y:S02]  /*2f00*/  HADD2.F32 R19, -RZ, R6.H1_H1 ;  /* 0x30000006ff137230 */ /* 0x000fe40000004100 */
[----:B------:R-:W-:Y:S02]  /*2f10*/  HADD2.F32 R21, -RZ, R4.H0_H0 ;  /* 0x20000004ff157230 */ /* 0x000fe40000004100 */
[-C--:B------:R-:W-:Y:S01]  /*2f20*/  FMUL.FTZ R6, R17, R2.reuse ;  /* 0x0000000211067220 */ /* 0x080fe20000410000 */
[--C-:B------:R-:W-:Y:S02]  /*2f30*/  HADD2.F32 R23, -RZ, R7.reuse.H1_H1 ;  /* 0x30000007ff177230 */ /* 0x100fe40000004100 */
[----:B------:R-:W-:Y:S01]  /*2f40*/  FMUL.FTZ R17, R19, R2 ;  /* 0x0000000213117220 */ /* 0x000fe20000410000 */
[----:B------:R-:W-:-:S02]  /*2f50*/  HADD2.F32 R19, -RZ, R7.H0_H0 ;  /* 0x20000007ff137230 */ /* 0x000fc40000004100 */
[----:B------:R-:W-:Y:S02]  /*2f60*/  HADD2.F32 R25, -RZ, R4.H1_H1 ;  /* 0x30000004ff197230 */ /* 0x000fe40000004100 */
[-C--:B------:R-:W-:Y:S01]  /*2f70*/  FMUL.FTZ R4, R21, R2.reuse ;  /* 0x0000000215047220 */ /* 0x080fe20000410000 */
[-C--:B------:R-:W-:Y:S01]  /*2f80*/  FMUL.FTZ R16, R23, R2.reuse ;  /* 0x0000000217107220 */ /* 0x080fe20000410000 */
[-C--:B------:R-:W-:Y:S01]  /*2f90*/  FMUL.FTZ R7, R19, R2.reuse ;  /* 0x0000000213077220 */ /* 0x080fe20000410000 */
[--C-:B------:R-:W-:Y:S02]  /*2fa0*/  HADD2.F32 R19, -RZ, R8.reuse.H0_H0 ;  /* 0x20000008ff137230 */ /* 0x100fe40000004100 */
[----:B------:R-:W-:Y:S01]  /*2fb0*/  FMUL.FTZ R21, R25, R2 ;  /* 0x0000000219157220 */ /* 0x000fe20000410000 */
[----:B------:R-:W-:Y:S01]  /*2fc0*/  HADD2.F32 R23, -RZ, R8.H1_H1 ;  /* 0x30000008ff177230 */ /* 0x000fe20000004100 */
[----:B------:R-:W-:Y:S01]  /*2fd0*/  F2I.S8.NTZ R4, R4 ;  /* 0x0000000400047305 */ /* 0x000fe20000202100 */
[----:B------:R-:W-:-:S02]  /*2fe0*/  HADD2.F32 R25, -RZ, R5.H0_H0 ;  /* 0x20000005ff197230 */ /* 0x000fc40000004100 */
[-C--:B------:R-:W-:Y:S01]  /*2ff0*/  FMUL.FTZ R8, R19, R2.reuse ;  /* 0x0000000213087220 */ /* 0x080fe20000410000 */
[----:B------:R-:W-:Y:S02]  /*3000*/  HADD2.F32 R27, -RZ, R5.H1_H1 ;  /* 0x30000005ff1b7230 */ /* 0x000fe40000004100 */
[-C--:B------:R-:W-:Y:S01]  /*3010*/  FMUL.FTZ R19, R23, R2.reuse ;  /* 0x0000000217137220 */ /* 0x080fe20000410000 */
[--C-:B------:R-:W-:Y:S02]  /*3020*/  HADD2.F32 R23, -RZ, R9.reuse.H0_H0 ;  /* 0x20000009ff177230 */ /* 0x100fe40000004100 */
[-C--:B------:R-:W-:Y:S01]  /*3030*/  FMUL.FTZ R5, R25, R2.reuse ;  /* 0x0000000219057220 */ /* 0x080fe20000410000 */
[----:B------:R-:W-:Y:S02]  /*3040*/  HADD2.F32 R25, -RZ, R9.H1_H1 ;  /* 0x30000009ff197230 */ /* 0x000fe40000004100 */
[----:B------:R-:W-:Y:S01]  /*3050*/  FMUL.FTZ R12, R27, R2 ;  /* 0x000000021b0c7220 */ /* 0x000fe20000410000 */
[----:B------:R-:W-:-:S02]  /*3060*/  HADD2.F32 R27, -RZ, R11.H1_H1 ;  /* 0x3000000bff1b7230 */ /* 0x000fc40000004100 */
[-C--:B------:R-:W-:Y:S01]  /*3070*/  FMUL.FTZ R9, R23, R2.reuse ;  /* 0x0000000217097220 */ /* 0x080fe20000410000 */
[--C-:B------:R-:W-:Y:S02]  /*3080*/  HADD2.F32 R23, -RZ, R10.reuse.H0_H0 ;  /* 0x2000000aff177230 */ /* 0x100fe40000004100 */
[-C--:B------:R-:W-:Y:S01]  /*3090*/  FMUL.FTZ R18, R25, R2.reuse ;  /* 0x0000000219127220 */ /* 0x080fe20000410000 */
[----:B------:R-:W-:Y:S02]  /*30a0*/  HADD2.F32 R25, -RZ, R10.H1_H1 ;  /* 0x3000000aff197230 */ /* 0x000fe40000004100 */
[-C--:B------:R-:W-:Y:S01]  /*30b0*/  FMUL.FTZ R27, R27, R2.reuse ;  /* 0x000000021b1b7220 */ /* 0x080fe20000410000 */
[----:B------:R-:W0:Y:S01]  /*30c0*/  F2I.S8.NTZ R21, R21 ;  /* 0x0000001500157305 */ /* 0x000e220000202100 */
[-C--:B------:R-:W-:Y:S01]  /*30d0*/  FMUL.FTZ R10, R23, R2.reuse ;  /* 0x00000002170a7220 */ /* 0x080fe20000410000 */
[----:B------:R-:W-:Y:S01]  /*30e0*/  FMUL.FTZ R23, R25, R2 ;  /* 0x0000000219177220 */ /* 0x000fe20000410000 */
[----:B------:R-:W-:-:S05]  /*30f0*/  HADD2.F32 R25, -RZ, R11.H0_H0 ;  /* 0x2000000bff197230 */ /* 0x000fca0000004100 */
[----:B------:R-:W-:Y:S01]  /*3100*/  F2I.S8.NTZ R5, R5 ;  /* 0x0000000500057305 */ /* 0x000fe20000202100 */
[----:B------:R-:W-:Y:S01]  /*3110*/  FMUL.FTZ R11, R25, R2 ;  /* 0x00000002190b7220 */ /* 0x000fe20000410000 */
[----:B0-----:R-:W-:-:S06]  /*3120*/  PRMT R4, R4, 0x3340, R21 ;  /* 0x0000334004047816 */ /* 0x001fcc0000000015 */
[----:B------:R-:W0:Y:S08]  /*3130*/  F2I.S8.NTZ R12, R12 ;  /* 0x0000000c000c7305 */ /* 0x000e300000202100 */
[----:B------:R-:W-:Y:S01]  /*3140*/  F2I.S8.NTZ R6, R6 ;  /* 0x0000000600067305 */ /* 0x000fe20000202100 */
[----:B0-----:R-:W-:-:S07]  /*3150*/  PRMT R5, R5, 0x3340, R12 ;  /* 0x0000334005057816 */ /* 0x001fce000000000c */
        /* <DEDUP_REMOVED lines=18> */
[----:B------:R-:W0:Y:S02]  /*3280*/  F2I.S8.NTZ R20, R27 ;  /* 0x0000001b00147305 */ /* 0x000e240000202100 */
[----:B0-----:R-:W-:-:S04]  /*3290*/  PRMT R17, R11, 0x3340, R20 ;  /* 0x000033400b117816 */ /* 0x001fc80000000014 */
[----:B------:R-:W-:-:S05]  /*32a0*/  PRMT R7, R10, 0x5410, R17 ;  /* 0x000054100a077816 */ /* 0x000fca0000000011 */
[----:B------:R1:W-:Y:S01]  /*32b0*/  STG.E.128 desc[UR12][R14.64], R4 ;  /* 0x000000040e007986 */ /* 0x0003e2000c101d0c */
[----:B------:R-:W-:Y:S05]  /*32c0*/  @!P0 BRA `(.L_x_150) ;  /* 0xfffffff400e08947 */ /* 0x000fea000383ffff */
[----:B------:R-:W-:Y:S05]  /*32d0*/  EXIT ;  /* 0x000000000000794d */ /* 0x000fea0003800000 */
.L_x_147:
        /* <DEDUP_REMOVED lines=9> */
[----:B------:R-:W-:Y:S01]  /*3370*/  USHF.L.U64.HI UR8, UR14, 0x1, UR6 ;  /* 0x000000010e087899 */ /* 0x000fe20008010206 */
[----:B------:R-:W-:Y:S01]  /*3380*/  LEA R4, P2, R12, UR11, 0x1 ;  /* 0x0000000b0c047c11 */ /* 0x000fe2000f8408ff */
[----:B------:R-:W-:Y:S01]  /*3390*/  IMAD.U32 R10, RZ, RZ, UR21 ;  /* 0x00000015ff0a7e24 */ /* 0x000fe2000f8e00ff */
[----:B------:R-:W-:Y:S02]  /*33a0*/  MOV R15, UR20 ;  /* 0x00000014000f7c02 */ /* 0x000fe40008000f00 */
[----:B------:R-:W-:Y:S02]  /*33b0*/  IADD3 R4, P3, PT, R4, UR16, RZ ;  /* 0x0000001004047c10 */ /* 0x000fe4000ff7e0ff */
[----:B------:R-:W-:Y:S02]  /*33c0*/  IADD3 R15, P0, P1, R15, UR14, R12 ;  /* 0x0000000e0f0f7c10 */ /* 0x000fe4000f91e00c */
[----:B------:R-:W-:Y:S02]  /*33d0*/  LEA.HI.X R5, R12, UR8, RZ, 0x1, P2 ;  /* 0x000000080c057c11 */ /* 0x000fe400090f0cff */
[----:B------:R-:W-:-:S02]  /*33e0*/  MOV R11, R3 ;  /* 0x00000003000b7202 */ /* 0x000fc40000000f00 */
[----:B------:R-:W-:Y:S02]  /*33f0*/  IADD3.X R5, PT, PT, R5, UR17, RZ, P3, !PT ;  /* 0x0000001105057c10 */ /* 0x000fe40009ffe4ff */
[----:B------:R-:W-:-:S07]  /*3400*/  IADD3.X R10, PT, PT, R10, UR6, RZ, P0, P1 ;  /* 0x000000060a0a7c10 */ /* 0x000fce00087e24ff */
.L_x_153:
[----:B------:R-:W-:Y:S01]  /*3410*/  IMAD.MOV.U32 R6, RZ, RZ, R4 ;  /* 0x000000ffff067224 */ /* 0x000fe200078e0004 */
[----:B------:R-:W-:-:S05]  /*3420*/  MOV R7, R5 ;  /* 0x0000000500077202 */ /* 0x000fca0000000f00 */
[----:B------:R-:W2:Y:S01]  /*3430*/  LDG.E.U16 R4, desc[UR12][R6.64] ;  /* 0x0000000c06047981 */ /* 0x000ea2000c1e1500 */
[----:B0-----:R-:W-:Y:S01]  /*3440*/  MOV R9, R10 ;  /* 0x0000000a00097202 */ /* 0x001fe20000000f00 */
[----:B------:R-:W-:-:S05]  /*3450*/  IMAD.IADD R11, R0, 0x1, R11 ;  /* 0x00000001000b7824 */ /* 0x000fca00078e020b */
[----:B------:R-:W-:Y:S01]  /*3460*/  ISETP.GE.AND P0, PT, R11, UR7, PT ;  /* 0x000000070b007c0c */ /* 0x000fe2000bf06270 */
[----:B--2---:R-:W-:-:S05]  /*3470*/  HADD2.F32 R5, -RZ, R4.H0_H0 ;  /* 0x20000004ff057230 */ /* 0x004fca0000004100 */
[----:B------:R-:W-:Y:S01]  /*3480*/  FMUL.FTZ R8, R5, R2 ;  /* 0x0000000205087220 */ /* 0x000fe20000410000 */
[----:B------:R-:W-:-:S03]  /*3490*/  IMAD.WIDE.U32 R4, R0, 0x2, R6 ;  /* 0x0000000200047825 */ /* 0x000fc600078e0006 */
[----:B------:R0:W1:Y:S02]  /*34a0*/  F2I.S8.NTZ R13, R8 ;  /* 0x00000008000d7305 */ /* 0x0000640000202100 */
[----:B0-----:R-:W-:Y:S01]  /*34b0*/  IMAD.MOV.U32 R8, RZ, RZ, R15 ;  /* 0x000000ffff087224 */ /* 0x001fe200078e000f */
[----:B------:R-:W-:-:S04]  /*34c0*/  IADD3 R15, P1, PT, R0, R15, RZ ;  /* 0x0000000f000f7210 */ /* 0x000fc80007f3e0ff */
[----:B------:R-:W-:Y:S01]  /*34d0*/  IADD3.X R10, PT, PT, RZ, R10, RZ, P1, !PT ;  /* 0x0000000aff0a7210 */ /* 0x000fe20000ffe4ff */
[----:B-1----:R0:W-:Y:S01]  /*34e0*/  STG.E.U8 desc[UR12][R8.64], R13 ;  /* 0x0000000d08007986 */ /* 0x0021e2000c10110c */
[----:B------:R-:W-:Y:S07]  /*34f0*/  @!P0 BRA `(.L_x_153) ;  /* 0xfffffffc00c48947 */ /* 0x000fee000383ffff */
.L_x_152:
[----:B------:R-:W-:Y:S05]  /*3500*/  BSYNC.RECONVERGENT B0 ;  /* 0x0000000000007941 */ /* 0x000fea0003800200 */
.L_x_151:
        /* <DEDUP_REMOVED lines=14> */
[----:B------:R-:W-:Y:S02]  /*35f0*/  MOV R13, R3 ;  /* 0x00000003000d7202 */ /* 0x000fe40000000f00 */
[C---:B------:R-:W-:Y:S02]  /*3600*/  ISETP.GE.U32.AND P0, PT, R14.reuse, UR8, PT ;  /* 0x000000080e007c0c */ /* 0x040fe4000bf06070 */
[----:B------:R-:W-:Y:S02]  /*3610*/  VIMNMX.U32 R7, PT, PT, R14, UR8, !PT ;  /* 0x000000080e077c48 */ /* 0x000fe4000ffe0000 */
[----:B------:R-:W-:-:S04]  /*3620*/  SEL R6, RZ, 0x1, P0 ;  /* 0x00000001ff067807 */ /* 0x000fc80000000000 */
[----:B------:R-:W-:Y:S01]  /*3630*/  IADD3 R7, PT, PT, R7, -R14, -R6 ;  /* 0x8000000e07077210 */ /* 0x000fe20007ffe806 */
[----:B0-----:R-:W0:Y:S02]  /*3640*/  MUFU.RCP R8, R8 ;  /* 0x0000000800087308 */ /* 0x001e240000001000 */
[----:B0-----:R-:W-:-:S06]  /*3650*/  VIADD R4, R8, 0xffffffe ;  /* 0x0ffffffe08047836 */ /* 0x001fcc0000000000 */
        /* <DEDUP_REMOVED lines=37> */
[----:B------:R-:W-:Y:S02]  /*38b0*/  HADD2.F32 R21, -RZ, R9.H1_H1 ;  /* 0x30000009ff157230 */ /* 0x000fe40000004100 */
[----:B------:R-:W-:-:S02]  /*38c0*/  HADD2.F32 R23, -RZ, R11.H0_H0 ;  /* 0x2000000bff177230 */ /* 0x000fc40000004100 */
[-C--:B------:R-:W-:Y:S01]  /*38d0*/  FMUL.FTZ R6, R15, R2.reuse ;  /* 0x000000020f067220 */ /* 0x080fe20000410000 */
[-C--:B------:R-:W-:Y:S01]  /*38e0*/  FMUL.FTZ R15, R17, R2.reuse ;  /* 0x00000002110f7220 */ /* 0x080fe20000410000 */
[----:B------:R-:W-:Y:S02]  /*38f0*/  HADD2.F32 R17, -RZ, R7.H0_H0 ;  /* 0x20000007ff117230 */ /* 0x000fe40000004100 */
[-C--:B------:R-:W-:Y:S01]  /*3900*/  FMUL.FTZ R20, R21, R2.reuse ;  /* 0x0000000215147220 */ /* 0x080fe20000410000 */
[----:B------:R-:W-:Y:S01]  /*3910*/  HADD2.F32 R21, -RZ, R10.H1_H1 ;  /* 0x3000000aff157230 */ /* 0x000fe20000004100 */
[----:B------:R-:W0:Y:S01]  /*3920*/  F2I.S8.NTZ R13, R13 ;  /* 0x0000000d000d7305 */ /* 0x000e220000202100 */
[----:B------:R-:W-:Y:S02]  /*3930*/  HADD2.F32 R25, -RZ, R11.H1_H1 ;  /* 0x3000000bff197230 */ /* 0x000fe40000004100 */
[----:B------:R-:W-:Y:S01]  /*3940*/  FMUL.FTZ R7, R17, R2 ;  /* 0x0000000211077220 */ /* 0x000fe20000410000 */
[----:B------:R-:W-:-:S02]  /*3950*/  HADD2.F32 R17, -RZ, R8.H0_H0 ;  /* 0x20000008ff117230 */ /* 0x000fc40000004100 */
[-C--:B------:R-:W-:Y:S01]  /*3960*/  FMUL.FTZ R11, R23, R2.reuse ;  /* 0x00000002170b7220 */ /* 0x080fe20000410000 */
[-C--:B------:R-:W-:Y:S01]  /*3970*/  FMUL.FTZ R21, R21, R2.reuse ;  /* 0x0000000215157220 */ /* 0x080fe20000410000 */
[-C--:B------:R-:W-:Y:S01]  /*3980*/  FMUL.FTZ R25, R25, R2.reuse ;  /* 0x0000000219197220 */ /* 0x080fe20000410000 */
[-C--:B------:R-:W-:Y:S01]  /*3990*/  FMUL.FTZ R8, R17, R2.reuse ;  /* 0x0000000211087220 */ /* 0x080fe20000410000 */
[-C--:B------:R-:W-:Y:S01]  /*39a0*/  FMUL.FTZ R17, R19, R2.reuse ;  /* 0x0000000213117220 */ /* 0x080fe20000410000 */
[----:B------:R-:W-:Y:S01]  /*39b0*/  HADD2.F32 R19, -RZ, R9.H0_H0 ;  /* 0x20000009ff137230 */ /* 0x000fe20000004100 */
[----:B------:R-:W-:Y:S04]  /*39c0*/  F2I.S8.NTZ R5, R5 ;  /* 0x0000000500057305 */ /* 0x000fe80000202100 */
[----:B------:R-:W-:Y:S01]  /*39d0*/  FMUL.FTZ R9, R19, R2 ;  /* 0x0000000213097220 */ /* 0x000fe20000410000 */
[----:B------:R-:W-:Y:S01]  /*39e0*/  HADD2.F32 R19, -RZ, R10.H0_H0 ;  /* 0x2000000aff137230 */ /* 0x000fe20000004100 */
[----:B0-----:R-:W-:Y:S01]  /*39f0*/  PRMT R4, R4, 0x3340, R13 ;  /* 0x0000334004047816 */ /* 0x001fe2000000000d */
[----:B------:R-:W0:Y:S01]  /*3a00*/  S2R R10, SR_TID.X ;  /* 0x00000000000a7919 */ /* 0x000e220000002100 */
[----:B------:R-:W1:Y:S01]  /*3a10*/  F2I.S8.NTZ R16, R16 ;  /* 0x0000001000107305 */ /* 0x000e620000202100 */
[----:B------:R-:W-:-:S02]  /*3a20*/  IMAD.MOV.U32 R13, RZ, RZ, R14 ;  /* 0x000000ffff0d7224 */ /* 0x000fc400078e000e */
[----:B------:R-:W-:-:S05]  /*3a30*/  FMUL.FTZ R19, R19, R2 ;  /* 0x0000000213137220 */ /* 0x000fca0000410000 */
[----:B------:R-:W-:Y:S01]  /*3a40*/  F2I.S8.NTZ R6, R6 ;  /* 0x0000000600067305 */ /* 0x000fe20000202100 */
[----:B-1----:R-:W-:-:S07]  /*3a50*/  PRMT R5, R5, 0x3340, R16 ;  /* 0x0000334005057816 */ /* 0x002fce0000000010 */
[----:B------:R-:W1:Y:S01]  /*3a60*/  F2I.S8.NTZ R15, R15 ;  /* 0x0000000f000f7305 */ /* 0x000e620000202100 */
[----:B------:R-:W-:-:S07]  /*3a70*/  PRMT R4, R4, 0x5410, R5 ;  /* 0x0000541004047816 */ /* 0x000fce0000000005 */
[----:B------:R-:W-:Y:S01]  /*3a80*/  F2I.S8.NTZ R7, R7 ;  /* 0x0000000700077305 */ /* 0x000fe20000202100 */
[----:B-1----:R-:W-:-:S07]  /*3a90*/  PRMT R6, R6, 0x3340, R15 ;  /* 0x0000334006067816 */ /* 0x002fce000000000f */
[----:B------:R-:W1:Y:S08]  /*3aa0*/  F2I.S8.NTZ R18, R18 ;  /* 0x0000001200127305 */ /* 0x000e700000202100 */
        /* <DEDUP_REMOVED lines=10> */
[----:B------:R-:W-:Y:S02]  /*3b50*/  PRMT R6, R8, 0x5410, R9 ;  /* 0x0000541008067816 */ /* 0x000fe40000000009 */
[----:B------:R-:W-:Y:S02]  /*3b60*/  LEA.HI.X R9, R12, UR10, RZ, 0x4, P0 ;  /* 0x0000000a0c097c11 */ /* 0x000fe400080f24ff */
[----:B0-----:R-:W-:-:S03]  /*3b70*/  LEA R8, R10, UR9, 0x4 ;  /* 0x000000090a087c11 */ /* 0x001fc6000f8e20ff */
[----:B------:R-:W-:Y:S01]  /*3b80*/  F2I.S8.NTZ R11, R11 ;  /* 0x0000000b000b7305 */ /* 0x000fe20000202100 */
[----:B-1----:R-:W-:-:S07]  /*3b90*/  PRMT R19, R19, 0x3340, R22 ;  /* 0x0000334013137816 */ /* 0x002fce0000000016 */
[----:B------:R-:W0:Y:S02]  /*3ba0*/  F2I.S8.NTZ R24, R25 ;  /* 0x0000001900187305 */ /* 0x000e240000202100 */
[----:B0-----:R-:W-:-:S04]  /*3bb0*/  PRMT R24, R11, 0x3340, R24 ;  /* 0x000033400b187816 */ /* 0x001fc80000000018 */
[----:B------:R-:W-:-:S05]  /*3bc0*/  PRMT R7, R19, 0x5410, R24 ;  /* 0x0000541013077816 */ /* 0x000fca0000000018 */
[----:B------:R0:W-:Y:S02]  /*3bd0*/  STG.E.128 desc[UR12][R8.64], R4 ;  /* 0x0000000408007986 */ /* 0x0001e4000c101d0c */
.L_x_157:
[----:B------:R-:W-:Y:S05]  /*3be0*/  BSYNC.RECONVERGENT B1 ;  /* 0x0000000000017941 */ /* 0x000fea0003800200 */
.L_x_156:
[----:B------:R-:W-:Y:S05]  /*3bf0*/  @!P1 BRA `(.L_x_155) ;  /* 0x0000000800389947 */ /* 0x000fea0003800000 */
[----:B------:R-:W-:-:S07]  /*3c00*/  IADD3 R15, PT, PT, R13, R0, RZ ;  /* 0x000000000d0f7210 */ /* 0x000fce0007ffe0ff */
.L_x_158:
        /* <DEDUP_REMOVED lines=18> */
[----:B------:R-:W-:-:S02]  /*3d30*/  HADD2.F32 R27, -RZ, R11.H1_H1 ;  /* 0x3000000bff1b7230 */ /* 0x000fc40000004100 */
[-C--:B------:R-:W-:Y:S01]  /*3d40*/  FMUL.FTZ R6, R19, R2.reuse ;  /* 0x0000000213067220 */ /* 0x080fe20000410000 */
[-C--:B------:R-:W-:Y:S01]  /*3d50*/  FMUL.FTZ R19, R21, R2.reuse ;  /* 0x0000000215137220 */ /* 0x080fe20000410000 */
[----:B------:R-:W-:Y:S02]  /*3d60*/  HADD2.F32 R21, -RZ, R7.H0_H0 ;  /* 0x20000007ff157230 */ /* 0x000fe40000004100 */
[-C--:B------:R-:W-:Y:S01]  /*3d70*/  FMUL.FTZ R16, R25, R2.reuse ;  /* 0x0000000219107220 */ /* 0x080fe20000410000 */
[----:B------:R-:W-:Y:S01]  /*3d80*/  HADD2.F32 R25, -RZ, R10.H1_H1 ;  /* 0x3000000aff197230 */ /* 0x000fe20000004100 */
[----:B------:R-:W-:Y:S01]  /*3d90*/  F2I.S8.NTZ R14, R14 ;  /* 0x0000000e000e7305 */ /* 0x000fe20000202100 */
[-C--:B------:R-:W-:Y:S01]  /*3da0*/  FMUL.FTZ R27, R27, R2.reuse ;  /* 0x000000021b1b7220 */ /* 0x080fe20000410000 */
[----:B------:R-:W-:Y:S01]  /*3db0*/  FMUL.FTZ R7, R21, R2 ;  /* 0x0000000215077220 */ /* 0x000fe20000410000 */
[----:B------:R-:W-:-:S05]  /*3dc0*/  HADD2.F32 R21, -RZ, R8.H0_H0 ;  /* 0x20000008ff157230 */ /* 0x000fca0000004100 */
[-C--:B------:R-:W-:Y:S01]  /*3dd0*/  FMUL.FTZ R8, R21, R2.reuse ;  /* 0x0000000215087220 */ /* 0x080fe20000410000 */
[-C--:B------:R-:W-:Y:S01]  /*3de0*/  FMUL.FTZ R21, R23, R2.reuse ;  /* 0x0000000217157220 */ /* 0x080fe20000410000 */
[----:B------:R-:W-:Y:S01]  /*3df0*/  HADD2.F32 R23, -RZ, R9.H0_H0 ;  /* 0x20000009ff177230 */ /* 0x000fe20000004100 */
[----:B------:R-:W-:Y:S04]  /*3e00*/  F2I.S8.NTZ R6, R6 ;  /* 0x0000000600067305 */ /* 0x000fe80000202100 */
[----:B------:R-:W-:Y:S01]  /*3e10*/  FMUL.FTZ R9, R23, R2 ;  /* 0x0000000217097220 */ /* 0x000fe20000410000 */
[----:B------:R-:W-:-:S03]  /*3e20*/  HADD2.F32 R23, -RZ, R10.H0_H0 ;  /* 0x2000000aff177230 */ /* 0x000fc60000004100 */
[----:B------:R-:W0:Y:S02]  /*3e30*/  F2I.S8.NTZ R19, R19 ;  /* 0x0000001300137305 */ /* 0x000e240000202100 */
[-C--:B------:R-:W-:Y:S01]  /*3e40*/  FMUL.FTZ R10, R23, R2.reuse ;  /* 0x00000002170a7220 */ /* 0x080fe20000410000 */
[----:B------:R-:W-:Y:S01]  /*3e50*/  FMUL.FTZ R23, R25, R2 ;  /* 0x0000000219177220 */ /* 0x000fe20000410000 */
[----:B------:R-:W-:-:S04]  /*3e60*/  HADD2.F32 R25, -RZ, R11.H0_H0 ;  /* 0x2000000bff197230 */ /* 0x000fc80000004100 */
[----:B------:R-:W1:Y:S01]  /*3e70*/  F2I.S8.NTZ R7, R7 ;  /* 0x0000000700077305 */ /* 0x000e620000202100 */
[----:B------:R-:W-:Y:S01]  /*3e80*/  FMUL.FTZ R11, R25, R2 ;  /* 0x00000002190b7220 */ /* 0x000fe20000410000 */
[----:B0-----:R-:W-:-:S06]  /*3e90*/  PRMT R6, R6, 0x3340, R19 ;  /* 0x0000334006067816 */ /* 0x001fcc0000000013 */
        /* <DEDUP_REMOVED lines=8> */
[----:B------:R-:W-:Y:S01]  /*3f20*/  IMAD.WIDE.U32 R6, R15, R6, UR4 ;  /* 0x000000040f067e25 */ /* 0x000fe2000f8e0006 */
[----:B0-----:R-:W-:-:S06]  /*3f30*/  PRMT R5, R5, 0x3340, R12 ;  /* 0x0000334005057816 */ /* 0x001fcc000000000c */
[----:B------:R-:W0:Y:S08]  /*3f40*/  F2I.S8.NTZ R16, R16 ;  /* 0x0000001000107305 */ /* 0x000e300000202100 */
[----:B------:R-:W-:Y:S01]  /*3f50*/  F2I.S8.NTZ R8, R8 ;  /* 0x0000000800087305 */ /* 0x000fe20000202100 */
[----:B0-----:R-:W-:-:S07]  /*3f60*/  PRMT R9, R9, 0x3340, R16 ;  /* 0x0000334009097816 */ /* 0x001fce0000000010 */
[----:B------:R-:W0:Y:S01]  /*3f70*/  F2I.S8.NTZ R21, R21 ;  /* 0x0000001500157305 */ /* 0x000e220000202100 */
[----:B------:R-:W-:Y:S01]  /*3f80*/  PRMT R16, R4, 0x5410, R5 ;  /* 0x0000541004107816 */ /* 0x000fe20000000005 */
[----:B------:R-:W-:Y:S01]  /*3f90*/  IMAD.U32 R5, RZ, RZ, UR10 ;  /* 0x0000000aff057e24 */ /* 0x000fe2000f8e00ff */
[----:B------:R-:W-:-:S05]  /*3fa0*/  MOV R4, UR9 ;  /* 0x0000000900047c02 */ /* 0x000fca0008000f00 */
[----:B------:R-:W-:Y:S01]  /*3fb0*/  F2I.S8.NTZ R10, R10 ;  /* 0x0000000a000a7305 */ /* 0x000fe20000202100 */
[----:B0-----:R-:W-:-:S07]  /*3fc0*/  PRMT R8, R8, 0x3340, R21 ;  /* 0x0000334008087816 */ /* 0x001fce0000000015 */
[----:B------:R-:W0:Y:S08]  /*3fd0*/  F2I.S8.NTZ R23, R23 ;  /* 0x0000001700177305 */ /* 0x000e300000202100 */
[----:B------:R-:W-:Y:S01]  /*3fe0*/  F2I.S8.NTZ R11, R11 ;  /* 0x0000000b000b7305 */ /* 0x000fe20000202100 */
[----:B0-----:R-:W-:-:S07]  /*3ff0*/  PRMT R10, R10, 0x3340, R23 ;  /* 0x000033400a0a7816 */ /* 0x001fce0000000017 */
[----:B------:R-:W0:Y:S01]  /*4000*/  F2I.S8.NTZ R18, R27 ;  /* 0x0000001b00127305 */ /* 0x000e220000202100 */
[----:B------:R-:W-:Y:S01]  /*4010*/  IMAD.WIDE.U32 R22, R13, 0x10, R4 ;  /* 0x000000100d167825 */ /* 0x000fe200078e0004 */
[----:B0-----:R-:W-:Y:S02]  /*4020*/  PRMT R19, R11, 0x3340, R18 ;  /* 0x000033400b137816 */ /* 0x001fe40000000012 */
[----:B------:R-:W-:Y:S02]  /*4030*/  PRMT R18, R8, 0x5410, R9 ;  /* 0x0000541008127816 */ /* 0x000fe40000000009 */
[----:B------:R-:W-:-:S05]  /*4040*/  PRMT R19, R10, 0x5410, R19 ;  /* 0x000054100a137816 */ /* 0x000fca0000000013 */
[----:B------:R0:W-:Y:S04]  /*4050*/  STG.E.128 desc[UR12][R22.64], R16 ;  /* 0x0000001016007986 */ /* 0x0001e8000c101d0c */
[----:B------:R-:W0:Y:S01]  /*4060*/  LDG.E.ENL2.256 R8, R4, desc[UR12][R6.64] ;  /* 0xfe00000c0604797e */ /* 0x000e220008121908 */
[----:B------:R-:W-:Y:S01]  /*4070*/  USHF.R.S32.HI UR7, URZ, 0x1f, UR22 ;  /* 0x0000001fff077899 */ /* 0x000fe20008011416 */
[----:B------:R-:W-:-:S03]  /*4080*/  IADD3 R13, PT, PT, R0, R13, R0 ;  /* 0x0000000d000d7210 */ /* 0x000fc60007ffe000 */
[----:B------:R-:W-:-:S04]  /*4090*/  ULEA.HI UR7, UR7, UR22, URZ, 0x4 ;  /* 0x0000001607077291 */ /* 0x000fc8000f8f20ff */
[----:B------:R-:W-:-:S06]  /*40a0*/  USHF.R.S32.HI UR7, URZ, 0x4, UR7 ;  /* 0x00000004ff077899 */ /* 0x000fcc0008011407 */
        /* <DEDUP_REMOVED lines=45> */
[----:B------:R-:W-:-:S07]  /*4380*/  MOV R9, UR10 ;  /* 0x0000000a00097c02 */ /* 0x000fce0008000f00 */
        /* <DEDUP_REMOVED lines=10> */
[----:B------:R-:W-:Y:S01]  /*4430*/  IMAD.U32 R8, RZ, RZ, UR9 ;  /* 0x00000009ff087e24 */ /* 0x000fe2000f8e00ff */
[----:B------:R-:W-:-:S03]  /*4440*/  PRMT R6, R19, 0x5410, R16 ;  /* 0x0000541013067816 */ /* 0x000fc60000000010 */
[----:B------:R-:W-:-:S03]  /*4450*/  IMAD.WIDE.U32 R8, R15, 0x10, R8 ;  /* 0x000000100f087825 */ /* 0x000fc600078e0008 */
[----:B------:R-:W-:Y:S01]  /*4460*/  F2I.S8.NTZ R11, R11 ;  /* 0x0000000b000b7305 */ /* 0x000fe20000202100 */
[----:B------:R-:W-:Y:S01]  /*4470*/  IMAD R15, R0, 0x2, R15 ;  /* 0x00000002000f7824 */ /* 0x000fe200078e020f */
[----:B0-----:R-:W-:-:S06]  /*4480*/  PRMT R10, R10, 0x3340, R23 ;  /* 0x000033400a0a7816 */ /* 0x001fcc0000000017 */
[----:B------:R-:W0:Y:S02]  /*4490*/  F2I.S8.NTZ R18, R27 ;  /* 0x0000001b00127305 */ /* 0x000e240000202100 */
[----:B0-----:R-:W-:-:S04]  /*44a0*/  PRMT R17, R11, 0x3340, R18 ;  /* 0x000033400b117816 */ /* 0x001fc80000000012 */
[----:B------:R-:W-:-:S05]  /*44b0*/  PRMT R7, R10, 0x5410, R17 ;  /* 0x000054100a077816 */ /* 0x000fca0000000011 */
[----:B------:R1:W-:Y:S01]  /*44c0*/  STG.E.128 desc[UR12][R8.64], R4 ;  /* 0x0000000408007986 */ /* 0x0003e2000c101d0c */
[----:B------:R-:W-:Y:S05]  /*44d0*/  @!P0 BRA `(.L_x_158) ;  /* 0xfffffff400cc8947 */ /* 0x000fea000383ffff */
.L_x_155:
[----:B------:R-:W-:Y:S05]  /*44e0*/  BSYNC.RECONVERGENT B0 ;  /* 0x0000000000007941 */ /* 0x000fea0003800200 */
.L_x_154:
[----:B------:R-:W-:-:S04]  /*44f0*/  USHF.R.S32.HI UR7, URZ, 0x1f, UR22 ;  /* 0x0000001fff077899 */ /* 0x000fc80008011416 */
[----:B------:R-:W-:-:S04]  /*4500*/  ULEA.HI UR7, UR7, UR22, URZ, 0x4 ;  /* 0x0000001607077291 */ /* 0x000fc8000f8f20ff */
[----:B------:R-:W-:-:S06]  /*4510*/  USHF.R.S32.HI UR7, URZ, 0x4, UR7 ;  /* 0x00000004ff077899 */ /* 0x000fcc0008011407 */
[----:B01----:R-:W-:-:S05]  /*4520*/  MOV R4, UR7 ;  /* 0x0000000700047c02 */ /* 0x003fca0008000f00 */
[----:B------:R-:W-:-:S05]  /*4530*/  IMAD R3, R4, 0x10, R3 ;  /* 0x0000001004037824 */ /* 0x000fca00078e0203 */
[----:B------:R-:W-:-:S13]  /*4540*/  ISETP.GE.AND P0, PT, R3, UR22, PT ;  /* 0x0000001603007c0c */ /* 0x000fda000bf06270 */
[----:B------:R-:W-:Y:S05]  /*4550*/  @P0 EXIT ;  /* 0x000000000000094d */ /* 0x000fea0003800000 */
[----:B------:R-:W0:Y:S01]  /*4560*/  I2F.U32.RP R9, R0 ;  /* 0x0000000000097306 */ /* 0x000e220000209000 */
        /* <DEDUP_REMOVED lines=28> */
[----:B------:R-:W0:Y:S01]  /*4730*/  LDCU UR7, c[0x0][0x398] ;  /* 0x00007300ff0777ac */ /* 0x000e220008000800 */
[----:B------:R-:W-:Y:S01]  /*4740*/  VIADD R5, R5, 0x1 ;  /* 0x0000000105057836 */ /* 0x000fe20000000000 */
[----:B------:R-:W1:Y:S04]  /*4750*/  LDCU.64 UR16, c[0x0][0x380] ;  /* 0x00007000ff1077ac */ /* 0x000e680008000a00 */
[----:B------:R-:W-:Y:S01]  /*4760*/  LOP3.LUT R5, R5, 0x3, RZ, 0xc0, !PT ;  /* 0x0000000305057812 */ /* 0x000fe200078ec0ff */
[----:B------:R-:W2:Y:S04]  /*4770*/  LDCU.64 UR20, c[0x0][0x388] ;  /* 0x00007100ff1477ac */ /* 0x000ea80008000a00 */
[----:B------:R-:W-:Y:S01]  /*4780*/  IMAD.MOV R10, RZ, RZ, -R5 ;  /* 0x000000ffff0a7224 */ /* 0x000fe200078e0a05 */
[----:B0-----:R-:W-:-:S04]  /*4790*/  UIMAD UR11, UR18, UR7, URZ ;  /* 0x00000007120b72a4 */ /* 0x001fc8000f8e02ff */
[----:B------:R-:W-:Y:S01]  /*47a0*/  USHF.L.U32 UR8, UR11, 0x1, URZ ;  /* 0x000000010b087899 */ /* 0x000fe200080006ff */
[----:B-1----:R-:W-:Y:S01]  /*47b0*/  MOV R4, UR16 ;  /* 0x0000001000047c02 */ /* 0x002fe20008000f00 */
[----:B------:R-:W-:Y:S01]  /*47c0*/  IMAD.U32 R12, RZ, RZ, UR11 ;  /* 0x0000000bff0c7e24 */ /* 0x000fe2000f8e00ff */
[----:B------:R-:W-:Y:S01]  /*47d0*/  MOV R6, UR17 ;  /* 0x0000001100067c02 */ /* 0x000fe20008000f00 */
[----:B------:R-:W-:Y:S01]  /*47e0*/  UIADD3 UR8, UPT, UPT, UR8, UR16, URZ ;  /* 0x0000001008087290 */ /* 0x000fe2000fffe0ff */
[----:B--2---:R-:W-:Y:S02]  /*47f0*/  MOV R7, UR20 ;  /* 0x0000001400077c02 */ /* 0x004fe40008000f00 */
[----:B------:R-:W-:Y:S01]  /*4800*/  MOV R14, UR21 ;  /* 0x00000015000e7c02 */ /* 0x000fe20008000f00 */
[----:B------:R-:W-:-:S04]  /*4810*/  UIADD3 UR8, UPT, UPT, -UR8, URZ, URZ ;  /* 0x000000ff08087290 */ /* 0x000fc8000fffe1ff */
[----:B------:R-:W-:-:S04]  /*4820*/  USHF.R.U32.HI UR8, URZ, 0x1, UR8 ;  /* 0x00000001ff087899 */ /* 0x000fc80008011608 */
[----:B------:R-:W-:-:S04]  /*4830*/  ULOP3.LUT UR8, UR8, 0xf, URZ, 0xc0, !UPT ;  /* 0x0000000f08087892 */ /* 0x000fc8000f8ec0ff */
[----:B------:R-:W-:-:S04]  /*4840*/  UISETP.LT.AND UP0, UPT, UR8, UR7, UPT ;  /* 0x000000070800728c */ /* 0x000fc8000bf01270 */
[----:B------:R-:W-:-:S04]  /*4850*/  USEL UR8, UR8, UR7, UP0 ;  /* 0x0000000708087287 */ /* 0x000fc80008000000 */
[----:B------:R-:W-:Y:S02]  /*4860*/  USHF.L.U32 UR7, UR8, 0x1, URZ ;  /* 0x0000000108077899 */ /* 0x000fe400080006ff */
[----:B------:R-:W-:Y:S01]  /*4870*/  IADD3 R12, P2, P3, R7, UR8, R12 ;  /* 0x00000008070c7c10 */ /* 0x000fe2000fb5e00c */
[----:B------:R-:W-:Y:S02]  /*4880*/  USHF.L.U64.HI UR8, UR8, 0x1, UR14 ;  /* 0x0000000108087899 */ /* 0x000fe4000801020e */
[----:B------:R-:W-:Y:S01]  /*4890*/  MOV R7, UR14 ;  /* 0x0000000e00077c02 */ /* 0x000fe20008000f00 */
[----:B------:R-:W-:-:S03]  /*48a0*/  ULEA UR7, UP0, UR11, UR7, 0x1 ;  /* 0x000000070b077291 */ /* 0x000fc6000f8008ff */
[----:B------:R-:W-:Y:S01]  /*48b0*/  IADD3.X R14, PT, PT, R7, UR6, R14, P2, P3 ;  /* 0x00000006070e7c10 */ /* 0x000fe200097e640e */
[----:B------:R-:W-:Y:S02]  /*48c0*/  ULEA.HI.X UR8, UR11, UR8, UR6, 0x1, UP0 ;  /* 0x000000080b087291 */ /* 0x000fe400080f0c06 */
[----:B------:R-:W-:-:S04]  /*48d0*/  IADD3 R4, P1, PT, R4, UR7, RZ ;  /* 0x0000000704047c10 */ /* 0x000fc8000ff3e0ff */
[----:B------:R-:W-:-:S09]  /*48e0*/  IADD3.X R5, PT, PT, R6, UR8, RZ, P1, !PT ;  /* 0x0000000806057c10 */ /* 0x000fd20008ffe4ff */
.L_x_161:
[----:B------:R-:W-:-:S06]  /*48f0*/  IMAD.WIDE R6, R3, 0x2, R4 ;  /* 0x0000000203067825 */ /* 0x000fcc00078e0204 */
[----:B------:R-:W2:Y:S01]  /*4900*/  LDG.E.U16 R6, desc[UR12][R6.64] ;  /* 0x0000000c06067981 */ /* 0x000ea2000c1e1500 */
[----:B0-----:R-:W-:Y:S02]  /*4910*/  IADD3 R8, P1, PT, R3, R12, RZ ;  /* 0x0000000c03087210 */ /* 0x001fe40007f3e0ff */
[----:B------:R-:W-:Y:S01]  /*4920*/  IADD3 R10, PT, PT, R10, 0x1, RZ ;  /* 0x000000010a0a7810 */ /* 0x000fe20007ffe0ff */
[----:B--2---:R-:W-:-:S05]  /*4930*/  HADD2.F32 R9, -RZ, R6.H0_H0 ;  /* 0x20000006ff097230 */ /* 0x004fca0000004100 */
[----:B------:R-:W-:Y:S01]  /*4940*/  FMUL.FTZ R11, R9, R2 ;  /* 0x00000002090b7220 */ /* 0x000fe20000410000 */
[----:B------:R-:W-:Y:S02]  /*4950*/  LEA.HI.X.SX32 R9, R3, R14, 0x1, P1 ;  /* 0x0000000e03097211 */ /* 0x000fe400008f0eff */
[----:B------:R-:W-:Y:S02]  /*4960*/  ISETP.NE.AND P1, PT, R10, RZ, PT ;  /* 0x000000ff0a00720c */ /* 0x000fe40003f25270 */
[----:B------:R-:W-:Y:S01]  /*4970*/  IADD3 R3, PT, PT, R0, R3, RZ ;  /* 0x0000000300037210 */ /* 0x000fe20007ffe0ff */
[----:B------:R-:W0:Y:S02]  /*4980*/  F2I.S8.NTZ R11, R11 ;  /* 0x0000000b000b7305 */ /* 0x000e240000202100 */
[----:B0-----:R0:W-:Y:S08]  /*4990*/  STG.E.U8 desc[UR12][R8.64], R11 ;  /* 0x0000000b08007986 */ /* 0x0011f0000c10110c */
[----:B------:R-:W-:Y:S05]  /*49a0*/  @P1 BRA `(.L_x_161) ;  /* 0xfffffffc00d01947 */ /* 0x000fea000383ffff */
.L_x_160:
[----:B------:R-:W-:Y:S05]  /*49b0*/  BSYNC.RECONVERGENT B0 ;  /* 0x0000000000007941 */ /* 0x000fea0003800200 */
.L_x_159:
[----:B------:R-:W-:Y:S05]  /*49c0*/  @!P0 EXIT ;  /* 0x000000000000894d */ /* 0x000fea0003800000 */
[----:B------:R-:W-:-:S07]  /*49d0*/  IMAD.SHL.U32 R4, R0, 0x2, RZ ;  /* 0x0000000200047824 */ /* 0x000fce00078e00ff */
.L_x_162:
[----:B--2---:R-:W-:-:S05]  /*49e0*/  MOV R6, 0x2 ;  /* 0x0000000200067802 */ /* 0x004fca0000000f00 */
[----:B------:R-:W-:-:S05]  /*49f0*/  IMAD.WIDE R6, R3, R6, UR4 ;  /* 0x0000000403067e25 */ /* 0x000fca000f8e0206 */
[----:B------:R-:W2:Y:S01]  /*4a00*/  LDG.E.U16 R5, desc[UR12][R6.64] ;  /* 0x0000000c06057981 */ /* 0x000ea2000c1e1500 */
[C---:B0-----:R-:W-:Y:S02]  /*4a10*/  IADD3 R8, P0, PT, R3.reuse, UR9, RZ ;  /* 0x0000000903087c10 */ /* 0x041fe4000ff1e0ff */
[----:B------:R-:W-:Y:S02]  /*4a20*/  IADD3 R10, P1, PT, R4, R6, RZ ;  /* 0x00000006040a7210 */ /* 0x000fe40007f3e0ff */
[----:B------:R-:W-:Y:S02]  /*4a30*/  LEA.HI.X.SX32 R9, R3, UR10, 0x1, P0 ;  /* 0x0000000a03097c11 */ /* 0x000fe400080f0eff */
[----:B------:R-:W-:Y:S01]  /*4a40*/  IADD3.X R11, PT, PT, RZ, R7, RZ, P1, !PT ;  /* 0x00000007ff0b7210 */ /* 0x000fe20000ffe4ff */
[----:B--2---:R-:W-:-:S05]  /*4a50*/  HADD2.F32 R5, -RZ, R5.H0_H0 ;  /* 0x20000005ff057230 */ /* 0x004fca0000004100 */
[----:B------:R-:W-:-:S06]  /*4a60*/  FMUL.FTZ R5, R5, R2 ;  /* 0x0000000205057220 */ /* 0x000fcc0000410000 */
[----:B------:R-:W0:Y:S02]  /*4a70*/  F2I.S8.NTZ R5, R5 ;  /* 0x0000000500057305 */ /* 0x000e240000202100 */
[----:B0-----:R0:W-:Y:S04]  /*4a80*/  STG.E.U8 desc[UR12][R8.64], R5 ;  /* 0x0000000508007986 */ /* 0x0011e8000c10110c */
[----:B------:R-:W2:Y:S01]  /*4a90*/  LDG.E.U16 R12, desc[UR12][R10.64] ;  /* 0x0000000c0a0c7981 */ /* 0x000ea2000c1e1500 */
[----:B------:R-:W-:-:S05]  /*4aa0*/  IADD3 R6, P0, PT, R0, R8, RZ ;  /* 0x0000000800067210 */ /* 0x000fca0007f1e0ff */
[----:B------:R-:W-:Y:S02]  /*4ab0*/  IMAD.X R7, RZ, RZ, R9, P0 ;  /* 0x000000ffff077224 */ /* 0x000fe400000e0609 */
[----:B--2---:R-:W-:Y:S01]  /*4ac0*/  HADD2.F32 R13, -RZ, R12.H0_H0 ;  /* 0x2000000cff0d7230 */ /* 0x004fe20000004100 */
[----:B------:R-:W-:-:S04]  /*4ad0*/  IADD3 R12, P1, PT, R4, R10, RZ ;  /* 0x0000000a040c7210 */ /* 0x000fc80007f3e0ff */
[----:B------:R-:W-:Y:S01]  /*4ae0*/  FMUL.FTZ R14, R13, R2 ;  /* 0x000000020d0e7220 */ /* 0x000fe20000410000 */
[----:B------:R-:W-:-:S03]  /*4af0*/  IADD3.X R13, PT, PT, RZ, R11, RZ, P1, !PT ;  /* 0x0000000bff0d7210 */ /* 0x000fc60000ffe4ff */
[----:B------:R-:W1:Y:S02]  /*4b00*/  F2I.S8.NTZ R15, R14 ;  /* 0x0000000e000f7305 */ /* 0x000e640000202100 */
[----:B-1----:R1:W-:Y:S04]  /*4b10*/  STG.E.U8 desc[UR12][R6.64], R15 ;  /* 0x0000000f06007986 */ /* 0x0023e8000c10110c */
[----:B------:R-:W2:Y:S01]  /*4b20*/  LDG.E.U16 R16, desc[UR12][R12.64] ;  /* 0x0000000c0c107981 */ /* 0x000ea2000c1e1500 */
[----:B0-----:R-:W-:Y:S02]  /*4b30*/  IADD3 R8, P0, PT, R0, R6, RZ ;  /* 0x0000000600087210 */ /* 0x001fe40007f1e0ff */
[----:B------:R-:W-:Y:S02]  /*4b40*/  IADD3 R10, P1, PT, R4, R12, RZ ;  /* 0x0000000c040a7210 */ /* 0x000fe40007f3e0ff */
[----:B------:R-:W-:-:S03]  /*4b50*/  IADD3.X R9, PT, PT, RZ, R7, RZ, P0, !PT ;  /* 0x00000007ff097210 */ /* 0x000fc600007fe4ff */
[----:B------:R-:W-:Y:S02]  /*4b60*/  IMAD.X R11, RZ, RZ, R13, P1 ;  /* 0x000000ffff0b7224 */ /* 0x000fe400008e060d */
[----:B--2---:R-:W-:-:S05]  /*4b70*/  HADD2.F32 R5, -RZ, R16.H0_H0 ;  /* 0x20000010ff057230 */ /* 0x004fca0000004100 */
[----:B------:R-:W-:-:S06]  /*4b80*/  FMUL.FTZ R5, R5, R2 ;  /* 0x0000000205057220 */ /* 0x000fcc0000410000 */
[----:B------:R-:W0:Y:S02]  /*4b90*/  F2I.S8.NTZ R5, R5 ;  /* 0x0000000500057305 */ /* 0x000e240000202100 */
[----:B0-----:R2:W-:Y:S04]  /*4ba0*/  STG.E.U8 desc[UR12][R8.64], R5 ;  /* 0x0000000508007986 */ /* 0x0015e8000c10110c */
[----:B------:R-:W3:Y:S01]  /*4bb0*/  LDG.E.U16 R10, desc[UR12][R10.64] ;  /* 0x0000000c0a0a7981 */ /* 0x000ee2000c1e1500 */
[C---:B-1----:R-:W-:Y:S02]  /*4bc0*/  IADD3 R6, P0, PT, R0.reuse, R8, RZ ;  /* 0x0000000800067210 */ /* 0x042fe40007f1e0ff */
[----:B------:R-:W-:Y:S01]  /*4bd0*/  LEA R3, R0, R3, 0x2 ;  /* 0x0000000300037211 */ /* 0x000fe200078e10ff */
[----:B---3--:R-:W-:-:S05]  /*4be0*/  HADD2.F32 R7, -RZ, R10.H0_H0 ;  /* 0x2000000aff077230 */ /* 0x008fca0000004100 */
[----:B------:R-:W-:Y:S01]  /*4bf0*/  FMUL.FTZ R12, R7, R2 ;  /* 0x00000002070c7220 */ /* 0x000fe20000410000 */
[----:B------:R-:W-:Y:S02]  /*4c00*/  IADD3.X R7, PT, PT, RZ, R9, RZ, P0, !PT ;  /* 0x00000009ff077210 */ /* 0x000fe400007fe4ff */
[----:B------:R-:W-:Y:S01]  /*4c10*/  ISETP.GE.AND P0, PT, R3, UR22, PT ;  /* 0x0000001603007c0c */ /* 0x000fe2000bf06270 */
[----:B------:R-:W0:Y:S02]  /*4c20*/  F2I.S8.NTZ R13, R12 ;  /* 0x0000000c000d7305 */ /* 0x000e240000202100 */
[----:B0-----:R2:W-:Y:S10]  /*4c30*/  STG.E.U8 desc[UR12][R6.64], R13 ;  /* 0x0000000d06007986 */ /* 0x0015f4000c10110c */
[----:B------:R-:W-:Y:S05]  /*4c40*/  @!P0 BRA `(.L_x_162) ;  /* 0xfffffffc00648947 */ /* 0x000fea000383ffff */
[----:B------:R-:W-:Y:S05]  /*4c50*/  EXIT ;  /* 0x000000000000794d */ /* 0x000fea0003800000 */
.L_x_163:
        /* <DEDUP_REMOVED lines=10> */
.L_x_352:


//--------------------- .text._ZN4vllm36dynamic_scaled_int8_azp_quant_kernelIffiEEvPKT_PaPT0_PT1_i --------------------------
	.section	.text._ZN4vllm36dynamic_scaled_int8_azp_quant_kernelIffiEEvPKT_PaPT0_PT1_i,"ax",@progbits
	.align	128
        .global         _ZN4vllm36dynamic_scaled_int8_azp_quant_kernelIffiEEvPKT_PaPT0_PT1_i
        .type           _ZN4vllm36dynamic_scaled_int8_azp_quant_kernelIffiEEvPKT_PaPT0_PT1_i,@function
        .size           _ZN4vllm36dynamic_scaled_int8_azp_quant_kernelIffiEEvPKT_PaPT0_PT1_i,(.L_x_353 - _ZN4vllm36dynamic_scaled_int8_azp_quant_kernelIffiEEvPKT_PaPT0_PT1_i)
        .other          _ZN4vllm36dynamic_scaled_int8_azp_quant_kernelIffiEEvPKT_PaPT0_PT1_i,@"STO_CUDA_ENTRY STV_DEFAULT"
_ZN4vllm36dynamic_scaled_int8_azp_quant_kernelIffiEEvPKT_PaPT0_PT1_i:
.text._ZN4vllm36dynamic_scaled_int8_azp_quant_kernelIffiEEvPKT_PaPT0_PT1_i:
        /* <DEDUP_REMOVED lines=31> */
[----:B------:R-:W-:Y:S02]  /*01f0*/  IMAD.MOV.U32 R26, RZ, RZ, -0x800001 ;  /* 0xff7fffffff1a7424 */ /* 0x000fe400078e00ff */
[C---:B------:R-:W-:Y:S01]  /*0200*/  ISETP.GE.U32.AND P0, PT, R2.reuse, UR5, PT ;  /* 0x0000000502007c0c */ /* 0x040fe2000bf06070 */
[----:B------:R-:W-:Y:S01]  /*0210*/  IMAD.MOV.U32 R20, RZ, RZ, 0x7f7fffff ;  /* 0x7f7fffffff147424 */ /* 0x000fe200078e00ff */
        /* <DEDUP_REMOVED lines=22> */
[----:B------:R-:W-:Y:S01]  /*0380*/  ISETP.NE.U32.AND P0, PT, R3, 0x1, PT ;  /* 0x000000010300780c */ /* 0x000fe20003f05070 */
[----:B------:R-:W-:-:S12]  /*0390*/  IMAD.MOV.U32 R3, RZ, RZ, R0 ;  /* 0x000000ffff037224 */ /* 0x000fd800078e0000 */
[----:B------:R-:W-:Y:S05]  /*03a0*/  @!P0 BRA `(.L_x_168) ;  /* 0x0000000000548947 */ /* 0x000fea0003800000 */
[----:B------:R-:W-:-:S04]  /*03b0*/  LEA R16, P0, R0, UR9, 0x6 ;  /* 0x0000000900107c11 */ /* 0x000fc8000f8030ff */
[----:B------:R-:W-:-:S05]  /*03c0*/  LEA.HI.X R17, R0, UR4, RZ, 0x6, P0 ;  /* 0x0000000400117c11 */ /* 0x000fca00080f34ff */
[----:B------:R-:W2:Y:S04]  /*03d0*/  LDG.E.ENL2.256 R8, R4, desc[UR16][R16.64] ;  /* 0xfe0000101004797e */ /* 0x000ea80008121908 */
[----:B------:R-:W3:Y:S01]  /*03e0*/  LDG.E.ENL2.256 R24, R12, desc[UR16][R16.64+0x20] ;  /* 0xfe000110100c797e */ /* 0x000ee20008121918 */
[C-C-:B--2---:R-:W-:Y:S02]  /*03f0*/  FMNMX3.FTZ R3, R4.reuse, 3.40282346638528859812e+38, R5.reuse, PT ;  /* 0x7f7fffff04037876 */ /* 0x144fe40003810005 */
[----:B------:R-:W-:Y:S02]  /*0400*/  FMNMX3.FTZ R4, R4, -3.40282346638528859812e+38, R5, !PT ;  /* 0xff7fffff04047876 */ /* 0x000fe40007810005 */
[-CC-:B------:R-:W-:Y:S02]  /*0410*/  FMNMX3.FTZ R3, R3, R6.reuse, R7.reuse, PT ;  /* 0x0000000603037276 */ /* 0x180fe40003810007 */
[----:B------:R-:W-:-:S02]  /*0420*/  FMNMX3.FTZ R4, R4, R6, R7, !PT ;  /* 0x0000000604047276 */ /* 0x000fc40007810007 */
[-CC-:B------:R-:W-:Y:S02]  /*0430*/  FMNMX3.FTZ R3, R3, R8.reuse, R9.reuse, PT ;  /* 0x0000000803037276 */ /* 0x180fe40003810009 */
[----:B------:R-:W-:Y:S02]  /*0440*/  FMNMX3.FTZ R4, R4, R8, R9, !PT ;  /* 0x0000000804047276 */ /* 0x000fe40007810009 */
[-CC-:B------:R-:W-:Y:S02]  /*0450*/  FMNMX3.FTZ R3, R3, R10.reuse, R11.reuse, PT ;  /* 0x0000000a03037276 */ /* 0x180fe4000381000b */
[----:B------:R-:W-:Y:S02]  /*0460*/  FMNMX3.FTZ R4, R4, R10, R11, !PT ;  /* 0x0000000a04047276 */ /* 0x000fe4000781000b */
[-CC-:B---3--:R-:W-:Y:S02]  /*0470*/  FMNMX3.FTZ R3, R3, R12.reuse, R13.reuse, PT ;  /* 0x0000000c03037276 */ /* 0x188fe4000381000d */
[----:B------:R-:W-:-:S02]  /*0480*/  FMNMX3.FTZ R4, R4, R12, R13, !PT ;  /* 0x0000000c04047276 */ /* 0x000fc4000781000d */
[-CC-:B------:R-:W-:Y:S02]  /*0490*/  FMNMX3.FTZ R3, R3, R14.reuse, R15.reuse, PT ;  /* 0x0000000e03037276 */ /* 0x180fe4000381000f */
[----:B------:R-:W-:Y:S02]  /*04a0*/  FMNMX3.FTZ R4, R4, R14, R15, !PT ;  /* 0x0000000e04047276 */ /* 0x000fe4000781000f */
[-CC-:B------:R-:W-:Y:S01]  /*04b0*/  FMNMX3.FTZ R20, R3, R24.reuse, R25.reuse, PT ;  /* 0x0000001803147276 */ /* 0x180fe20003810019 */
[----:B------:R-:W-:Y:S01]  /*04c0*/  IMAD.MOV.U32 R3, RZ, RZ, R2 ;  /* 0x000000ffff037224 */ /* 0x000fe200078e0002 */
[----:B------:R-:W-:Y:S02]  /*04d0*/  FMNMX3.FTZ R4, R4, R24, R25, !PT ;  /* 0x0000001804047276 */ /* 0x000fe40007810019 */
[-CC-:B------:R-:W-:Y:S02]  /*04e0*/  FMNMX3.FTZ R20, R20, R26.reuse, R27.reuse, PT ;  /* 0x0000001a14147276 */ /* 0x180fe4000381001b */
[----:B------:R-:W-:-:S07]  /*04f0*/  FMNMX3.FTZ R26, R4, R26, R27, !PT ;  /* 0x0000001a041a7276 */ /* 0x000fce000781001b */
.L_x_168:
[----:B------:R-:W-:Y:S05]  /*0500*/  BSYNC.RECONVERGENT B1 ;  /* 0x0000000000017941 */ /* 0x000fea0003800200 */
.L_x_167:
[----:B------:R-:W-:Y:S05]  /*0510*/  @!P1 BRA `(.L_x_166) ;  /* 0x0000001000c89947 */ /* 0x000fea0003800000 */
[----:B------:R-:W-:Y:S01]  /*0520*/  BSSY.RECONVERGENT B1, `(.L_x_169) ;  /* 0x000002f000017945 */ /* 0x000fe20003800200 */
[----:B------:R-:W-:-:S07]  /*0530*/  VIADD R2, R3, UR18 ;  /* 0x0000001203027c36 */ /* 0x000fce0008000000 */
.L_x_170:
[----:B------:R-:W-:-:S05]  /*0540*/  IMAD.WIDE.U32 R22, R3, 0x40, R28 ;  /* 0x0000004003167825 */ /* 0x000fca00078e001c */
[----:B------:R-:W2:Y:S04]  /*0550*/  LDG.E.ENL2.256 R16, R12, desc[UR16][R22.64] ;  /* 0xfe000010160c797e */ /* 0x000ea80008121910 */
[----:B------:R-:W3:Y:S01]  /*0560*/  LDG.E.ENL2.256 R8, R4, desc[UR16][R22.64+0x20] ;  /* 0xfe0001101604797e */ /* 0x000ee20008121908 */
[----:B------:R-:W-:Y:S01]  /*0570*/  IMAD.WIDE.U32 R32, R2, 0x40, R28 ;  /* 0x0000004002207825 */ /* 0x000fe200078e001c */
[-CC-:B--2---:R-:W-:Y:S02]  /*0580*/  FMNMX3.FTZ R20, R20, R12.reuse, R13.reuse, PT ;  /* 0x0000000c14147276 */ /* 0x184fe4000381000d */
[----:B------:R-:W-:Y:S02]  /*0590*/  FMNMX3.FTZ R12, R26, R12, R13, !PT ;  /* 0x0000000c1a0c7276 */ /* 0x000fe4000781000d */
[----:B------:R-:W-:-:S02]  /*05a0*/  FMNMX3.FTZ R20, R20, R14, R15, PT ;  /* 0x0000000e14147276 */ /* 0x000fc4000381000f */
[----:B------:R-:W-:Y:S02]  /*05b0*/  FMNMX3.FTZ R12, R12, R14, R15, !PT ;  /* 0x0000000e0c0c7276 */ /* 0x000fe4000781000f */
[-CC-:B------:R-:W-:Y:S02]  /*05c0*/  FMNMX3.FTZ R20, R20, R16.reuse, R17.reuse, PT ;  /* 0x0000001014147276 */ /* 0x180fe40003810011 */
[----:B------:R-:W-:Y:S02]  /*05d0*/  FMNMX3.FTZ R12, R12, R16, R17, !PT ;  /* 0x000000100c0c7276 */ /* 0x000fe40007810011 */
[-CC-:B------:R-:W-:Y:S02]  /*05e0*/  FMNMX3.FTZ R20, R20, R18.reuse, R19.reuse, PT ;  /* 0x0000001214147276 */ /* 0x180fe40003810013 */
[----:B------:R-:W-:Y:S02]  /*05f0*/  FMNMX3.FTZ R21, R12, R18, R19, !PT ;  /* 0x000000120c157276 */ /* 0x000fe40007810013 */
[----:B------:R-:W2:Y:S01]  /*0600*/  LDG.E.ENL2.256 R16, R12, desc[UR16][R32.64] ;  /* 0xfe000010200c797e */ /* 0x000ea20008121910 */
[----:B---3--:R-:W-:-:S02]  /*0610*/  FMNMX3.FTZ R30, R20, R4, R5, PT ;  /* 0x00000004141e7276 */ /* 0x008fc40003810005 */
[----:B------:R-:W-:Y:S02]  /*0620*/  FMNMX3.FTZ R4, R21, R4, R5, !PT ;  /* 0x0000000415047276 */ /* 0x000fe40007810005 */
[----:B------:R-:W3:Y:S01]  /*0630*/  LDG.E.ENL2.256 R24, R20, desc[UR16][R32.64+0x20] ;  /* 0xfe0001102014797e */ /* 0x000ee20008121918 */
[-CC-:B------:R-:W-:Y:S01]  /*0640*/  FMNMX3.FTZ R30, R30, R6.reuse, R7.reuse, PT ;  /* 0x000000061e1e7276 */ /* 0x180fe20003810007 */
[----:B------:R-:W-:Y:S01]  /*0650*/  USHF.R.S32.HI UR6, URZ, 0x4, UR20 ;  /* 0x00000004ff067899 */ /* 0x000fe20008011414 */
[----:B------:R-:W-:Y:S01]  /*0660*/  FMNMX3.FTZ R4, R4, R6, R7, !PT ;  /* 0x0000000604047276 */ /* 0x000fe20007810007 */
[----:B------:R-:W-:Y:S01]  /*0670*/  IMAD.U32 R6, RZ, RZ, UR18 ;  /* 0x00000012ff067e24 */ /* 0x000fe2000f8e00ff */
[-CC-:B------:R-:W-:Y:S01]  /*0680*/  FMNMX3.FTZ R30, R30, R8.reuse, R9.reuse, PT ;  /* 0x000000081e1e7276 */ /* 0x180fe20003810009 */
[----:B------:R-:W-:Y:S01]  /*0690*/  IMAD.U32 R5, RZ, RZ, UR18 ;  /* 0x00000012ff057e24 */ /* 0x000fe2000f8e00ff */
[----:B------:R-:W-:Y:S02]  /*06a0*/  FMNMX3.FTZ R4, R4, R8, R9, !PT ;  /* 0x0000000804047276 */ /* 0x000fe40007810009 */
[-CC-:B------:R-:W-:Y:S01]  /*06b0*/  FMNMX3.FTZ R30, R30, R10.reuse, R11.reuse, PT ;  /* 0x0000000a1e1e7276 */ /* 0x180fe2000381000b */
[----:B------:R-:W-:Y:S01]  /*06c0*/  IMAD R2, R5, 0x2, R2 ;  /* 0x0000000205027824 */ /* 0x000fe200078e0202 */
[----:B------:R-:W-:-:S02]  /*06d0*/  FMNMX3.FTZ R4, R4, R10, R11, !PT ;  /* 0x0000000a04047276 */ /* 0x000fc4000781000b */
[----:B------:R-:W-:-:S04]  /*06e0*/  IADD3 R3, PT, PT, R6, UR18, R3 ;  /* 0x0000001206037c10 */ /* 0x000fc8000fffe003 */
[----:B------:R-:W-:Y:S02]  /*06f0*/  ISETP.GE.AND P0, PT, R3, UR6, PT ;  /* 0x0000000603007c0c */ /* 0x000fe4000bf06270 */
[-CC-:B--2---:R-:W-:Y:S02]  /*0700*/  FMNMX3.FTZ R30, R30, R12.reuse, R13.reuse, PT ;  /* 0x0000000c1e1e7276 */ /* 0x184fe4000381000d */
[----:B------:R-:W-:Y:S02]  /*0710*/  FMNMX3.FTZ R4, R4, R12, R13, !PT ;  /* 0x0000000c04047276 */ /* 0x000fe4000781000d */
[-CC-:B------:R-:W-:Y:S02]  /*0720*/  FMNMX3.FTZ R30, R30, R14.reuse, R15.reuse, PT ;  /* 0x0000000e1e1e7276 */ /* 0x180fe4000381000f */
[----:B------:R-:W-:Y:S02]  /*0730*/  FMNMX3.FTZ R4, R4, R14, R15, !PT ;  /* 0x0000000e04047276 */ /* 0x000fe4000781000f */
[----:B------:R-:W-:-:S02]  /*0740*/  FMNMX3.FTZ R30, R30, R16, R17, PT ;  /* 0x000000101e1e7276 */ /* 0x000fc40003810011 */
[----:B------:R-:W-:Y:S02]  /*0750*/  FMNMX3.FTZ R4, R4, R16, R17, !PT ;  /* 0x0000001004047276 */ /* 0x000fe40007810011 */
[-CC-:B------:R-:W-:Y:S02]  /*0760*/  FMNMX3.FTZ R30, R30, R18.reuse, R19.reuse, PT ;  /* 0x000000121e1e7276 */ /* 0x180fe40003810013 */
[----:B------:R-:W-:Y:S02]  /*0770*/  FMNMX3.FTZ R4, R4, R18, R19, !PT ;  /* 0x0000001204047276 */ /* 0x000fe40007810013 */
[-CC-:B---3--:R-:W-:Y:S02]  /*0780*/  FMNMX3.FTZ R30, R30, R20.reuse, R21.reuse, PT ;  /* 0x000000141e1e7276 */ /* 0x188fe40003810015 */
[----:B------:R-:W-:Y:S02]  /*0790*/  FMNMX3.FTZ R4, R4, R20, R21, !PT ;  /* 0x0000001404047276 */ /* 0x000fe40007810015 */
[----:B------:R-:W-:-:S02]  /*07a0*/  FMNMX3.FTZ R30, R30, R22, R23, PT ;  /* 0x000000161e1e7276 */ /* 0x000fc40003810017 */
[----:B------:R-:W-:Y:S02]  /*07b0*/  FMNMX3.FTZ R4, R4, R22, R23, !PT ;  /* 0x0000001604047276 */ /* 0x000fe40007810017 */
[-CC-:B------:R-:W-:Y:S02]  /*07c0*/  FMNMX3.FTZ R30, R30, R24.reuse, R25.reuse, PT ;  /* 0x000000181e1e7276 */ /* 0x180fe40003810019 */
[----:B------:R-:W-:Y:S02]  /*07d0*/  FMNMX3.FTZ R4, R4, R24, R25, !PT ;  /* 0x0000001804047276 */ /* 0x000fe40007810019 */
[-CC-:B------:R-:W-:Y:S02]  /*07e0*/  FMNMX3.FTZ R20, R30, R26.reuse, R27.reuse, PT ;  /* 0x0000001a1e147276 */ /* 0x180fe4000381001b */
[----:B------:R-:W-:Y:S01]  /*07f0*/  FMNMX3.FTZ R26, R4, R26, R27, !PT ;  /* 0x0000001a041a7276 */ /* 0x000fe2000781001b */
[----:B------:R-:W-:Y:S06]  /*0800*/  @!P0 BRA `(.L_x_170) ;  /* 0xfffffffc004c8947 */ /* 0x000fec000383ffff */
[----:B------:R-:W-:Y:S05]  /*0810*/  BSYNC.RECONVERGENT B1 ;  /* 0x0000000000017941 */ /* 0x000fea0003800200 */
.L_x_169:
[----:B------:R-:W-:Y:S05]  /*0820*/  BRA `(.L_x_166) ;  /* 0x0000001000047947 */ /* 0x000fea0003800000 */
.L_x_165:
[----:B------:R-:W-:Y:S01]  /*0830*/  IMAD R2, RZ, RZ, -UR9 ;  /* 0x80000009ff027e24 */ /* 0x000fe2000f8e02ff */
[----:B------:R-:W0:Y:S01]  /*0840*/  S2R R5, SR_TID.X ;  /* 0x0000000000057919 */ /* 0x000e220000002100 */
[----:B------:R-:W-:Y:S01]  /*0850*/  BSSY.RECONVERGENT B1, `(.L_x_171) ;  /* 0x0000023000017945 */ /* 0x000fe20003800200 */
[----:B------:R-:W-:Y:S02]  /*0860*/  IMAD.MOV.U32 R20, RZ, RZ, 0x7f7fffff ;  /* 0x7f7fffffff147424 */ /* 0x000fe400078e00ff */
[----:B------:R-:W-:Y:S01]  /*0870*/  SHF.R.U32.HI R2, RZ, 0x2, R2 ;  /* 0x00000002ff027819 */ /* 0x000fe20000011602 */
[----:B------:R-:W-:-:S03]  /*0880*/  IMAD.MOV.U32 R26, RZ, RZ, -0x800001 ;  /* 0xff7fffffff1a7424 */ /* 0x000fc600078e00ff */
[----:B------:R-:W-:-:S04]  /*0890*/  LOP3.LUT R2, R2, 0xf, RZ, 0xc0, !PT ;  /* 0x0000000f02027812 */ /* 0x000fc800078ec0ff */
[----:B------:R-:W-:-:S04]  /*08a0*/  VIMNMX R9, PT, PT, R2, UR20, PT ;  /* 0x0000001402097c48 */ /* 0x000fc8000bfe0100 */
[----:B------:R-:W-:Y:S02]  /*08b0*/  IADD3 R8, PT, PT, -R9, UR20, RZ ;  /* 0x0000001409087c10 */ /* 0x000fe4000fffe1ff */
[----:B------:R-:W-:Y:S02]  /*08c0*/  ISETP.GE.AND P0, PT, R0, R9, PT ;  /* 0x000000090000720c */ /* 0x000fe40003f06270 */
[----:B------:R-:W-:-:S04]  /*08d0*/  SHF.R.S32.HI R3, RZ, 0x1f, R8 ;  /* 0x0000001fff037819 */ /* 0x000fc80000011408 */
[----:B------:R-:W-:-:S04]  /*08e0*/  LEA.HI R3, R3, R8, RZ, 0x4 ;  /* 0x0000000803037211 */ /* 0x000fc800078f20ff */
[----:B------:R-:W-:-:S04]  /*08f0*/  SHF.R.S32.HI R11, RZ, 0x4, R3 ;  /* 0x00000004ff0b7819 */ /* 0x000fc80000011403 */
[----:B------:R-:W-:Y:S01]  /*0900*/  ISETP.GE.AND P1, PT, R0, R11, PT ;  /* 0x0000000b0000720c */ /* 0x000fe20003f26270 */
[----:B0-----:R-:W-:-:S12]  /*0910*/  @P0 BRA `(.L_x_172) ;  /* 0x0000000000580947 */ /* 0x001fd80003800000 */
[----:B------:R-:W0:Y:S01]  /*0920*/  LDCU UR4, c[0x0][0x3a0] ;  /* 0x00007400ff0477ac */ /* 0x000e220008000800 */
[----:B------:R-:W-:Y:S02]  /*0930*/  IMAD.MOV.U32 R26, RZ, RZ, -0x800001 ;  /* 0xff7fffffff1a7424 */ /* 0x000fe400078e00ff */
[----:B------:R-:W-:Y:S01]  /*0940*/  IMAD.MOV.U32 R20, RZ, RZ, 0x7f7fffff ;  /* 0x7f7fffffff147424 */ /* 0x000fe200078e00ff */
[----:B------:R-:W1:Y:S01]  /*0950*/  LDCU.64 UR6, c[0x0][0x380] ;  /* 0x00007000ff0677ac */ /* 0x000e620008000a00 */
[----:B------:R-:W-:Y:S01]  /*0960*/  IMAD.MOV.U32 R4, RZ, RZ, R0 ;  /* 0x000000ffff047224 */ /* 0x000fe200078e0000 */
[----:B0-----:R-:W-:-:S04]  /*0970*/  UIMAD UR4, UR19, UR4, URZ ;  /* 0x00000004130472a4 */ /* 0x001fc8000f8e02ff */
[----:B------:R-:W-:Y:S02]  /*0980*/  USHF.L.U32 UR5, UR4, 0x2, URZ ;  /* 0x0000000204057899 */ /* 0x000fe400080006ff */
[----:B------:R-:W-:-:S04]  /*0990*/  USHF.L.U64.HI UR4, UR4, 0x2, UR8 ;  /* 0x0000000204047899 */ /* 0x000fc80008010208 */
[----:B------:R-:W-:-:S04]  /*09a0*/  LEA R2, P0, R5, UR5, 0x2 ;  /* 0x0000000505027c11 */ /* 0x000fc8000f8010ff */
[----:B-1----:R-:W-:Y:S02]  /*09b0*/  IADD3 R2, P2, PT, R2, UR6, RZ ;  /* 0x0000000602027c10 */ /* 0x002fe4000ff5e0ff */
[----:B------:R-:W-:-:S04]  /*09c0*/  LEA.HI.X R3, R5, UR4, RZ, 0x2, P0 ;  /* 0x0000000405037c11 */ /* 0x000fc800080f14ff */
[----:B------:R-:W-:-:S07]  /*09d0*/  IADD3.X R3, PT, PT, R3, UR7, RZ, P2, !PT ;  /* 0x0000000703037c10 */ /* 0x000fce00097fe4ff */
.L_x_173:
[----:B------:R-:W-:Y:S02]  /*09e0*/  IMAD.MOV.U32 R6, RZ, RZ, R2 ;  /* 0x000000ffff067224 */ /* 0x000fe400078e0002 */
[----:B------:R-:W-:-:S05]  /*09f0*/  IMAD.MOV.U32 R7, RZ, RZ, R3 ;  /* 0x000000ffff077224 */ /* 0x000fca00078e0003 */
[----:B------:R-:W2:Y:S01]  /*0a00*/  LDG.E R13, desc[UR16][R6.64] ;  /* 0x00000010060d7981 */ /* 0x000ea2000c1e1900 */
[----:B------:R-:W-:Y:S02]  /*0a10*/  VIADD R4, R4, UR18 ;  /* 0x0000001204047c36 */ /* 0x000fe40008000000 */
[----:B------:R-:W-:-:S03]  /*0a20*/  IMAD.U32 R3, RZ, RZ, UR18 ;  /* 0x00000012ff037e24 */ /* 0x000fc6000f8e00ff */
[----:B------:R-:W-:Y:S01]  /*0a30*/  ISETP.GE.AND P0, PT, R4, R9, PT ;  /* 0x000000090400720c */ /* 0x000fe20003f06270 */
[----:B------:R-:W-:Y:S01]  /*0a40*/  IMAD.WIDE.U32 R2, R3, 0x4, R6 ;  /* 0x0000000403027825 */ /* 0x000fe200078e0006 */
[C---:B--2---:R-:W-:Y:S02]  /*0a50*/  FMNMX.FTZ R20, R13.reuse, R20, PT ;  /* 0x000000140d147209 */ /* 0x044fe40003810000 */
[----:B------:R-:W-:-:S09]  /*0a60*/  FMNMX.FTZ R26, R13, R26, !PT ;  /* 0x0000001a0d1a7209 */ /* 0x000fd20007810000 */
[----:B------:R-:W-:Y:S05]  /*0a70*/  @!P0 BRA `(.L_x_173) ;  /* 0xfffffffc00d88947 */ /* 0x000fea000383ffff */
.L_x_172:
[----:B------:R-:W-:Y:S05]  /*0a80*/  BSYNC.RECONVERGENT B1 ;  /* 0x0000000000017941 */ /* 0x000fea0003800200 */
.L_x_171:
        /* <DEDUP_REMOVED lines=20> */
[----:B------:R-:W-:Y:S02]  /*0bd0*/  IMAD R7, R10, UR18, R7 ;  /* 0x000000120a077c24 */ /* 0x000fe4000f8e0207 */
[----:B------:R-:W-:-:S03]  /*0be0*/  IMAD.MOV.U32 R10, RZ, RZ, R0 ;  /* 0x000000ffff0a7224 */ /* 0x000fc600078e0000 */
        /* <DEDUP_REMOVED lines=11> */
[----:B------:R-:W-:-:S04]  /*0ca0*/  LEA R4, P0, R5, R2, 0x6 ;  /* 0x0000000205047211 */ /* 0x000fc800078030ff */
[----:B------:R-:W-:-:S05]  /*0cb0*/  LEA.HI.X R5, R5, R3, RZ, 0x6, P0 ;  /* 0x0000000305057211 */ /* 0x000fca00000f34ff */
[----:B------:R-:W2:Y:S04]  /*0cc0*/  LDG.E R21, desc[UR16][R4.64] ;  /* 0x0000001004157981 */ /* 0x000ea8000c1e1900 */
[----:B------:R-:W2:Y:S04]  /*0cd0*/  LDG.E R22, desc[UR16][R4.64+0x4] ;  /* 0x0000041004167981 */ /* 0x000ea8000c1e1900 */
[----:B------:R-:W3:Y:S04]  /*0ce0*/  LDG.E R7, desc[UR16][R4.64+0x8] ;  /* 0x0000081004077981 */ /* 0x000ee8000c1e1900 */
[----:B------:R-:W3:Y:S04]  /*0cf0*/  LDG.E R10, desc[UR16][R4.64+0xc] ;  /* 0x00000c10040a7981 */ /* 0x000ee8000c1e1900 */
[----:B------:R-:W4:Y:S04]  /*0d00*/  LDG.E R12, desc[UR16][R4.64+0x10] ;  /* 0x00001010040c7981 */ /* 0x000f28000c1e1900 */
[----:B------:R-:W4:Y:S04]  /*0d10*/  LDG.E R13, desc[UR16][R4.64+0x14] ;  /* 0x00001410040d7981 */ /* 0x000f28000c1e1900 */
[----:B------:R-:W5:Y:S04]  /*0d20*/  LDG.E R14, desc[UR16][R4.64+0x18] ;  /* 0x00001810040e7981 */ /* 0x000f68000c1e1900 */
[----:B------:R-:W5:Y:S04]  /*0d30*/  LDG.E R15, desc[UR16][R4.64+0x1c] ;  /* 0x00001c10040f7981 */ /* 0x000f68000c1e1900 */
[----:B------:R-:W5:Y:S04]  /*0d40*/  LDG.E R16, desc[UR16][R4.64+0x20] ;  /* 0x0000201004107981 */ /* 0x000f68000c1e1900 */
[----:B------:R-:W5:Y:S04]  /*0d50*/  LDG.E R17, desc[UR16][R4.64+0x24] ;  /* 0x0000241004117981 */ /* 0x000f68000c1e1900 */
[----:B------:R-:W5:Y:S04]  /*0d60*/  LDG.E R18, desc[UR16][R4.64+0x28] ;  /* 0x0000281004127981 */ /* 0x000f68000c1e1900 */
[----:B------:R-:W5:Y:S04]  /*0d70*/  LDG.E R19, desc[UR16][R4.64+0x2c] ;  /* 0x00002c1004137981 */ /* 0x000f68000c1e1900 */
[----:B------:R-:W5:Y:S01]  /*0d80*/  LDG.E R23, desc[UR16][R4.64+0x30] ;  /* 0x0000301004177981 */ /* 0x000f62000c1e1900 */
[----:B--2---:R-:W-:-:S02]  /*0d90*/  FMNMX3.FTZ R20, R20, R21, R22, PT ;  /* 0x0000001514147276 */ /* 0x004fc40003810016 */
[----:B------:R-:W-:Y:S02]  /*0da0*/  FMNMX3.FTZ R24, R26, R21, R22, !PT ;  /* 0x000000151a187276 */ /* 0x000fe40007810016 */
[----:B------:R-:W2:Y:S04]  /*0db0*/  LDG.E R22, desc[UR16][R4.64+0x34] ;  /* 0x0000341004167981 */ /* 0x000ea8000c1e1900 */
[----:B------:R-:W2:Y:S04]  /*0dc0*/  LDG.E R26, desc[UR16][R4.64+0x38] ;  /* 0x00003810041a7981 */ /* 0x000ea8000c1e1900 */
[----:B------:R-:W2:Y:S01]  /*0dd0*/  LDG.E R21, desc[UR16][R4.64+0x3c] ;  /* 0x00003c1004157981 */ /* 0x000ea2000c1e1900 */
[----:B---3--:R-:W-:-:S02]  /*0de0*/  FMNMX3.FTZ R20, R20, R7, R10, PT ;  /* 0x0000000714147276 */ /* 0x008fc4000381000a */
[----:B------:R-:W-:Y:S02]  /*0df0*/  FMNMX3.FTZ R24, R24, R7, R10, !PT ;  /* 0x0000000718187276 */ /* 0x000fe4000781000a */
[-CC-:B----4-:R-:W-:Y:S02]  /*0e00*/  FMNMX3.FTZ R20, R20, R12.reuse, R13.reuse, PT ;  /* 0x0000000c14147276 */ /* 0x190fe4000381000d */
[----:B------:R-:W-:Y:S02]  /*0e10*/  FMNMX3.FTZ R24, R24, R12, R13, !PT ;  /* 0x0000000c18187276 */ /* 0x000fe4000781000d */
[-CC-:B-----5:R-:W-:Y:S02]  /*0e20*/  FMNMX3.FTZ R20, R20, R14.reuse, R15.reuse, PT ;  /* 0x0000000e14147276 */ /* 0x1a0fe4000381000f */
[----:B------:R-:W-:Y:S02]  /*0e30*/  FMNMX3.FTZ R24, R24, R14, R15, !PT ;  /* 0x0000000e18187276 */ /* 0x000fe4000781000f */
[----:B------:R-:W-:-:S02]  /*0e40*/  FMNMX3.FTZ R20, R20, R16, R17, PT ;  /* 0x0000001014147276 */ /* 0x000fc40003810011 */
[----:B------:R-:W-:Y:S02]  /*0e50*/  FMNMX3.FTZ R24, R24, R16, R17, !PT ;  /* 0x0000001018187276 */ /* 0x000fe40007810011 */
[-CC-:B------:R-:W-:Y:S02]  /*0e60*/  FMNMX3.FTZ R20, R20, R18.reuse, R19.reuse, PT ;  /* 0x0000001214147276 */ /* 0x180fe40003810013 */
[----:B------:R-:W-:Y:S01]  /*0e70*/  FMNMX3.FTZ R24, R24, R18, R19, !PT ;  /* 0x0000001218187276 */ /* 0x000fe20007810013 */
[----:B------:R-:W-:Y:S01]  /*0e80*/  IMAD.MOV.U32 R10, RZ, RZ, R6 ;  /* 0x000000ffff0a7224 */ /* 0x000fe200078e0006 */
[-CC-:B--2---:R-:W-:Y:S02]  /*0e90*/  FMNMX3.FTZ R20, R20, R23.reuse, R22.reuse, PT ;  /* 0x0000001714147276 */ /* 0x184fe40003810016 */
[----:B------:R-:W-:Y:S02]  /*0ea0*/  FMNMX3.FTZ R24, R24, R23, R22, !PT ;  /* 0x0000001718187276 */ /* 0x000fe40007810016 */
[----:B------:R-:W-:-:S02]  /*0eb0*/  FMNMX3.FTZ R20, R20, R26, R21, PT ;  /* 0x0000001a14147276 */ /* 0x000fc40003810015 */
[----:B------:R-:W-:-:S07]  /*0ec0*/  FMNMX3.FTZ R26, R24, R26, R21, !PT ;  /* 0x0000001a181a7276 */ /* 0x000fce0007810015 */
.L_x_177:
[----:B------:R-:W-:Y:S05]  /*0ed0*/  BSYNC.RECONVERGENT B2 ;  /* 0x0000000000027941 */ /* 0x000fea0003800200 */
.L_x_176:
[----:B------:R-:W-:Y:S05]  /*0ee0*/  @!P1 BRA `(.L_x_175) ;  /* 0x0000000400249947 */ /* 0x000fea0003800000 */
[----:B------:R-:W-:-:S07]  /*0ef0*/  VIADD R13, R10, UR18 ;  /* 0x000000120a0d7c36 */ /* 0x000fce0008000000 */
.L_x_178:
[----:B------:R-:W-:-:S05]  /*0f00*/  IMAD.WIDE.U32 R4, R10, 0x40, R2 ;  /* 0x000000400a047825 */ /* 0x000fca00078e0002 */
        /* <DEDUP_REMOVED lines=14> */
[----:B------:R-:W2:Y:S02]  /*0ff0*/  LDG.E R17, desc[UR16][R4.64+0x34] ;  /* 0x0000341004117981 */ /* 0x000ea4000c1e1900 */
[-CC-:B---3--:R-:W-:Y:S02]  /*1000*/  FMNMX3.FTZ R12, R12, R19.reuse, R16.reuse, !PT ;  /* 0x000000130c0c7276 */ /* 0x188fe40007810010 */
[----:B------:R-:W-:Y:S02]  /*1010*/  FMNMX3.FTZ R20, R20, R19, R16, PT ;  /* 0x0000001314147276 */ /* 0x000fe40003810010 */
[----:B------:R-:W2:Y:S01]  /*1020*/  LDG.E R16, desc[UR16][R4.64+0x30] ;  /* 0x0000301004107981 */ /* 0x000ea2000c1e1900 */
[----:B----4-:R-:W-:-:S03]  /*1030*/  FMNMX3.FTZ R24, R12, R6, R7, !PT ;  /* 0x000000060c187276 */ /* 0x010fc60007810007 */
[----:B------:R-:W3:Y:S01]  /*1040*/  LDG.E R19, desc[UR16][R4.64+0x3c] ;  /* 0x00003c1004137981 */ /* 0x000ee2000c1e1900 */
[----:B------:R-:W-:Y:S01]  /*1050*/  FMNMX3.FTZ R20, R20, R6, R7, PT ;  /* 0x0000000614147276 */ /* 0x000fe20003810007 */
[----:B------:R-:W-:Y:S02]  /*1060*/  IMAD.WIDE.U32 R6, R13, 0x40, R2 ;  /* 0x000000400d067825 */ /* 0x000fe400078e0002 */
[----:B------:R-:W3:Y:S01]  /*1070*/  LDG.E R12, desc[UR16][R4.64+0x38] ;  /* 0x00003810040c7981 */ /* 0x000ee2000c1e1900 */
[----:B-----5:R-:W-:-:S03]  /*1080*/  FMNMX3.FTZ R26, R20, R22, R23, PT ;  /* 0x00000016141a7276 */ /* 0x020fc60003810017 */
[----:B------:R-:W4:Y:S01]  /*1090*/  LDG.E R25, desc[UR16][R6.64] ;  /* 0x0000001006197981 */ /* 0x000f22000c1e1900 */
[----:B------:R-:W-:-:S03]  /*10a0*/  FMNMX3.FTZ R24, R24, R22, R23, !PT ;  /* 0x0000001618187276 */ /* 0x000fc60007810017 */
[----:B------:R-:W4:Y:S04]  /*10b0*/  LDG.E R22, desc[UR16][R6.64+0x4] ;  /* 0x0000041006167981 */ /* 0x000f28000c1e1900 */
[----:B------:R-:W5:Y:S04]  /*10c0*/  LDG.E R23, desc[UR16][R6.64+0x8] ;  /* 0x0000081006177981 */ /* 0x000f68000c1e1900 */
[----:B------:R-:W5:Y:S01]  /*10d0*/  LDG.E R20, desc[UR16][R6.64+0xc] ;  /* 0x00000c1006147981 */ /* 0x000f62000c1e1900 */
[-CC-:B------:R-:W-:Y:S02]  /*10e0*/  FMNMX3.FTZ R26, R26, R14.reuse, R15.reuse, PT ;  /* 0x0000000e1a1a7276 */ /* 0x180fe4000381000f */
[----:B------:R-:W-:Y:S01]  /*10f0*/  FMNMX3.FTZ R24, R24, R14, R15, !PT ;  /* 0x0000000e18187276 */ /* 0x000fe2000781000f */
[----:B------:R-:W5:Y:S01]  /*1100*/  LDG.E R5, desc[UR16][R6.64+0x10] ;  /* 0x0000101006057981 */ /* 0x000f62000c1e1900 */
[----:B------:R-:W-:-:S03]  /*1110*/  FMNMX3.FTZ R26, R26, R18, R21, PT ;  /* 0x000000121a1a7276 */ /* 0x000fc60003810015 */
[----:B------:R-:W5:Y:S01]  /*1120*/  LDG.E R4, desc[UR16][R6.64+0x14] ;  /* 0x0000141006047981 */ /* 0x000f62000c1e1900 */
[----:B------:R-:W-:-:S03]  /*1130*/  FMNMX3.FTZ R24, R24, R18, R21, !PT ;  /* 0x0000001218187276 */ /* 0x000fc60007810015 */
[----:B------:R-:W5:Y:S04]  /*1140*/  LDG.E R15, desc[UR16][R6.64+0x18] ;  /* 0x00001810060f7981 */ /* 0x000f68000c1e1900 */
[----:B------:R-:W5:Y:S04]  /*1150*/  LDG.E R14, desc[UR16][R6.64+0x1c] ;  /* 0x00001c10060e7981 */ /* 0x000f68000c1e1900 */
[----:B------:R-:W5:Y:S04]  /*1160*/  LDG.E R21, desc[UR16][R6.64+0x30] ;  /* 0x0000301006157981 */ /* 0x000f68000c1e1900 */
[----:B------:R-:W5:Y:S01]  /*1170*/  LDG.E R18, desc[UR16][R6.64+0x34] ;  /* 0x0000341006127981 */ /* 0x000f62000c1e1900 */
[----:B--2---:R-:W-:-:S02]  /*1180*/  FMNMX3.FTZ R26, R26, R16, R17, PT ;  /* 0x000000101a1a7276 */ /* 0x004fc40003810011 */
[----:B------:R-:W-:Y:S02]  /*1190*/  FMNMX3.FTZ R24, R24, R16, R17, !PT ;  /* 0x0000001018187276 */ /* 0x000fe40007810011 */
[----:B------:R-:W2:Y:S04]  /*11a0*/  LDG.E R17, desc[UR16][R6.64+0x24] ;  /* 0x0000241006117981 */ /* 0x000ea8000c1e1900 */
[----:B------:R-:W2:Y:S01]  /*11b0*/  LDG.E R16, desc[UR16][R6.64+0x2c] ;  /* 0x00002c1006107981 */ /* 0x000ea2000c1e1900 */
[-CC-:B---3--:R-:W-:Y:S02]  /*11c0*/  FMNMX3.FTZ R26, R26, R12.reuse, R19.reuse, PT ;  /* 0x0000000c1a1a7276 */ /* 0x188fe40003810013 */
[----:B------:R-:W-:Y:S02]  /*11d0*/  FMNMX3.FTZ R24, R24, R12, R19, !PT ;  /* 0x0000000c18187276 */ /* 0x000fe40007810013 */
[----:B------:R-:W2:Y:S04]  /*11e0*/  LDG.E R12, desc[UR16][R6.64+0x20] ;  /* 0x00002010060c7981 */ /* 0x000ea8000c1e1900 */
[----:B------:R-:W3:Y:S01]  /*11f0*/  LDG.E R19, desc[UR16][R6.64+0x28] ;  /* 0x0000281006137981 */ /* 0x000ee2000c1e1900 */
[----:B----4-:R-:W-:-:S02]  /*1200*/  FMNMX3.FTZ R26, R26, R25, R22, PT ;  /* 0x000000191a1a7276 */ /* 0x010fc40003810016 */
[----:B------:R-:W-:Y:S02]  /*1210*/  FMNMX3.FTZ R24, R24, R25, R22, !PT ;  /* 0x0000001918187276 */ /* 0x000fe40007810016 */
[-CC-:B-----5:R-:W-:Y:S02]  /*1220*/  FMNMX3.FTZ R22, R26, R23.reuse, R20.reuse, PT ;  /* 0x000000171a167276 */ /* 0x1a0fe40003810014 */
[----:B------:R-:W-:Y:S01]  /*1230*/  FMNMX3.FTZ R24, R24, R23, R20, !PT ;  /* 0x0000001718187276 */ /* 0x000fe20007810014 */
[----:B------:R-:W4:Y:S04]  /*1240*/  LDG.E R26, desc[UR16][R6.64+0x38] ;  /* 0x00003810061a7981 */ /* 0x000f28000c1e1900 */
[----:B------:R-:W4:Y:S01]  /*1250*/  LDG.E R23, desc[UR16][R6.64+0x3c] ;  /* 0x00003c1006177981 */ /* 0x000f22000c1e1900 */
[----:B------:R-:W-:-:S02]  /*1260*/  FMNMX3.FTZ R22, R22, R5, R4, PT ;  /* 0x0000000516167276 */ /* 0x000fc40003810004 */
[----:B------:R-:W-:Y:S01]  /*1270*/  FMNMX3.FTZ R24, R24, R5, R4, !PT ;  /* 0x0000000518187276 */ /* 0x000fe20007810004 */
[----:B------:R-:W-:-:S05]  /*1280*/  IMAD.U32 R5, RZ, RZ, UR18 ;  /* 0x00000012ff057e24 */ /* 0x000fca000f8e00ff */
[----:B------:R-:W-:Y:S02]  /*1290*/  IADD3 R10, PT, PT, R5, UR18, R10 ;  /* 0x00000012050a7c10 */ /* 0x000fe4000fffe00a */
[-CC-:B------:R-:W-:Y:S02]  /*12a0*/  FMNMX3.FTZ R22, R22, R15.reuse, R14.reuse, PT ;  /* 0x0000000f16167276 */ /* 0x180fe4000381000e */
[----:B------:R-:W-:Y:S02]  /*12b0*/  FMNMX3.FTZ R24, R24, R15, R14, !PT ;  /* 0x0000000f18187276 */ /* 0x000fe4000781000e */
[----:B------:R-:W-:Y:S01]  /*12c0*/  ISETP.GE.AND P0, PT, R10, R11, PT ;  /* 0x0000000b0a00720c */ /* 0x000fe20003f06270 */
[----:B------:R-:W-:-:S04]  /*12d0*/  IMAD.U32 R4, RZ, RZ, UR18 ;  /* 0x00000012ff047e24 */ /* 0x000fc8000f8e00ff */
[----:B------:R-:W-:Y:S01]  /*12e0*/  IMAD R13, R4, 0x2, R13 ;  /* 0x00000002040d7824 */ /* 0x000fe200078e020d */
[-CC-:B--2---:R-:W-:Y:S02]  /*12f0*/  FMNMX3.FTZ R22, R22, R12.reuse, R17.reuse, PT ;  /* 0x0000000c16167276 */ /* 0x184fe40003810011 */
[----:B------:R-:W-:Y:S02]  /*1300*/  FMNMX3.FTZ R24, R24, R12, R17, !PT ;  /* 0x0000000c18187276 */ /* 0x000fe40007810011 */
[-CC-:B---3--:R-:W-:Y:S02]  /*1310*/  FMNMX3.FTZ R22, R22, R19.reuse, R16.reuse, PT ;  /* 0x0000001316167276 */ /* 0x188fe40003810010 */
[----:B------:R-:W-:Y:S02]  /*1320*/  FMNMX3.FTZ R24, R24, R19, R16, !PT ;  /* 0x0000001318187276 */ /* 0x000fe40007810010 */
[-CC-:B------:R-:W-:Y:S02]  /*1330*/  FMNMX3.FTZ R22, R22, R21.reuse, R18.reuse, PT ;  /* 0x0000001516167276 */ /* 0x180fe40003810012 */
[----:B------:R-:W-:-:S02]  /*1340*/  FMNMX3.FTZ R24, R24, R21, R18, !PT ;  /* 0x0000001518187276 */ /* 0x000fc40007810012 */
[-CC-:B----4-:R-:W-:Y:S02]  /*1350*/  FMNMX3.FTZ R20, R22, R26.reuse, R23.reuse, PT ;  /* 0x0000001a16147276 */ /* 0x190fe40003810017 */
[----:B------:R-:W-:Y:S01]  /*1360*/  FMNMX3.FTZ R26, R24, R26, R23, !PT ;  /* 0x0000001a181a7276 */ /* 0x000fe20007810017 */
[----:B------:R-:W-:Y:S06]  /*1370*/  @!P0 BRA `(.L_x_178) ;  /* 0xfffffff800e08947 */ /* 0x000fec000383ffff */
.L_x_175:
[----:B------:R-:W-:Y:S05]  /*1380*/  BSYNC.RECONVERGENT B1 ;  /* 0x0000000000017941 */ /* 0x000fea0003800200 */
.L_x_174:
        /* <DEDUP_REMOVED lines=34> */
[----:B------:R-:W1:Y:S04]  /*15b0*/  LDCU.64 UR6, c[0x0][0x380] ;  /* 0x00007000ff0677ac */ /* 0x000e680008000a00 */
[----:B------:R-:W-:-:S05]  /*15c0*/  LOP3.LUT R4, R4, 0x3, RZ, 0xc0, !PT ;  /* 0x0000000304047812 */ /* 0x000fca00078ec0ff */
[----:B------:R-:W-:Y:S01]  /*15d0*/  IMAD.MOV R4, RZ, RZ, -R4 ;  /* 0x000000ffff047224 */ /* 0x000fe200078e0a04 */
[----:B0-----:R-:W-:-:S04]  /*15e0*/  UIMAD UR4, UR19, UR4, URZ ;  /* 0x00000004130472a4 */ /* 0x001fc8000f8e02ff */
[----:B------:R-:W-:Y:S02]  /*15f0*/  USHF.L.U32 UR5, UR4, 0x2, URZ ;  /* 0x0000000204057899 */ /* 0x000fe400080006ff */
[----:B------:R-:W-:-:S04]  /*1600*/  USHF.L.U64.HI UR4, UR4, 0x2, UR8 ;  /* 0x0000000204047899 */ /* 0x000fc80008010208 */
[----:B------:R-:W-:Y:S02]  /*1610*/  IMAD.U32 R6, RZ, RZ, UR5 ;  /* 0x00000005ff067e24 */ /* 0x000fe4000f8e00ff */
[----:B------:R-:W-:Y:S02]  /*1620*/  IMAD.U32 R7, RZ, RZ, UR4 ;  /* 0x00000004ff077e24 */ /* 0x000fe4000f8e00ff */
[----:B------:R-:W-:-:S03]  /*1630*/  IMAD.WIDE R6, R9, 0x4, R6 ;  /* 0x0000000409067825 */ /* 0x000fc600078e0206 */
[----:B-1----:R-:W-:-:S04]  /*1640*/  IADD3 R10, P0, PT, R6, UR6, RZ ;  /* 0x00000006060a7c10 */ /* 0x002fc8000ff1e0ff */
[----:B------:R-:W-:-:S09]  /*1650*/  IADD3.X R11, PT, PT, R7, UR7, RZ, P0, !PT ;  /* 0x00000007070b7c10 */ /* 0x000fd200087fe4ff */
.L_x_181:
[----:B------:R-:W-:-:S06]  /*1660*/  IMAD.WIDE R6, R5, 0x4, R10 ;  /* 0x0000000405067825 */ /* 0x000fcc00078e020a */
[----:B------:R-:W2:Y:S01]  /*1670*/  LDG.E R7, desc[UR16][R6.64] ;  /* 0x0000001006077981 */ /* 0x000ea2000c1e1900 */
[----:B------:R-:W-:Y:S02]  /*1680*/  VIADD R4, R4, 0x1 ;  /* 0x0000000104047836 */ /* 0x000fe40000000000 */
[----:B------:R-:W-:-:S03]  /*1690*/  VIADD R5, R5, UR18 ;  /* 0x0000001205057c36 */ /* 0x000fc60008000000 */
[----:B------:R-:W-:Y:S02]  /*16a0*/  ISETP.NE.AND P0, PT, R4, RZ, PT ;  /* 0x000000ff0400720c */ /* 0x000fe40003f05270 */
[C---:B--2---:R-:W-:Y:S02]  /*16b0*/  FMNMX.FTZ R20, R7.reuse, R20, PT ;  /* 0x0000001407147209 */ /* 0x044fe40003810000 */
[----:B------:R-:W-:-:S09]  /*16c0*/  FMNMX.FTZ R26, R7, R26, !PT ;  /* 0x0000001a071a7209 */ /* 0x000fd20007810000 */
[----:B------:R-:W-:Y:S05]  /*16d0*/  @P0 BRA `(.L_x_181) ;  /* 0xfffffffc00e00947 */ /* 0x000fea000383ffff */
.L_x_180:
[----:B------:R-:W-:Y:S05]  /*16e0*/  BSYNC.RECONVERGENT B1 ;  /* 0x0000000000017941 */ /* 0x000fea0003800200 */
.L_x_179:
[----:B------:R-:W-:Y:S05]  /*16f0*/  @!P1 BRA `(.L_x_166) ;  /* 0x0000000000509947 */ /* 0x000fea0003800000 */
[----:B------:R-:W-:-:S04]  /*1700*/  IMAD.U32 R9, RZ, RZ, UR18 ;  /* 0x00000012ff097e24 */ /* 0x000fc8000f8e00ff */
[----:B------:R-:W-:-:S07]  /*1710*/  IMAD.SHL.U32 R9, R9, 0x4, RZ ;  /* 0x0000000409097824 */ /* 0x000fce00078e00ff */
.L_x_182:
[----:B------:R-:W-:-:S03]  /*1720*/  IMAD.WIDE R10, R5, 0x4, R2 ;  /* 0x00000004050a7825 */ /* 0x000fc600078e0202 */
[----:B------:R-:W-:-:S05]  /*1730*/  IADD3 R12, P0, PT, R9, R10, RZ ;  /* 0x0000000a090c7210 */ /* 0x000fca0007f1e0ff */
[----:B------:R-:W-:Y:S01]  /*1740*/  IMAD.X R13, RZ, RZ, R11, P0 ;  /* 0x000000ffff0d7224 */ /* 0x000fe200000e060b */
[C---:B------:R-:W-:Y:S01]  /*1750*/  IADD3 R14, P0, PT, R9.reuse, R12, RZ ;  /* 0x0000000c090e7210 */ /* 0x040fe20007f1e0ff */
[----:B------:R-:W2:Y:S04]  /*1760*/  LDG.E R11, desc[UR16][R10.64] ;  /* 0x000000100a0b7981 */ /* 0x000ea8000c1e1900 */
[----:B------:R-:W-:Y:S01]  /*1770*/  IMAD.X R15, RZ, RZ, R13, P0 ;  /* 0x000000ffff0f7224 */ /* 0x000fe200000e060d */
[----:B------:R-:W-:Y:S01]  /*1780*/  IADD3 R6, P0, PT, R9, R14, RZ ;  /* 0x0000000e09067210 */ /* 0x000fe20007f1e0ff */
[----:B------:R-:W2:Y:S04]  /*1790*/  LDG.E R12, desc[UR16][R12.64] ;  /* 0x000000100c0c7981 */ /* 0x000ea8000c1e1900 */
[----:B------:R-:W-:-:S02]  /*17a0*/  IMAD.X R7, RZ, RZ, R15, P0 ;  /* 0x000000ffff077224 */ /* 0x000fc400000e060f */
[----:B------:R-:W3:Y:S04]  /*17b0*/  LDG.E R15, desc[UR16][R14.64] ;  /* 0x000000100e0f7981 */ /* 0x000ee8000c1e1900 */
[----:B------:R-:W3:Y:S01]  /*17c0*/  LDG.E R6, desc[UR16][R6.64] ;  /* 0x0000001006067981 */ /* 0x000ee2000c1e1900 */
[----:B------:R-:W-:-:S05]  /*17d0*/  IMAD.IADD R5, R9, 0x1, R5 ;  /* 0x0000000109057824 */ /* 0x000fca00078e0205 */
[----:B------:R-:W-:Y:S02]  /*17e0*/  ISETP.GE.AND P0, PT, R5, R8, PT ;  /* 0x000000080500720c */ /* 0x000fe40003f06270 */
[-CC-:B--2---:R-:W-:Y:S02]  /*17f0*/  FMNMX3.FTZ R20, R20, R11.reuse, R12.reuse, PT ;  /* 0x0000000b14147276 */ /* 0x184fe4000381000c */
[----:B------:R-:W-:Y:S02]  /*1800*/  FMNMX3.FTZ R26, R26, R11, R12, !PT ;  /* 0x0000000b1a1a7276 */ /* 0x000fe4000781000c */
[-CC-:B---3--:R-:W-:Y:S02]  /*1810*/  FMNMX3.FTZ R20, R20, R15.reuse, R6.reuse, PT ;  /* 0x0000000f14147276 */ /* 0x188fe40003810006 */
[----:B------:R-:W-:-:S05]  /*1820*/  FMNMX3.FTZ R26, R26, R15, R6, !PT ;  /* 0x0000000f1a1a7276 */ /* 0x000fca0007810006 */
[----:B------:R-:W-:Y:S05]  /*1830*/  @!P0 BRA `(.L_x_182) ;  /* 0xfffffffc00b88947 */ /* 0x000fea000383ffff */
.L_x_166:
[----:B------:R-:W-:Y:S05]  /*1840*/  BSYNC.RECONVERGENT B0 ;  /* 0x0000000000007941 */ /* 0x000fea0003800200 */
.L_x_164:
[----:B------:R-:W-:Y:S01]  /*1850*/  UISETP.GE.U32.AND UP1, UPT, UR18, 0x100, UPT ;  /* 0x000001001200788c */ /* 0x000fe2000bf26070 */
[----:B------:R-:W-:Y:S01]  /*1860*/  BSSY.RECONVERGENT B0, `(.L_x_183) ;  /* 0x00000a8000007945 */ /* 0x000fe20003800200 */
[----:B------:R-:W-:Y:S02]  /*1870*/  IMAD.MOV.U32 R16, RZ, RZ, R20 ;  /* 0x000000ffff107224 */ /* 0x000fe400078e0014 */
[----:B------:R-:W-:-:S05]  /*1880*/  IMAD.MOV.U32 R17, RZ, RZ, R26 ;  /* 0x000000ffff117224 */ /* 0x000fca00078e001a */
        /* <DEDUP_REMOVED lines=24> */
[C---:B0-----:R-:W-:Y:S02]  /*1a10*/  FMNMX.FTZ R6, R5.reuse, R2, PT ;  /* 0x0000000205067209 */ /* 0x041fe40003810000 */
[C---:B-1----:R-:W-:Y:S02]  /*1a20*/  FMNMX.FTZ R7, R4.reuse, R3, !PT ;  /* 0x0000000304077209 */ /* 0x042fe40007810000 */
[----:B------:R-:W-:Y:S02]  /*1a30*/  FSEL R2, R5, R6, P0 ;  /* 0x0000000605027208 */ /* 0x000fe40000000000 */
[----:B------:R-:W-:-:S03]  /*1a40*/  FSEL R3, R4, R7, P0 ;  /* 0x0000000704037208 */ /* 0x000fc60000000000 */
[----:B------:R0:W1:Y:S04]  /*1a50*/  SHFL.DOWN PT, R9, R2, 0x10, 0x1f ;  /* 0x0a001f0002097f89 */ /* 0x00006800000e0000 */
[----:B------:R0:W2:Y:S01]  /*1a60*/  SHFL.DOWN PT, R8, R3, 0x10, 0x1f ;  /* 0x0a001f0003087f89 */ /* 0x0000a200000e0000 */
[----:B------:R-:W-:Y:S05]  /*1a70*/  @P1 BRA `(.L_x_186) ;  /* 0x0000000000281947 */ /* 0x000fea0003800000 */
[----:B------:R-:W-:-:S13]  /*1a80*/  ISETP.NE.AND P0, PT, R10, RZ, PT ;  /* 0x000000ff0a00720c */ /* 0x000fda0003f05270 */
[----:B------:R-:W3:Y:S01]  /*1a90*/  @!P0 S2R R4, SR_CgaCtaId ;  /* 0x0000000000048919 */ /* 0x000ee20000008800 */
[----:B0-----:R-:W-:Y:S02]  /*1aa0*/  @!P0 MOV R3, 0x400 ;  /* 0x0000040000038802 */ /* 0x001fe40000000f00 */
[----:B------:R-:W-:Y:S02]  /*1ab0*/  @!P0 SHF.R.U32.HI R2, RZ, 0x2, R0 ;  /* 0x00000002ff028819 */ /* 0x000fe40000011600 */
[----:B---3--:R-:W-:Y:S02]  /*1ac0*/  @!P0 LEA R5, R4, R3, 0x18 ;  /* 0x0000000304058211 */ /* 0x008fe400078ec0ff */
[----:B------:R-:W-:Y:S02]  /*1ad0*/  @!P0 LOP3.LUT R4, R2, 0xf8, RZ, 0xc0, !PT ;  /* 0x000000f802048812 */ /* 0x000fe400078ec0ff */
[----:B-1----:R-:W-:Y:S02]  /*1ae0*/  FMNMX.FTZ R2, R6, R9, PT ;  /* 0x0000000906027209 */ /* 0x002fe40003810000 */
[----:B--2---:R-:W-:Y:S01]  /*1af0*/  FMNMX.FTZ R3, R7, R8, !PT ;  /* 0x0000000807037209 */ /* 0x004fe20007810000 */
[----:B------:R-:W-:-:S05]  /*1b00*/  @!P0 IMAD.IADD R4, R4, 0x1, R5 ;  /* 0x0000000104048824 */ /* 0x000fca00078e0205 */
[----:B------:R3:W-:Y:S02]  /*1b10*/  @!P0 STS.64 [R4+0x8], R2 ;  /* 0x0000080204008388 */ /* 0x0007e40000000a00 */
.L_x_186:
[----:B------:R-:W-:Y:S05]  /*1b20*/  BSYNC.RECONVERGENT B1 ;  /* 0x0000000000017941 */ /* 0x000fea0003800200 */
.L_x_185:
        /* <DEDUP_REMOVED lines=8> */
[----:B---3--:R-:W2:Y:S04]  /*1bb0*/  LDS.128 R4, [UR4+0x30] ;  /* 0x00003004ff047984 */ /* 0x008ea80008000c00 */
[----:B------:R-:W3:Y:S01]  /*1bc0*/  LDS.64 R16, [UR4+0x40] ;  /* 0x00004004ff107984 */ /* 0x000ee20008000a00 */
[----:B----4-:R-:W-:-:S02]  /*1bd0*/  FMNMX3.FTZ R19, R2, R12, R14, PT ;  /* 0x0000000c02137276 */ /* 0x010fc4000381000e */
[----:B0-----:R-:W-:Y:S02]  /*1be0*/  FMNMX3.FTZ R2, R3, R13, R15, !PT ;  /* 0x0000000d03027276 */ /* 0x001fe4000781000f */
[----:B-1----:R-:W-:Y:S02]  /*1bf0*/  FMNMX3.FTZ R19, R19, R8, R10, PT ;  /* 0x0000000813137276 */ /* 0x002fe4000381000a */
[----:B------:R-:W-:Y:S02]  /*1c00*/  FMNMX3.FTZ R2, R2, R9, R11, !PT ;  /* 0x0000000902027276 */ /* 0x000fe4000781000b */
[----:B--2---:R-:W-:Y:S02]  /*1c10*/  FMNMX3.FTZ R19, R19, R4, R6, PT ;  /* 0x0000000413137276 */ /* 0x004fe40003810006 */
[----:B------:R-:W-:Y:S02]  /*1c20*/  FMNMX3.FTZ R2, R2, R5, R7, !PT ;  /* 0x0000000502027276 */ /* 0x000fe40007810007 */
[----:B---3--:R-:W-:-:S02]  /*1c30*/  FMNMX.FTZ R16, R19, R16, PT ;  /* 0x0000001013107209 */ /* 0x008fc40003810000 */
[----:B------:R-:W-:Y:S01]  /*1c40*/  FMNMX.FTZ R17, R2, R17, !PT ;  /* 0x0000001102117209 */ /* 0x000fe20007810000 */
[----:B------:R-:W-:Y:S06]  /*1c50*/  BRA `(.L_x_188) ;  /* 0x0000000400487947 */ /* 0x000fec0003800000 */
.L_x_184:
        /* <DEDUP_REMOVED lines=14> */
[----:B------:R-:W-:Y:S02]  /*1d40*/  @!P1 MOV R6, 0x400 ;  /* 0x0000040000069802 */ /* 0x000fe40000000f00 */
[----:B--2---:R-:W-:Y:S01]  /*1d50*/  @!P0 FMNMX.FTZ R17, R4, R17, !PT ;  /* 0x0000001104118209 */ /* 0x004fe20007810000 */
        /* <DEDUP_REMOVED lines=9> */
[----:B0-----:R-:W-:Y:S01]  /*1df0*/  @!P1 LEA R6, R9, R6, 0x18 ;  /* 0x0000000609069211 */ /* 0x001fe200078ec0ff */
[----:B------:R-:W0:Y:S10]  /*1e00*/  SHFL.DOWN PT, R4, R17, 0x4, R2 ;  /* 0x0880000011047989 */ /* 0x000e3400000e0002 */
[----:B-1----:R-:W-:-:S02]  /*1e10*/  @!P0 FMNMX.FTZ R16, R16, R3, PT ;  /* 0x0000000310108209 */ /* 0x002fc40003810000 */
[----:B0-----:R-:W-:-:S03]  /*1e20*/  @!P0 FMNMX.FTZ R17, R17, R4, !PT ;  /* 0x0000000411118209 */ /* 0x001fc60007810000 */
[----:B------:R-:W0:Y:S01]  /*1e30*/  SHFL.DOWN PT, R3, R16, 0x8, R2 ;  /* 0x0900000010037989 */ /* 0x000e2200000e0002 */
[----:B------:R-:W-:Y:S01]  /*1e40*/  ISETP.GT.AND P0, PT, R5, R2, PT ;  /* 0x000000020500720c */ /* 0x000fe20003f04270 */
[----:B------:R-:W-:Y:S02]  /*1e50*/  VIADD R5, R7, 0x10 ;  /* 0x0000001007057836 */ /* 0x000fe40000000000 */
[----:B------:R-:W1:Y:S10]  /*1e60*/  SHFL.DOWN PT, R4, R17, 0x8, R2 ;  /* 0x0900000011047989 */ /* 0x000e7400000e0002 */
[----:B0-----:R-:W-:-:S02]  /*1e70*/  @!P0 FMNMX.FTZ R16, R16, R3, PT ;  /* 0x0000000310108209 */ /* 0x001fc40003810000 */
[----:B-1----:R-:W-:-:S03]  /*1e80*/  @!P0 FMNMX.FTZ R17, R17, R4, !PT ;  /* 0x0000000411118209 */ /* 0x002fc60007810000 */
[----:B------:R-:W0:Y:S01]  /*1e90*/  SHFL.DOWN PT, R3, R16, 0x10, R2 ;  /* 0x0a00000010037989 */ /* 0x000e2200000e0002 */
[----:B------:R-:W-:Y:S02]  /*1ea0*/  ISETP.GT.AND P0, PT, R5, R2, PT ;  /* 0x000000020500720c */ /* 0x000fe40003f04270 */
[----:B------:R-:W-:Y:S01]  /*1eb0*/  @!P1 SHF.R.U32.HI R5, RZ, 0x2, R0 ;  /* 0x00000002ff059819 */ /* 0x000fe20000011600 */
[----:B------:R-:W1:Y:S03]  /*1ec0*/  SHFL.DOWN PT, R4, R17, 0x10, R2 ;  /* 0x0a00000011047989 */ /* 0x000e6600000e0002 */
[----:B------:R-:W-:-:S05]  /*1ed0*/  @!P1 LOP3.LUT R5, R5, 0xf8, RZ, 0xc0, !PT ;  /* 0x000000f805059812 */ /* 0x000fca00078ec0ff */
[----:B------:R-:W-:Y:S02]  /*1ee0*/  @!P1 IMAD.IADD R5, R5, 0x1, R6 ;  /* 0x0000000105059824 */ /* 0x000fe400078e0206 */
[----:B0-----:R-:W-:Y:S02]  /*1ef0*/  @!P0 FMNMX.FTZ R16, R16, R3, PT ;  /* 0x0000000310108209 */ /* 0x001fe40003810000 */
[----:B-1----:R-:W-:Y:S02]  /*1f00*/  @!P0 FMNMX.FTZ R17, R17, R4, !PT ;  /* 0x0000000411118209 */ /* 0x002fe40007810000 */
[----:B------:R-:W-:-:S03]  /*1f10*/  ISETP.NE.AND P0, PT, R0, RZ, PT ;  /* 0x000000ff0000720c */ /* 0x000fc60003f05270 */
[----:B------:R4:W-:Y:S01]  /*1f20*/  @!P1 STS.64 [R5+0x8], R16 ;  /* 0x0000081005009388 */ /* 0x0009e20000000a00 */
[----:B------:R-:W-:Y:S09]  /*1f30*/  BAR.SYNC.DEFER_BLOCKING 0x0 ;  /* 0x0000000000007b1d */ /* 0x000ff20000010000 */
        /* <DEDUP_REMOVED lines=36> */
.L_x_188:
[----:B----4-:R-:W-:Y:S01]  /*2180*/  FADD.FTZ R17, R17, -R16 ;  /* 0x8000001011117221 */ /* 0x010fe20000010000 */
[----:B------:R-:W0:Y:S01]  /*2190*/  LDCU.128 UR12, c[0x0][0x390] ;  /* 0x00007200ff0c77ac */ /* 0x000e220008000c00 */
[----:B------:R-:W1:Y:S02]  /*21a0*/  S2UR UR11, SR_CgaCtaId ;  /* 0x00000000000b79c3 */ /* 0x000e640000008800 */
[----:B------:R-:W-:Y:S01]  /*21b0*/  FMUL.FTZ R6, R17, 0.0039215688593685626984 ;  /* 0x3b80808111067820 */ /* 0x000fe20000410000 */
[----:B------:R-:W-:Y:S02]  /*21c0*/  USHF.L.U32 UR4, UR19, 0x2, URZ ;  /* 0x0000000213047899 */ /* 0x000fe400080006ff */
[----:B------:R-:W-:Y:S01]  /*21d0*/  USHF.R.U32.HI UR5, URZ, 0x1e, UR19 ;  /* 0x0000001eff057899 */ /* 0x000fe20008011613 */
[----:B------:R-:W2:Y:S01]  /*21e0*/  MUFU.RCP R7, R6 ;  /* 0x0000000600077308 */ /* 0x000ea20000001000 */
[----:B------:R-:W-:Y:S01]  /*21f0*/  UMOV UR10, 0x400 ;  /* 0x00000400000a7882 */ /* 0x000fe20000000000 */
[----:B0-----:R-:W-:-:S02]  /*2200*/  UIADD3 UR6, UP1, UPT, UR4, UR12, URZ ;  /* 0x0000000c04067290 */ /* 0x001fc4000ff3e0ff */
[----:B------:R-:W-:Y:S02]  /*2210*/  UIADD3 UR4, UP2, UPT, UR4, UR14, URZ ;  /* 0x0000000e04047290 */ /* 0x000fe4000ff5e0ff */
[----:B------:R-:W-:Y:S01]  /*2220*/  UIADD3.X UR7, UPT, UPT, UR5, UR13, URZ, UP1, !UPT ;  /* 0x0000000d05077290 */ /* 0x000fe20008ffe4ff */
[----:B--2---:R-:W-:Y:S01]  /*2230*/  FFMA.FTZ R7, R7, -R16, -128 ;  /* 0xc300000007077423 */ /* 0x004fe20000010810 */
[----:B------:R-:W-:Y:S01]  /*2240*/  UIADD3.X UR5, UPT, UPT, UR5, UR15, URZ, UP2, !UPT ;  /* 0x0000000f05057290 */ /* 0x000fe200097fe4ff */
[----:B------:R-:W-:Y:S01]  /*2250*/  IMAD.U32 R2, RZ, RZ, UR6 ;  /* 0x00000006ff027e24 */ /* 0x000fe2000f8e00ff */
[----:B-1----:R-:W-:Y:S02]  /*2260*/  ULEA UR10, UR11, UR10, 0x18 ;  /* 0x0000000a0b0a7291 */ /* 0x002fe4000f8ec0ff */
[----:B------:R-:W-:Y:S01]  /*2270*/  IMAD.U32 R3, RZ, RZ, UR7 ;  /* 0x00000007ff037e24 */ /* 0x000fe2000f8e00ff */
[----:B------:R-:W0:Y:S01]  /*2280*/  F2I.NTZ R7, R7 ;  /* 0x0000000700077305 */ /* 0x000e220000203100 */
[----:B------:R-:W-:-:S02]  /*2290*/  IMAD.U32 R4, RZ, RZ, UR4 ;  /* 0x00000004ff047e24 */ /* 0x000fc4000f8e00ff */
[----:B------:R-:W-:Y:S01]  /*22a0*/  IMAD.U32 R5, RZ, RZ, UR5 ;  /* 0x00000005ff057e24 */ /* 0x000fe2000f8e00ff */
[----:B------:R1:W-:Y:S04]  /*22b0*/  STG.E desc[UR16][R2.64], R6 ;  /* 0x0000000602007986 */ /* 0x0003e8000c101910 */
[----:B0-----:R1:W-:Y:S04]  /*22c0*/  STS.64 [UR10+0x50], R6 ;  /* 0x00005006ff007988 */ /* 0x0013e80008000a0a */
[----:B------:R1:W-:Y:S02]  /*22d0*/  STG.E desc[UR16][R4.64], R7 ;  /* 0x0000000704007986 */ /* 0x0003e4000c101910 */
.L_x_187:
[----:B------:R-:W-:Y:S05]  /*22e0*/  BSYNC.RECONVERGENT B0 ;  /* 0x0000000000007941 */ /* 0x000fea0003800200 */
.L_x_183:
[----:B------:R-:W5:Y:S08]  /*22f0*/  S2UR UR5, SR_CgaCtaId ;  /* 0x00000000000579c3 */ /* 0x000f700000008800 */
[----:B------:R-:W-:Y:S06]  /*2300*/  BAR.SYNC.DEFER_BLOCKING 0x0 ;  /* 0x0000000000007b1d */ /* 0x000fec0000010000 */
[----:B------:R-:W-:Y:S01]  /*2310*/  UMOV UR4, 0x400 ;  /* 0x0000040000047882 */ /* 0x000fe20000000000 */
[----:B------:R-:W0:Y:S01]  /*2320*/  LDCU UR10, c[0x0][0x3a0] ;  /* 0x00007400ff0a77ac */ /* 0x000e220008000800 */
[----:B-1-34-:R-:W1:Y:S01]  /*2330*/  LDC.64 R4, c[0x0][0x388] ;  /* 0x0000e200ff047b82 */ /* 0x01ae620000000a00 */
[----:B------:R-:W3:Y:S01]  /*2340*/  S2R R20, SR_TID.X ;  /* 0x0000000000147919 */ /* 0x000ee20000002100 */
[----:B-----5:R-:W-:-:S02]  /*2350*/  ULEA UR4, UR5, UR4, 0x18 ;  /* 0x0000000405047291 */ /* 0x020fc4000f8ec0ff */
[----:B0-----:R-:W-:-:S07]  /*2360*/  UIMAD.WIDE.U32 UR12, UR19, UR10, URZ ;  /* 0x0000000a130c72a5 */ /* 0x001fce000f8e00ff */
[----:B------:R-:W0:Y:S01]  /*2370*/  LDS.64 R2, [UR4+0x50] ;  /* 0x00005004ff027984 */ /* 0x000e220008000a00 */
[----:B-1----:R-:W-:-:S04]  /*2380*/  IADD3 R24, P0, PT, R4, UR12, RZ ;  /* 0x0000000c04187c10 */ /* 0x002fc8000ff1e0ff */
[----:B------:R-:W-:Y:S01]  /*2390*/  IADD3.X R25, PT, PT, R5, UR8, RZ, P0, !PT ;  /* 0x0000000805197c10 */ /* 0x000fe200087fe4ff */
[----:B0-----:R-:W0:Y:S01]  /*23a0*/  MUFU.RCP R2, R2 ;  /* 0x0000000200027308 */ /* 0x001e220000001000 */
[----:B------:R-:W-:Y:S02]  /*23b0*/  R2UR UR6, R3 ;  /* 0x00000000030672ca */ /* 0x000fe400000e0000 */
[----:B0-----:R-:W-:Y:S01]  /*23c0*/  R2UR UR5, R2 ;  /* 0x00000000020572ca */ /* 0x001fe200000e0000 */
[----:B---3--:R-:W-:-:S14]  /*23d0*/  BRA.U !UP0, `(.L_x_189) ;  /* 0x00000015086c7547 */ /* 0x008fdc000b800000 */
[----:B------:R-:W-:-:S06]  /*23e0*/  USHF.R.S32.HI UR7, URZ, 0x4, UR20 ;  /* 0x00000004ff077899 */ /* 0x000fcc0008011414 */
[----:B------:R-:W-:-:S13]  /*23f0*/  ISETP.GE.AND P0, PT, R0, UR7, PT ;  /* 0x0000000700007c0c */ /* 0x000fda000bf06270 */
[----:B------:R-:W-:Y:S05]  /*2400*/  @P0 EXIT ;  /* 0x000000000000094d */ /* 0x000fea0003800000 */
[----:B------:R-:W0:Y:S01]  /*2410*/  I2F.U32.RP R7, UR18 ;  /* 0x0000001200077d06 */ /* 0x000e220008209000 */
        /* <DEDUP_REMOVED lines=13> */
[----:B--2---:R-:W-:-:S06]  /*24f0*/  IMAD.HI.U32 R8, R5, R9, R4 ;  /* 0x0000000905087227 */ /* 0x004fcc00078e0004 */
        /* <DEDUP_REMOVED lines=14> */
[----:B------:R-:W0:Y:S01]  /*25e0*/  LDCU.64 UR14, c[0x0][0x380] ;  /* 0x00007000ff0e77ac */ /* 0x000e220008000a00 */
[----:B------:R-:W-:Y:S01]  /*25f0*/  LEA R22, P0, R20, UR9, 0x6 ;  /* 0x0000000914167c11 */ /* 0x000fe2000f8030ff */
[----:B------:R-:W-:Y:S02]  /*2600*/  USHF.R.S32.HI UR4, URZ, 0x1f, UR10 ;  /* 0x0000001fff047899 */ /* 0x000fe4000801140a */
[----:B------:R-:W-:Y:S02]  /*2610*/  USHF.L.U32 UR8, UR12, 0x2, URZ ;  /* 0x000000020c087899 */ /* 0x000fe400080006ff */
[----:B------:R-:W-:-:S04]  /*2620*/  UIMAD UR4, UR4, UR19, URZ ;  /* 0x00000013040472a4 */ /* 0x000fc8000f8e02ff */
[----:B------:R-:W-:-:S04]  /*2630*/  UIADD3 UR4, UPT, UPT, UR13, UR4, URZ ;  /* 0x000000040d047290 */ /* 0x000fc8000fffe0ff */
[----:B------:R-:W-:Y:S02]  /*2640*/  USHF.L.U64.HI UR4, UR12, 0x2, UR4 ;  /* 0x000000020c047899 */ /* 0x000fe40008010204 */
[----:B0-----:R-:W-:-:S04]  /*2650*/  UIADD3 URZ, UP0, UPT, UR8, UR14, URZ ;  /* 0x0000000e08ff7290 */ /* 0x001fc8000ff1e0ff */
[----:B------:R-:W-:-:S06]  /*2660*/  UIADD3.X UR4, UPT, UPT, UR4, UR15, URZ, UP0, !UPT ;  /* 0x0000000f04047290 */ /* 0x000fcc00087fe4ff */
[----:B------:R-:W-:-:S05]  /*2670*/  LEA.HI.X R23, R20, UR4, RZ, 0x6, P0 ;  /* 0x0000000414177c11 */ /* 0x000fca00080f34ff */
[----:B------:R-:W2:Y:S04]  /*2680*/  LDG.E.ENL2.256 R8, R4, desc[UR16][R22.64] ;  /* 0xfe0000101604797e */ /* 0x000ea80008121908 */
[----:B------:R-:W3:Y:S01]  /*2690*/  LDG.E.ENL2.256 R16, R12, desc[UR16][R22.64+0x20] ;  /* 0xfe000110160c797e */ /* 0x000ee20008121910 */
[----:B--2---:R-:W-:Y:S01]  /*26a0*/  FMUL.FTZ R0, R4, UR5 ;  /* 0x0000000504007c20 */ /* 0x004fe20008410000 */
[----:B------:R-:W-:Y:S01]  /*26b0*/  FMUL.FTZ R4, R6, UR5 ;  /* 0x0000000506047c20 */ /* 0x000fe20008410000 */
[----:B------:R-:W-:Y:S01]  /*26c0*/  FMUL.FTZ R3, R5, UR5 ;  /* 0x0000000505037c20 */ /* 0x000fe20008410000 */
[----:B------:R-:W-:Y:S01]  /*26d0*/  FMUL.FTZ R5, R7, UR5 ;  /* 0x0000000507057c20 */ /* 0x000fe20008410000 */
[----:B------:R-:W-:Y:S01]  /*26e0*/  FMUL.FTZ R6, R8, UR5 ;  /* 0x0000000508067c20 */ /* 0x000fe20008410000 */
[----:B------:R-:W-:Y:S01]  /*26f0*/  FMUL.FTZ R7, R9, UR5 ;  /* 0x0000000509077c20 */ /* 0x000fe20008410000 */
[----:B------:R-:W0:Y:S01]  /*2700*/  F2I.NTZ R0, R0 ;  /* 0x0000000000007305 */ /* 0x000e220000203100 */
[----:B------:R-:W-:Y:S01]  /*2710*/  FMUL.FTZ R8, R10, UR5 ;  /* 0x000000050a087c20 */ /* 0x000fe20008410000 */
[----:B------:R-:W-:Y:S01]  /*2720*/  FMUL.FTZ R9, R11, UR5 ;  /* 0x000000050b097c20 */ /* 0x000fe20008410000 */
[----:B---3--:R-:W-:Y:S01]  /*2730*/  FMUL.FTZ R10, R12, UR5 ;  /* 0x000000050c0a7c20 */ /* 0x008fe20008410000 */
[----:B------:R-:W-:Y:S01]  /*2740*/  FMUL.FTZ R11, R13, UR5 ;  /* 0x000000050d0b7c20 */ /* 0x000fe20008410000 */
[----:B------:R-:W-:Y:S01]  /*2750*/  FMUL.FTZ R12, R14, UR5 ;  /* 0x000000050e0c7c20 */ /* 0x000fe20008410000 */
[----:B------:R-:W-:Y:S01]  /*2760*/  FMUL.FTZ R13, R15, UR5 ;  /* 0x000000050f0d7c20 */ /* 0x000fe20008410000 */
[----:B------:R-:W-:Y:S01]  /*2770*/  FMUL.FTZ R14, R16, UR5 ;  /* 0x00000005100e7c20 */ /* 0x000fe20008410000 */
[----:B------:R-:W1:Y:S01]  /*2780*/  F2I.NTZ R4, R4 ;  /* 0x0000000400047305 */ /* 0x000e620000203100 */
[----:B------:R-:W-:Y:S01]  /*2790*/  FMUL.FTZ R15, R17, UR5 ;  /* 0x00000005110f7c20 */ /* 0x000fe20008410000 */
[----:B------:R-:W-:Y:S01]  /*27a0*/  FMUL.FTZ R16, R18, UR5 ;  /* 0x0000000512107c20 */ /* 0x000fe20008410000 */
[----:B------:R-:W-:Y:S01]  /*27b0*/  FMUL.FTZ R17, R19, UR5 ;  /* 0x0000000513117c20 */ /* 0x000fe20008410000 */
[----:B0-----:R-:W-:-:S04]  /*27c0*/  VIADD R0, R0, UR6 ;  /* 0x0000000600007c36 */ /* 0x001fc80008000000 */
[----:B------:R-:W0:Y:S01]  /*27d0*/  F2I.NTZ R3, R3 ;  /* 0x0000000300037305 */ /* 0x000e220000203100 */
[----:B------:R-:W-:Y:S01]  /*27e0*/  I2I.S8.S32.SAT R0, R0 ;  /* 0x0000000000007238 */ /* 0x000fe20000001000 */
[----:B-1----:R-:W-:-:S06]  /*27f0*/  VIADD R4, R4, UR6 ;  /* 0x0000000604047c36 */ /* 0x002fcc0008000000 */
        /* <DEDUP_REMOVED lines=10> */
[----:B-1----:R-:W-:Y:S01]  /*28a0*/  VIADD R5, R5, UR6 ;  /* 0x0000000605057c36 */ /* 0x002fe20008000000 */
[----:B------:R-:W-:-:S04]  /*28b0*/  PRMT R3, R3, 0x8880, RZ ;  /* 0x0000888003037816 */ /* 0x000fc800000000ff */
[----:B------:R-:W-:Y:S01]  /*28c0*/  I2I.S8.S32.SAT R5, R5 ;  /* 0x0000000500057238 */ /* 0x000fe20000001000 */
[----:B0-----:R-:W-:Y:S01]  /*28d0*/  VIADD R6, R6, UR6 ;  /* 0x0000000606067c36 */ /* 0x001fe20008000000 */
[----:B------:R-:W0:Y:S01]  /*28e0*/  F2I.NTZ R8, R8 ;  /* 0x0000000800087305 */ /* 0x000e220000203100 */
[----:B------:R-:W-:Y:S02]  /*28f0*/  PRMT R4, R4, 0x3340, R3 ;  /* 0x0000334004047816 */ /* 0x000fe40000000003 */
[----:B------:R-:W-:Y:S02]  /*2900*/  PRMT R5, R5, 0x8880, RZ ;  /* 0x0000888005057816 */ /* 0x000fe400000000ff */
[----:B------:R-:W-:Y:S01]  /*2910*/  I2I.S8.S32.SAT R6, R6 ;  /* 0x0000000600067238 */ /* 0x000fe20000001000 */
[----:B--2---:R-:W-:Y:S02]  /*2920*/  VIADD R7, R7, UR6 ;  /* 0x0000000607077c36 */ /* 0x004fe40008000000 */
[----:B------:R-:W1:Y:S01]  /*2930*/  F2I.NTZ R9, R9 ;  /* 0x0000000900097305 */ /* 0x000e620000203100 */
[----:B------:R-:W-:-:S02]  /*2940*/  PRMT R6, R6, 0x8880, RZ ;  /* 0x0000888006067816 */ /* 0x000fc400000000ff */
[----:B------:R-:W-:Y:S02]  /*2950*/  PRMT R3, R0, 0x3340, R5 ;  /* 0x0000334000037816 */ /* 0x000fe40000000005 */
[----:B------:R-:W-:Y:S01]  /*2960*/  I2I.S8.S32.SAT R7, R7 ;  /* 0x0000000700077238 */ /* 0x000fe20000001000 */
[----:B0-----:R-:W-:Y:S02]  /*2970*/  VIADD R8, R8, UR6 ;  /* 0x0000000608087c36 */ /* 0x001fe40008000000 */
[----:B------:R-:W0:Y:S01]  /*2980*/  F2I.NTZ R10, R10 ;  /* 0x0000000a000a7305 */ /* 0x000e220000203100 */
[----:B------:R-:W-:Y:S02]  /*2990*/  PRMT R7, R7, 0x8880, RZ ;  /* 0x0000888007077816 */ /* 0x000fe400000000ff */
[----:B------:R-:W-:Y:S02]  /*29a0*/  PRMT R4, R4, 0x5410, R3 ;  /* 0x0000541004047816 */ /* 0x000fe40000000003 */
[----:B------:R-:W-:Y:S01]  /*29b0*/  I2I.S8.S32.SAT R8, R8 ;  /* 0x0000000800087238 */ /* 0x000fe20000001000 */
[----:B-1----:R-:W-:-:S02]  /*29c0*/  VIADD R9, R9, UR6 ;  /* 0x0000000609097c36 */ /* 0x002fc40008000000 */
[----:B------:R-:W1:Y:S01]  /*29d0*/  F2I.NTZ R11, R11 ;  /* 0x0000000b000b7305 */ /* 0x000e620000203100 */
[----:B------:R-:W-:Y:S02]  /*29e0*/  PRMT R8, R8, 0x8880, RZ ;  /* 0x0000888008087816 */ /* 0x000fe400000000ff */
[----:B------:R-:W-:Y:S02]  /*29f0*/  PRMT R5, R6, 0x3340, R7 ;  /* 0x0000334006057816 */ /* 0x000fe40000000007 */
[----:B------:R-:W-:Y:S01]  /*2a00*/  I2I.S8.S32.SAT R9, R9 ;  /* 0x0000000900097238 */ /* 0x000fe20000001000 */
[----:B0-----:R-:W-:Y:S02]  /*2a10*/  VIADD R10, R10, UR6 ;  /* 0x000000060a0a7c36 */ /* 0x001fe40008000000 */
[----:B------:R-:W0:Y:S01]  /*2a20*/  F2I.NTZ R12, R12 ;  /* 0x0000000c000c7305 */ /* 0x000e220000203100 */
[----:B------:R-:W-:Y:S02]  /*2a30*/  PRMT R9, R9, 0x8880, RZ ;  /* 0x0000888009097816 */ /* 0x000fe400000000ff */
[----:B------:R-:W-:-:S02]  /*2a40*/  I2I.S8.S32.SAT R10, R10 ;  /* 0x0000000a000a7238 */ /* 0x000fc40000001000 */
[----:B------:R-:W-:Y:S01]  /*2a50*/  PRMT R0, R8, 0x3340, R9 ;  /* 0x0000334008007816 */ /* 0x000fe20000000009 */
[----:B-1----:R-:W-:Y:S02]  /*2a60*/  VIADD R11, R11, UR6 ;  /* 0x000000060b0b7c36 */ /* 0x002fe40008000000 */
[----:B------:R-:W1:Y:S01]  /*2a70*/  F2I.NTZ R13, R13 ;  /* 0x0000000d000d7305 */ /* 0x000e620000203100 */
[----:B------:R-:W-:Y:S02]  /*2a80*/  PRMT R6, R10, 0x8880, RZ ;  /* 0x000088800a067816 */ /* 0x000fe400000000ff */
[----:B------:R-:W-:Y:S01]  /*2a90*/  PRMT R5, R5, 0x5410, R0 ;  /* 0x0000541005057816 */ /* 0x000fe20000000000 */
[----:B------:R-:W-:Y:S01]  /*2aa0*/  IMAD.MOV.U32 R0, RZ, RZ, R2 ;  /* 0x000000ffff007224 */ /* 0x000fe200078e0002 */
[----:B------:R-:W-:Y:S01]  /*2ab0*/  I2I.S8.S32.SAT R11, R11 ;  /* 0x0000000b000b7238 */ /* 0x000fe20000001000 */
[----:B0-----:R-:W-:Y:S02]  /*2ac0*/  VIADD R12, R12, UR6 ;  /* 0x000000060c0c7c36 */ /* 0x001fe40008000000 */
[----:B------:R-:W0:Y:S01]  /*2ad0*/  F2I.NTZ R14, R14 ;  /* 0x0000000e000e7305 */ /* 0x000e220000203100 */
[----:B------:R-:W-:-:S02]  /*2ae0*/  PRMT R7, R11, 0x8880, RZ ;  /* 0x000088800b077816 */ /* 0x000fc400000000ff */
[----:B------:R-:W-:Y:S02]  /*2af0*/  I2I.S8.S32.SAT R12, R12 ;  /* 0x0000000c000c7238 */ /* 0x000fe40000001000 */
[----:B------:R-:W-:Y:S01]  /*2b00*/  PRMT R6, R6, 0x3340, R7 ;  /* 0x0000334006067816 */ /* 0x000fe20000000007 */
[----:B-1----:R-:W-:Y:S02]  /*2b10*/  VIADD R13, R13, UR6 ;  /* 0x000000060d0d7c36 */ /* 0x002fe40008000000 */
        /* <DEDUP_REMOVED lines=11> */
[----:B------:R-:W-:-:S02]  /*2bd0*/  LEA R8, P0, R20, R24, 0x4 ;  /* 0x0000001814087211 */ /* 0x000fc400078020ff */
        /* <DEDUP_REMOVED lines=8> */
[----:B------:R-:W-:Y:S02]  /*2c60*/  LEA.HI.X R9, R20, R25, RZ, 0x4, P0 ;  /* 0x0000001914097211 */ /* 0x000fe400000f24ff */
[----:B------:R-:W-:-:S04]  /*2c70*/  I2I.S8.S32.SAT R17, R17 ;  /* 0x0000001100117238 */ /* 0x000fc80000001000 */
[----:B------:R-:W-:-:S04]  /*2c80*/  PRMT R13, R17, 0x8880, RZ ;  /* 0x00008880110d7816 */ /* 0x000fc800000000ff */
[----:B------:R-:W-:-:S04]  /*2c90*/  PRMT R12, R12, 0x3340, R13 ;  /* 0x000033400c0c7816 */ /* 0x000fc8000000000d */
[----:B------:R-:W-:-:S05]  /*2ca0*/  PRMT R7, R7, 0x5410, R12 ;  /* 0x0000541007077816 */ /* 0x000fca000000000c */
[----:B------:R0:W-:Y:S02]  /*2cb0*/  STG.E.128 desc[UR16][R8.64], R4 ;  /* 0x0000000408007986 */ /* 0x0001e4000c101d10 */
.L_x_191:
[----:B------:R-:W-:Y:S05]  /*2cc0*/  BSYNC.RECONVERGENT B0 ;  /* 0x0000000000007941 */ /* 0x000fea0003800200 */
.L_x_190:
[----:B------:R-:W-:Y:S05]  /*2cd0*/  @!P1 EXIT ;  /* 0x000000000000994d */ /* 0x000fea0003800000 */
[----:B------:R-:W-:-:S07]  /*2ce0*/  VIADD R2, R0, UR18 ;  /* 0x0000001200027c36 */ /* 0x000fce0008000000 */
.L_x_192:
[----:B-1----:R-:W-:-:S05]  /*2cf0*/  IMAD.WIDE.U32 R20, R0, 0x40, R28 ;  /* 0x0000004000147825 */ /* 0x002fca00078e001c */
[----:B0-----:R-:W2:Y:S04]  /*2d00*/  LDG.E.ENL2.256 R8, R4, desc[UR16][R20.64] ;  /* 0xfe0000101404797e */ /* 0x001ea80008121908 */
[----:B------:R-:W3:Y:S01]  /*2d10*/  LDG.E.ENL2.256 R16, R12, desc[UR16][R20.64+0x20] ;  /* 0xfe000110140c797e */ /* 0x000ee20008121910 */
[----:B------:R-:W-:-:S04]  /*2d20*/  IMAD.WIDE.U32 R26, R0, 0x10, R24 ;  /* 0x00000010001a7825 */ /* 0x000fc800078e0018 */
[----:B------:R-:W-:-:S04]  /*2d30*/  IMAD.WIDE.U32 R30, R2, 0x40, R28 ;  /* 0x00000040021e7825 */ /* 0x000fc800078e001c */
[----:B--2---:R-:W-:Y:S01]  /*2d40*/  FMUL.FTZ R3, R4, UR5 ;  /* 0x0000000504037c20 */ /* 0x004fe20008410000 */
[----:B------:R-:W-:Y:S01]  /*2d50*/  FMUL.FTZ R4, R5, UR5 ;  /* 0x0000000505047c20 */ /* 0x000fe20008410000 */
[----:B------:R-:W-:Y:S01]  /*2d60*/  FMUL.FTZ R5, R6, UR5 ;  /* 0x0000000506057c20 */ /* 0x000fe20008410000 */
[----:B------:R-:W-:Y:S01]  /*2d70*/  FMUL.FTZ R6, R7, UR5 ;  /* 0x0000000507067c20 */ /* 0x000fe20008410000 */
[----:B------:R-:W-:Y:S01]  /*2d80*/  FMUL.FTZ R7, R8, UR5 ;  /* 0x0000000508077c20 */ /* 0x000fe20008410000 */
[----:B------:R-:W-:Y:S01]  /*2d90*/  FMUL.FTZ R8, R9, UR5 ;  /* 0x0000000509087c20 */ /* 0x000fe20008410000 */
[----:B------:R-:W-:Y:S01]  /*2da0*/  FMUL.FTZ R9, R10, UR5 ;  /* 0x000000050a097c20 */ /* 0x000fe20008410000 */
[----:B------:R-:W-:Y:S01]  /*2db0*/  FMUL.FTZ R10, R11, UR5 ;  /* 0x000000050b0a7c20 */ /* 0x000fe20008410000 */
[----:B---3--:R-:W-:Y:S01]  /*2dc0*/  FMUL.FTZ R11, R12, UR5 ;  /* 0x000000050c0b7c20 */ /* 0x008fe20008410000 */
[----:B------:R-:W-:Y:S01]  /*2dd0*/  FMUL.FTZ R12, R13, UR5 ;  /* 0x000000050d0c7c20 */ /* 0x000fe20008410000 */
[----:B------:R-:W-:Y:S01]  /*2de0*/  FMUL.FTZ R13, R14, UR5 ;  /* 0x000000050e0d7c20 */ /* 0x000fe20008410000 */
[----:B------:R-:W0:Y:S01]  /*2df0*/  F2I.NTZ R3, R3 ;  /* 0x0000000300037305 */ /* 0x000e220000203100 */
[----:B------:R-:W-:Y:S01]  /*2e00*/  FMUL.FTZ R14, R15, UR5 ;  /* 0x000000050f0e7c20 */ /* 0x000fe20008410000 */
[----:B------:R-:W-:Y:S01]  /*2e10*/  FMUL.FTZ R15, R16, UR5 ;  /* 0x00000005100f7c20 */ /* 0x000fe20008410000 */
[----:B------:R-:W-:Y:S01]  /*2e20*/  FMUL.FTZ R16, R17, UR5 ;  /* 0x0000000511107c20 */ /* 0x000fe20008410000 */
[----:B------:R-:W-:Y:S01]  /*2e30*/  FMUL.FTZ R17, R18, UR5 ;  /* 0x0000000512117c20 */ /* 0x000fe20008410000 */
[----:B------:R-:W-:-:S03]  /*2e40*/  FMUL.FTZ R18, R19, UR5 ;  /* 0x0000000513127c20 */ /* 0x000fc60008410000 */
[----:B------:R-:W1:Y:S01]  /*2e50*/  F2I.NTZ R4, R4 ;  /* 0x0000000400047305 */ /* 0x000e620000203100 */
[----:B0-----:R-:W-:-:S07]  /*2e60*/  VIADD R3, R3, UR6 ;  /* 0x0000000603037c36 */ /* 0x001fce0008000000 */
        /* <DEDUP_REMOVED lines=23> */
[----:B------:R-:W-:-:S02]  /*2fe0*/  PRMT R20, R20, 0x5410, R3 ;  /* 0x0000541014147816 */ /* 0x000fc40000000003 */
[----:B------:R-:W-:Y:S01]  /*2ff0*/  I2I.S8.S32.SAT R8, R8 ;  /* 0x0000000800087238 */ /* 0x000fe20000001000 */
[----:B0-----:R-:W-:Y:S02]  /*3000*/  VIADD R9, R9, UR6 ;  /* 0x0000000609097c36 */ /* 0x001fe40008000000 */
[----:B------:R-:W0:Y:S01]  /*3010*/  F2I.NTZ R11, R11 ;  /* 0x0000000b000b7305 */ /* 0x000e220000203100 */
[----:B------:R-:W-:Y:S02]  /*3020*/  PRMT R6, R8, 0x8880, RZ ;  /* 0x0000888008067816 */ /* 0x000fe400000000ff */
[----:B------:R-:W-:Y:S02]  /*3030*/  I2I.S8.S32.SAT R9, R9 ;  /* 0x0000000900097238 */ /* 0x000fe40000001000 */
[----:B------:R-:W-:Y:S01]  /*3040*/  PRMT R21, R21, 0x3340, R6 ;  /* 0x0000334015157816 */ /* 0x000fe20000000006 */
[----:B-1----:R-:W-:Y:S02]  /*3050*/  VIADD R10, R10, UR6 ;  /* 0x000000060a0a7c36 */ /* 0x002fe40008000000 */
[----:B------:R-:W1:Y:S01]  /*3060*/  F2I.NTZ R12, R12 ;  /* 0x0000000c000c7305 */ /* 0x000e620000203100 */
[----:B------:R-:W-:-:S02]  /*3070*/  PRMT R7, R9, 0x8880, RZ ;  /* 0x0000888009077816 */ /* 0x000fc400000000ff */
        /* <DEDUP_REMOVED lines=30> */
[----:B0-----:R-:W-:-:S03]  /*3260*/  VIADD R17, R17, UR6 ;  /* 0x0000000611117c36 */ /* 0x001fc60008000000 */
[----:B------:R-:W-:Y:S02]  /*3270*/  PRMT R10, R16, 0x8880, RZ ;  /* 0x00008880100a7816 */ /* 0x000fe400000000ff */
[----:B------:R-:W-:Y:S02]  /*3280*/  I2I.S8.S32.SAT R17, R17 ;  /* 0x0000001100117238 */ /* 0x000fe40000001000 */
[----:B------:R-:W-:Y:S01]  /*3290*/  PRMT R9, R9, 0x3340, R10 ;  /* 0x0000334009097816 */ /* 0x000fe2000000000a */
[----:B-1----:R-:W-:Y:S01]  /*32a0*/  VIADD R18, R18, UR6 ;  /* 0x0000000612127c36 */ /* 0x002fe20008000000 */
[----:B------:R-:W-:-:S04]  /*32b0*/  PRMT R11, R17, 0x8880, RZ ;  /* 0x00008880110b7816 */ /* 0x000fc800000000ff */
[----:B------:R-:W-:-:S04]  /*32c0*/  I2I.S8.S32.SAT R18, R18 ;  /* 0x0000001200127238 */ /* 0x000fc80000001000 */
[----:B------:R-:W-:-:S04]  /*32d0*/  PRMT R12, R18, 0x8880, RZ ;  /* 0x00008880120c7816 */ /* 0x000fc800000000ff */
[----:B------:R-:W-:-:S04]  /*32e0*/  PRMT R12, R11, 0x3340, R12 ;  /* 0x000033400b0c7816 */ /* 0x000fc8000000000c */
[----:B------:R-:W-:-:S05]  /*32f0*/  PRMT R23, R9, 0x5410, R12 ;  /* 0x0000541009177816 */ /* 0x000fca000000000c */
[----:B------:R1:W-:Y:S04]  /*3300*/  STG.E.128 desc[UR16][R26.64], R20 ;  /* 0x000000141a007986 */ /* 0x0003e8000c101d10 */
        /* <DEDUP_REMOVED lines=16> */
[----:B------:R-:W2:Y:S01]  /*3410*/  F2I.NTZ R4, R4 ;  /* 0x0000000400047305 */ /* 0x000ea20000203100 */
[----:B------:R-:W-:Y:S01]  /*3420*/  FMUL.FTZ R16, R17, UR5 ;  /* 0x0000000511107c20 */ /* 0x000fe20008410000 */
[----:B------:R-:W-:Y:S01]  /*3430*/  FMUL.FTZ R17, R18, UR5 ;  /* 0x0000000512117c20 */ /* 0x000fe20008410000 */
[----:B------:R-:W-:Y:S01]  /*3440*/  FMUL.FTZ R18, R19, UR5 ;  /* 0x0000000513127c20 */ /* 0x000fe20008410000 */
[----:B0-----:R-:W-:-:S04]  /*3450*/  VIADD R3, R3, UR6 ;  /* 0x0000000603037c36 */ /* 0x001fc80008000000 */
[----:B------:R-:W0:Y:S01]  /*3460*/  F2I.NTZ R5, R5 ;  /* 0x0000000500057305 */ /* 0x000e220000203100 */
[----:B------:R-:W-:Y:S01]  /*3470*/  I2I.S8.S32.SAT R3, R3 ;  /* 0x0000000300037238 */ /* 0x000fe20000001000 */
[----:B--2---:R-:W-:-:S06]  /*3480*/  VIADD R4, R4, UR6 ;  /* 0x0000000604047c36 */ /* 0x004fcc0008000000 */
[----:B------:R-:W2:Y:S01]  /*3490*/  F2I.NTZ R6, R6 ;  /* 0x0000000600067305 */ /* 0x000ea20000203100 */
        /* <DEDUP_REMOVED lines=8> */
[----:B------:R-:W3:Y:S01]  /*3520*/  F2I.NTZ R8, R8 ;  /* 0x0000000800087305 */ /* 0x000ee20000203100 */
[----:B--2---:R-:W-:Y:S01]  /*3530*/  VIADD R6, R6, UR6 ;  /* 0x0000000606067c36 */ /* 0x004fe20008000000 */
[----:B------:R-:W-:Y:S02]  /*3540*/  PRMT R5, R5, 0x8880, RZ ;  /* 0x0000888005057816 */ /* 0x000fe400000000ff */
[----:B------:R-:W-:Y:S02]  /*3550*/  PRMT R4, R4, 0x3340, R3 ;  /* 0x0000334004047816 */ /* 0x000fe40000000003 */
[----:B------:R-:W-:Y:S01]  /*3560*/  I2I.S8.S32.SAT R6, R6 ;  /* 0x0000000600067238 */ /* 0x000fe20000001000 */
[----:B0-----:R-:W-:Y:S01]  /*3570*/  VIADD R7, R7, UR6 ;  /* 0x0000000607077c36 */ /* 0x001fe20008000000 */
[----:B------:R-:W0:Y:S02]  /*3580*/  F2I.NTZ R9, R9 ;  /* 0x0000000900097305 */ /* 0x000e240000203100 */
[----:B------:R-:W-:-:S02]  /*3590*/  PRMT R6, R6, 0x8880, RZ ;  /* 0x0000888006067816 */ /* 0x000fc400000000ff */
[----:B------:R-:W-:Y:S02]  /*35a0*/  I2I.S8.S32.SAT R7, R7 ;  /* 0x0000000700077238 */ /* 0x000fe40000001000 */
[----:B------:R-:W-:Y:S01]  /*35b0*/  PRMT R3, R5, 0x3340, R6 ;  /* 0x0000334005037816 */ /* 0x000fe20000000006 */
[----:B---3--:R-:W-:Y:S01]  /*35c0*/  VIADD R8, R8, UR6 ;  /* 0x0000000608087c36 */ /* 0x008fe20008000000 */
[----:B------:R-:W2:Y:S01]  /*35d0*/  F2I.NTZ R10, R10 ;  /* 0x0000000a000a7305 */ /* 0x000ea20000203100 */
[----:B------:R-:W-:Y:S02]  /*35e0*/  PRMT R7, R7, 0x8880, RZ ;  /* 0x0000888007077816 */ /* 0x000fe400000000ff */
[----:B------:R-:W-:Y:S01]  /*35f0*/  PRMT R4, R4, 0x5410, R3 ;  /* 0x0000541004047816 */ /* 0x000fe20000000003 */
[----:B------:R-:W-:Y:S01]  /*3600*/  IMAD.U32 R3, RZ, RZ, UR18 ;  /* 0x00000012ff037e24 */ /* 0x000fe2000f8e00ff */
[----:B------:R-:W-:Y:S01]  /*3610*/  I2I.S8.S32.SAT R8, R8 ;  /* 0x0000000800087238 */ /* 0x000fe20000001000 */
[----:B0-----:R-:W-:-:S02]  /*3620*/  VIADD R9, R9, UR6 ;  /* 0x0000000609097c36 */ /* 0x001fc40008000000 */
[----:B------:R-:W0:Y:S01]  /*3630*/  F2I.NTZ R11, R11 ;  /* 0x0000000b000b7305 */ /* 0x000e220000203100 */
[----:B------:R-:W-:Y:S02]  /*3640*/  PRMT R8, R8, 0x8880, RZ ;  /* 0x0000888008087816 */ /* 0x000fe400000000ff */
[----:B------:R-:W-:Y:S02]  /*3650*/  IADD3 R0, PT, PT, R3, UR18, R0 ;  /* 0x0000001203007c10 */ /* 0x000fe4000fffe000 */
[----:B------:R-:W-:Y:S01]  /*3660*/  I2I.S8.S32.SAT R9, R9 ;  /* 0x0000000900097238 */ /* 0x000fe20000001000 */
[----:B--2---:R-:W-:Y:S02]  /*3670*/  VIADD R10, R10, UR6 ;  /* 0x000000060a0a7c36 */ /* 0x004fe40008000000 */
[----:B------:R-:W2:Y:S01]  /*3680*/  F2I.NTZ R12, R12 ;  /* 0x0000000c000c7305 */ /* 0x000ea20000203100 */
[----:B------:R-:W-:Y:S02]  /*3690*/  PRMT R9, R9, 0x8880, RZ ;  /* 0x0000888009097816 */ /* 0x000fe400000000ff */
[----:B------:R-:W-:-:S02]  /*36a0*/  PRMT R5, R7, 0x3340, R8 ;  /* 0x0000334007057816 */ /* 0x000fc40000000008 */
[----:B------:R-:W-:Y:S01]  /*36b0*/  I2I.S8.S32.SAT R10, R10 ;  /* 0x0000000a000a7238 */ /* 0x000fe20000001000 */
[----:B0-----:R-:W-:Y:S02]  /*36c0*/  VIADD R11, R11, UR6 ;  /* 0x000000060b0b7c36 */ /* 0x001fe40008000000 */
[----:B------:R-:W0:Y:S01]  /*36d0*/  F2I.NTZ R13, R13 ;  /* 0x0000000d000d7305 */ /* 0x000e220000203100 */
[----:B------:R-:W-:Y:S02]  /*36e0*/  PRMT R10, R10, 0x8880, RZ ;  /* 0x000088800a0a7816 */ /* 0x000fe400000000ff */
[----:B------:R-:W-:Y:S02]  /*36f0*/  ISETP.GE.AND P0, PT, R0, UR7, PT ;  /* 0x0000000700007c0c */ /* 0x000fe4000bf06270 */
[----:B------:R-:W-:Y:S01]  /*3700*/  I2I.S8.S32.SAT R11, R11 ;  /* 0x0000000b000b7238 */ /* 0x000fe20000001000 */
[----:B--2---:R-:W-:Y:S02]  /*3710*/  VIADD R12, R12, UR6 ;  /* 0x000000060c0c7c36 */ /* 0x004fe40008000000 */
[----:B------:R-:W2:Y:S01]  /*3720*/  F2I.NTZ R14, R14 ;  /* 0x0000000e000e7305 */ /* 0x000ea20000203100 */
[----:B------:R-:W-:-:S02]  /*3730*/  PRMT R6, R9, 0x3340, R10 ;  /* 0x0000334009067816 */ /* 0x000fc4000000000a */
[----:B------:R-:W-:Y:S02]  /*3740*/  PRMT R7, R11, 0x8880, RZ ;  /* 0x000088800b077816 */ /* 0x000fe400000000ff */
[----:B------:R-:W-:Y:S01]  /*3750*/  I2I.S8.S32.SAT R12, R12 ;  /* 0x0000000c000c7238 */ /* 0x000fe20000001000 */
[----:B0-----:R-:W-:Y:S02]  /*3760*/  VIADD R13, R13, UR6 ;  /* 0x000000060d0d7c36 */ /* 0x001fe40008000000 */
[----:B------:R-:W0:Y:S01]  /*3770*/  F2I.NTZ R15, R15 ;  /* 0x0000000f000f7305 */ /* 0x000e220000203100 */
[----:B------:R-:W-:Y:S02]  /*3780*/  PRMT R8, R12, 0x8880, RZ ;  /* 0x000088800c087816 */ /* 0x000fe400000000ff */
[----:B------:R-:W-:Y:S02]  /*3790*/  PRMT R5, R5, 0x5410, R6 ;  /* 0x0000541005057816 */ /* 0x000fe40000000006 */
[----:B------:R-:W-:Y:S01]  /*37a0*/  I2I.S8.S32.SAT R13, R13 ;  /* 0x0000000d000d7238 */ /* 0x000fe20000001000 */
[----:B--2---:R-:W-:-:S02]  /*37b0*/  VIADD R14, R14, UR6 ;  /* 0x000000060e0e7c36 */ /* 0x004fc40008000000 */
[----:B------:R-:W2:Y:S01]  /*37c0*/  F2I.NTZ R16, R16 ;  /* 0x0000001000107305 */ /* 0x000ea20000203100 */
        /* <DEDUP_REMOVED lines=8> */
[----:B--2---:R-:W-:Y:S02]  /*3850*/  VIADD R16, R16, UR6 ;  /* 0x0000000610107c36 */ /* 0x004fe40008000000 */
[----:B------:R-:W2:Y:S01]  /*3860*/  F2I.NTZ R18, R18 ;  /* 0x0000001200127305 */ /* 0x000ea20000203100 */
[----:B------:R-:W-:Y:S01]  /*3870*/  PRMT R11, R15, 0x8880, RZ ;  /* 0x000088800f0b7816 */ /* 0x000fe200000000ff */
[----:B------:R-:W-:Y:S01]  /*3880*/  IMAD.WIDE.U32 R8, R2, 0x10, R24 ;  /* 0x0000001002087825 */ /* 0x000fe200078e0018 */
[----:B------:R-:W-:Y:S02]  /*3890*/  PRMT R6, R7, 0x5410, R10 ;  /* 0x0000541007067816 */ /* 0x000fe4000000000a */
[----:B------:R-:W-:Y:S01]  /*38a0*/  I2I.S8.S32.SAT R16, R16 ;  /* 0x0000001000107238 */ /* 0x000fe20000001000 */
[----:B------:R-:W-:Y:S02]  /*38b0*/  IMAD R2, R3, 0x2, R2 ;  /* 0x0000000203027824 */ /* 0x000fe400078e0202 */
[----:B0-----:R-:W-:Y:S01]  /*38c0*/  VIADD R17, R17, UR6 ;  /* 0x0000000611117c36 */ /* 0x001fe20008000000 */
[----:B------:R-:W-:-:S04]  /*38d0*/  PRMT R12, R16, 0x8880, RZ ;  /* 0x00008880100c7816 */ /* 0x000fc800000000ff */
[----:B------:R-:W-:Y:S01]  /*38e0*/  I2I.S8.S32.SAT R17, R17 ;  /* 0x0000001100117238 */ /* 0x000fe20000001000 */
[----:B--2---:R-:W-:Y:S01]  /*38f0*/  VIADD R18, R18, UR6 ;  /* 0x0000000612127c36 */ /* 0x004fe20008000000 */
[----:B------:R-:W-:Y:S02]  /*3900*/  PRMT R11, R11, 0x3340, R12 ;  /* 0x000033400b0b7816 */ /* 0x000fe4000000000c */
[----:B------:R-:W-:Y:S02]  /*3910*/  PRMT R13, R17, 0x8880, RZ ;  /* 0x00008880110d7816 */ /* 0x000fe400000000ff */
[----:B------:R-:W-:-:S04]  /*3920*/  I2I.S8.S32.SAT R18, R18 ;  /* 0x0000001200127238 */ /* 0x000fc80000001000 */
[----:B------:R-:W-:-:S04]  /*3930*/  PRMT R14, R18, 0x8880, RZ ;  /* 0x00008880120e7816 */ /* 0x000fc800000000ff */
[----:B------:R-:W-:-:S04]  /*3940*/  PRMT R14, R13, 0x3340, R14 ;  /* 0x000033400d0e7816 */ /* 0x000fc8000000000e */
[----:B------:R-:W-:-:S05]  /*3950*/  PRMT R7, R11, 0x5410, R14 ;  /* 0x000054100b077816 */ /* 0x000fca000000000e */
[----:B------:R1:W-:Y:S01]  /*3960*/  STG.E.128 desc[UR16][R8.64], R4 ;  /* 0x0000000408007986 */ /* 0x0003e2000c101d10 */
[----:B------:R-:W-:Y:S05]  /*3970*/  @!P0 BRA `(.L_x_192) ;  /* 0xfffffff000dc8947 */ /* 0x000fea000383ffff */
[----:B------:R-:W-:Y:S05]  /*3980*/  EXIT ;  /* 0x000000000000794d */ /* 0x000fea0003800000 */
.L_x_189:
[----:B------:R-:W-:Y:S01]  /*3990*/  IMAD R2, RZ, RZ, -UR9 ;  /* 0x80000009ff027e24 */ /* 0x000fe2000f8e02ff */
[----:B------:R-:W-:Y:S04]  /*39a0*/  BSSY.RECONVERGENT B0, `(.L_x_193) ;  /* 0x0000027000007945 */ /* 0x000fe80003800200 */
[----:B------:R-:W-:-:S04]  /*39b0*/  SHF.R.U32.HI R2, RZ, 0x2, R2 ;  /* 0x00000002ff027819 */ /* 0x000fc80000011602 */
[----:B------:R-:W-:-:S04]  /*39c0*/  LOP3.LUT R2, R2, 0xf, RZ, 0xc0, !PT ;  /* 0x0000000f02027812 */ /* 0x000fc800078ec0ff */
[----:B------:R-:W-:-:S04]  /*39d0*/  VIMNMX R11, PT, PT, R2, UR20, PT ;  /* 0x00000014020b7c48 */ /* 0x000fc8000bfe0100 */
[C---:B------:R-:W-:Y:S02]  /*39e0*/  IADD3 R2, PT, PT, -R11.reuse, UR20, RZ ;  /* 0x000000140b027c10 */ /* 0x040fe4000fffe1ff */
[----:B------:R-:W-:Y:S02]  /*39f0*/  ISETP.GE.AND P2, PT, R0, R11, PT ;  /* 0x0000000b0000720c */ /* 0x000fe40003f46270 */
[----:B------:R-:W-:Y:S02]  /*3a00*/  SHF.R.S32.HI R3, RZ, 0x1f, R2 ;  /* 0x0000001fff037819 */ /* 0x000fe40000011402 */
[----:B------:R-:W-:Y:S02]  /*3a10*/  IADD3 R22, P1, PT, R11, R24, RZ ;  /* 0x000000180b167210 */ /* 0x000fe40007f3e0ff */
[----:B------:R-:W-:-:S04]  /*3a20*/  LEA.HI R3, R3, R2, RZ, 0x4 ;  /* 0x0000000203037211 */ /* 0x000fc800078f20ff */
[----:B------:R-:W-:Y:S02]  /*3a30*/  SHF.R.S32.HI R7, RZ, 0x4, R3 ;  /* 0x00000004ff077819 */ /* 0x000fe40000011403 */
[----:B------:R-:W-:Y:S02]  /*3a40*/  SHF.R.S32.HI R3, RZ, 0x1f, R11 ;  /* 0x0000001fff037819 */ /* 0x000fe4000001140b */
[----:B------:R-:W-:Y:S01]  /*3a50*/  ISETP.GE.AND P0, PT, R0, R7, PT ;  /* 0x000000070000720c */ /* 0x000fe20003f06270 */
[----:B------:R-:W-:-:S12]  /*3a60*/  @P2 BRA `(.L_x_194) ;  /* 0x0000000000682947 */ /* 0x000fd80003800000 */
[----:B------:R-:W0:Y:S01]  /*3a70*/  LDCU.64 UR10, c[0x0][0x380] ;  /* 0x00007000ff0a77ac */ /* 0x000e220008000a00 */
[----:B------:R-:W-:Y:S01]  /*3a80*/  IADD3 R6, P2, P3, R4, UR12, R20 ;  /* 0x0000000c04067c10 */ /* 0x000fe2000fb5e014 */
[----:B------:R-:W-:Y:S01]  /*3a90*/  IMAD.MOV.U32 R10, RZ, RZ, R0 ;  /* 0x000000ffff0a7224 */ /* 0x000fe200078e0000 */
[----:B------:R-:W-:Y:S02]  /*3aa0*/  USHF.L.U32 UR4, UR12, 0x2, URZ ;  /* 0x000000020c047899 */ /* 0x000fe400080006ff */
[----:B------:R-:W-:Y:S01]  /*3ab0*/  IADD3.X R13, PT, PT, R5, UR8, RZ, P2, P3 ;  /* 0x00000008050d7c10 */ /* 0x000fe200097e64ff */
[----:B------:R-:W-:-:S03]  /*3ac0*/  USHF.L.U64.HI UR7, UR12, 0x2, UR8 ;  /* 0x000000020c077899 */ /* 0x000fc60008010208 */
[----:B--2---:R-:W-:-:S04]  /*3ad0*/  LEA R8, P4, R20, UR4, 0x2 ;  /* 0x0000000414087c11 */ /* 0x004fc8000f8810ff */
[----:B0-----:R-:W-:Y:S02]  /*3ae0*/  IADD3 R4, P5, PT, R8, UR10, RZ ;  /* 0x0000000a08047c10 */ /* 0x001fe4000ffbe0ff */
[----:B------:R-:W-:-:S04]  /*3af0*/  LEA.HI.X R8, R20, UR7, RZ, 0x2, P4 ;  /* 0x0000000714087c11 */ /* 0x000fc8000a0f14ff */
[----:B------:R-:W-:-:S07]  /*3b00*/  IADD3.X R5, PT, PT, R8, UR11, RZ, P5, !PT ;  /* 0x0000000b08057c10 */ /* 0x000fce000affe4ff */
.L_x_195:
[----:B0-----:R0:W2:Y:S01]  /*3b10*/  LDG.E R8, desc[UR16][R4.64] ;  /* 0x0000001004087981 */ /* 0x0010a2000c1e1900 */
[----:B------:R-:W-:Y:S02]  /*3b20*/  VIADD R10, R10, UR18 ;  /* 0x000000120a0a7c36 */ /* 0x000fe40008000000 */
[----:B------:R-:W-:-:S03]  /*3b30*/  IMAD.U32 R17, RZ, RZ, UR18 ;  /* 0x00000012ff117e24 */ /* 0x000fc6000f8e00ff */
[----:B------:R-:W-:Y:S01]  /*3b40*/  ISETP.GE.AND P2, PT, R10, R11, PT ;  /* 0x0000000b0a00720c */ /* 0x000fe20003f46270 */
[----:B0-----:R-:W-:-:S04]  /*3b50*/  IMAD.WIDE.U32 R4, R17, 0x4, R4 ;  /* 0x0000000411047825 */ /* 0x001fc800078e0004 */
[----:B--2---:R-:W-:-:S06]  /*3b60*/  FMUL.FTZ R8, R8, UR5 ;  /* 0x0000000508087c20 */ /* 0x004fcc0008410000 */
[----:B------:R-:W0:Y:S02]  /*3b70*/  F2I.NTZ R8, R8 ;  /* 0x0000000800087305 */ /* 0x000e240000203100 */
[----:B0-----:R-:W-:Y:S02]  /*3b80*/  VIADD R9, R8, UR6 ;  /* 0x0000000608097c36 */ /* 0x001fe40008000000 */
[----:B------:R-:W-:Y:S01]  /*3b90*/  IMAD.MOV.U32 R8, RZ, RZ, R6 ;  /* 0x000000ffff087224 */ /* 0x000fe200078e0006 */
[----:B------:R-:W-:Y:S02]  /*3ba0*/  IADD3 R6, P3, PT, R6, UR18, RZ ;  /* 0x0000001206067c10 */ /* 0x000fe4000ff7e0ff */
[----:B------:R-:W-:-:S04]  /*3bb0*/  I2I.S8.S32.SAT R9, R9 ;  /* 0x0000000900097238 */ /* 0x000fc80000001000 */
[----:B------:R-:W-:Y:S01]  /*3bc0*/  PRMT R15, R9, 0x8880, RZ ;  /* 0x00008880090f7816 */ /* 0x000fe200000000ff */
[--C-:B------:R-:W-:Y:S02]  /*3bd0*/  IMAD.MOV.U32 R9, RZ, RZ, R13.reuse ;  /* 0x000000ffff097224 */ /* 0x100fe400078e000d */
[----:B------:R-:W-:-:S03]  /*3be0*/  IMAD.X R13, RZ, RZ, R13, P3 ;  /* 0x000000ffff0d7224 */ /* 0x000fc600018e060d */
[----:B------:R0:W-:Y:S01]  /*3bf0*/  STG.E.U8 desc[UR16][R8.64], R15 ;  /* 0x0000000f08007986 */ /* 0x0001e2000c101110 */
[----:B------:R-:W-:Y:S05]  /*3c00*/  @!P2 BRA `(.L_x_195) ;  /* 0xfffffffc00c0a947 */ /* 0x000fea000383ffff */
.L_x_194:
[----:B------:R-:W-:Y:S05]  /*3c10*/  BSYNC.RECONVERGENT B0 ;  /* 0x0000000000007941 */ /* 0x000fea0003800200 */
.L_x_193:
[----:B------:R-:W-:Y:S01]  /*3c20*/  BSSY.RECONVERGENT B0, `(.L_x_196) ;  /* 0x0000170000007945 */ /* 0x000fe20003800200 */
[----:B------:R-:W-:-:S04]  /*3c30*/  IMAD.WIDE R28, R11, 0x4, R28 ;  /* 0x000000040b1c7825 */ /* 0x000fc800078e021c */
[----:B------:R-:W-:Y:S01]  /*3c40*/  IMAD.X R23, R3, 0x1, R25, P1 ;  /* 0x0000000103177824 */ /* 0x000fe200008e0619 */
[----:B------:R-:W-:Y:S06]  /*3c50*/  @P0 BRA `(.L_x_197) ;  /* 0x0000001400b00947 */ /* 0x000fec0003800000 */
[----:B0-2---:R-:W0:Y:S01]  /*3c60*/  I2F.U32.RP R8, UR18 ;  /* 0x0000001200087d06 */ /* 0x005e220008209000 */
[----:B------:R-:W-:Y:S01]  /*3c70*/  VIADD R24, R0, UR18 ;  /* 0x0000001200187c36 */ /* 0x000fe20008000000 */
[----:B------:R-:W-:Y:S01]  /*3c80*/  ISETP.NE.U32.AND P2, PT, RZ, UR18, PT ;  /* 0x00000012ff007c0c */ /* 0x000fe2000bf45070 */
[----:B------:R-:W-:Y:S01]  /*3c90*/  BSSY.RECONVERGENT B1, `(.L_x_198) ;  /* 0x000008c000017945 */ /* 0x000fe20003800200 */
[----:B------:R-:W-:Y:S02]  /*3ca0*/  IMAD.MOV.U32 R21, RZ, RZ, R0 ;  /* 0x000000ffff157224 */ /* 0x000fe400078e0000 */
        /* <DEDUP_REMOVED lines=27> */
[----:B------:R-:W2:Y:S04]  /*3e60*/  LDG.E.ENL2.256 R8, R4, desc[UR16][R26.64] ;  /* 0xfe0000101a04797e */ /* 0x000ea80008121908 */
[----:B------:R-:W3:Y:S01]  /*3e70*/  LDG.E.ENL2.256 R16, R12, desc[UR16][R26.64+0x20] ;  /* 0xfe0001101a0c797e */ /* 0x000ee20008121910 */
[----:B------:R-:W-:Y:S01]  /*3e80*/  LEA RZ, P0, R20, R22, 0x4 ;  /* 0x0000001614ff7211 */ /* 0x000fe200078020ff */
[----:B--2---:R-:W-:Y:S01]  /*3e90*/  FMUL.FTZ R4, R4, UR5 ;  /* 0x0000000504047c20 */ /* 0x004fe20008410000 */
[----:B------:R-:W-:Y:S01]  /*3ea0*/  FMUL.FTZ R5, R5, UR5 ;  /* 0x0000000505057c20 */ /* 0x000fe20008410000 */
[----:B------:R-:W-:Y:S01]  /*3eb0*/  FMUL.FTZ R6, R6, UR5 ;  /* 0x0000000506067c20 */ /* 0x000fe20008410000 */
[----:B------:R-:W-:Y:S01]  /*3ec0*/  FMUL.FTZ R7, R7, UR5 ;  /* 0x0000000507077c20 */ /* 0x000fe20008410000 */
[----:B------:R-:W-:Y:S01]  /*3ed0*/  FMUL.FTZ R8, R8, UR5 ;  /* 0x0000000508087c20 */ /* 0x000fe20008410000 */
[----:B------:R-:W-:Y:S01]  /*3ee0*/  FMUL.FTZ R9, R9, UR5 ;  /* 0x0000000509097c20 */ /* 0x000fe20008410000 */
[----:B------:R-:W0:Y:S01]  /*3ef0*/  F2I.NTZ R4, R4 ;  /* 0x0000000400047305 */ /* 0x000e220000203100 */
[----:B---3--:R-:W-:Y:S01]  /*3f00*/  FMUL.FTZ R21, R17, UR5 ;  /* 0x0000000511157c20 */ /* 0x008fe20008410000 */
[----:B------:R-:W-:Y:S01]  /*3f10*/  FMUL.FTZ R10, R10, UR5 ;  /* 0x000000050a0a7c20 */ /* 0x000fe20008410000 */
[----:B------:R-:W-:Y:S01]  /*3f20*/  FMUL.FTZ R11, R11, UR5 ;  /* 0x000000050b0b7c20 */ /* 0x000fe20008410000 */
        /* <DEDUP_REMOVED lines=33> */
[----:B------:R0:W2:Y:S01]  /*4140*/  F2I.NTZ R17, R19 ;  /* 0x0000001300117305 */ /* 0x0000a20000203100 */
[----:B------:R-:W-:Y:S01]  /*4150*/  I2I.S8.S32.SAT R10, R10 ;  /* 0x0000000a000a7238 */ /* 0x000fe20000001000 */
[----:B-1----:R-:W-:-:S06]  /*4160*/  VIADD R11, R11, UR6 ;  /* 0x000000060b0b7c36 */ /* 0x002fcc0008000000 */
[----:B------:R-:W1:Y:S01]  /*4170*/  F2I.NTZ R13, R13 ;  /* 0x0000000d000d7305 */ /* 0x000e620000203100 */
[----:B0-----:R-:W-:Y:S01]  /*4180*/  PRMT R19, R9, 0x8880, RZ ;  /* 0x0000888009137816 */ /* 0x001fe200000000ff */
[----:B------:R-:W-:Y:S01]  /*4190*/  IMAD.MOV.U32 R9, RZ, RZ, R6 ;  /* 0x000000ffff097224 */ /* 0x000fe200078e0006 */
[----:B------:R-:W-:Y:S01]  /*41a0*/  PRMT R10, R10, 0x8880, RZ ;  /* 0x000088800a0a7816 */ /* 0x000fe200000000ff */
[----:B------:R-:W-:Y:S01]  /*41b0*/  IMAD.MOV.U32 R6, RZ, RZ, R7 ;  /* 0x000000ffff067224 */ /* 0x000fe200078e0007 */
[----:B------:R-:W-:Y:S01]  /*41c0*/  I2I.S8.S32.SAT R11, R11 ;  /* 0x0000000b000b7238 */ /* 0x000fe20000001000 */
[----:B------:R-:W-:Y:S02]  /*41d0*/  IMAD.MOV.U32 R7, RZ, RZ, R8 ;  /* 0x000000ffff077224 */ /* 0x000fe400078e0008 */
[----:B------:R-:W0:Y:S01]  /*41e0*/  F2I.NTZ R12, R12 ;  /* 0x0000000c000c7305 */ /* 0x000e220000203100 */
[----:B------:R-:W-:Y:S01]  /*41f0*/  IMAD.MOV.U32 R8, RZ, RZ, R19 ;  /* 0x000000ffff087224 */ /* 0x000fe200078e0013 */
[----:B------:R-:W-:Y:S01]  /*4200*/  PRMT R9, R9, 0x3340, R6 ;  /* 0x0000334009097816 */ /* 0x000fe20000000006 */
[----:B--2---:R-:W-:-:S03]  /*4210*/  VIADD R17, R17, UR6 ;  /* 0x0000000611117c36 */ /* 0x004fc60008000000 */
[----:B------:R-:W-:Y:S01]  /*4220*/  PRMT R6, R7, 0x3340, R8 ;  /* 0x0000334007067816 */ /* 0x000fe20000000008 */
[----:B-1----:R-:W-:Y:S01]  /*4230*/  VIADD R13, R13, UR6 ;  /* 0x000000060d0d7c36 */ /* 0x002fe20008000000 */
[----:B------:R-:W1:Y:S01]  /*4240*/  F2I.NTZ R14, R14 ;  /* 0x0000000e000e7305 */ /* 0x000e620000203100 */
[----:B------:R-:W2:Y:S01]  /*4250*/  S2R R7, SR_TID.X ;  /* 0x0000000000077919 */ /* 0x000ea20000002100 */
[----:B------:R-:W-:Y:S02]  /*4260*/  I2I.S8.S32.SAT R17, R17 ;  /* 0x0000001100117238 */ /* 0x000fe40000001000 */
[----:B------:R-:W-:Y:S02]  /*4270*/  I2I.S8.S32.SAT R13, R13 ;  /* 0x0000000d000d7238 */ /* 0x000fe40000001000 */
[----:B------:R-:W-:Y:S01]  /*4280*/  PRMT R17, R17, 0x8880, RZ ;  /* 0x0000888011117816 */ /* 0x000fe200000000ff */
[----:B0-----:R-:W-:Y:S01]  /*4290*/  VIADD R12, R12, UR6 ;  /* 0x000000060c0c7c36 */ /* 0x001fe20008000000 */
[----:B------:R-:W0:Y:S01]  /*42a0*/  F2I.NTZ R15, R15 ;  /* 0x0000000f000f7305 */ /* 0x000e220000203100 */
[----:B------:R-:W-:-:S03]  /*42b0*/  PRMT R13, R13, 0x8880, RZ ;  /* 0x000088800d0d7816 */ /* 0x000fc600000000ff */
[----:B------:R-:W-:Y:S01]  /*42c0*/  I2I.S8.S32.SAT R12, R12 ;  /* 0x0000000c000c7238 */ /* 0x000fe20000001000 */
[----:B-1----:R-:W-:-:S03]  /*42d0*/  VIADD R14, R14, UR6 ;  /* 0x000000060e0e7c36 */ /* 0x002fc60008000000 */
[----:B------:R-:W1:Y:S01]  /*42e0*/  F2I.NTZ R16, R16 ;  /* 0x0000001000107305 */ /* 0x000e620000203100 */
[----:B------:R-:W-:Y:S02]  /*42f0*/  PRMT R12, R12, 0x8880, RZ ;  /* 0x000088800c0c7816 */ /* 0x000fe400000000ff */
[----:B------:R-:W-:Y:S01]  /*4300*/  I2I.S8.S32.SAT R14, R14 ;  /* 0x0000000e000e7238 */ /* 0x000fe20000001000 */
[----:B0-----:R-:W-:-:S04]  /*4310*/  VIADD R15, R15, UR6 ;  /* 0x000000060f0f7c36 */ /* 0x001fc80008000000 */
[----:B------:R0:W3:Y:S01]  /*4320*/  F2I.NTZ R4, R21 ;  /* 0x0000001500047305 */ /* 0x0000e20000203100 */
[----:B------:R-:W-:Y:S02]  /*4330*/  PRMT R8, R14, 0x8880, RZ ;  /* 0x000088800e087816 */ /* 0x000fe400000000ff */
[----:B------:R-:W-:Y:S01]  /*4340*/  I2I.S8.S32.SAT R15, R15 ;  /* 0x0000000f000f7238 */ /* 0x000fe20000001000 */
[----:B-1----:R-:W-:-:S04]  /*4350*/  VIADD R16, R16, UR6 ;  /* 0x0000000610107c36 */ /* 0x002fc80008000000 */
[----:B------:R-:W1:Y:S01]  /*4360*/  F2I.NTZ R5, R25 ;  /* 0x0000001900057305 */ /* 0x000e620000203100 */
[----:B0-----:R-:W-:Y:S01]  /*4370*/  PRMT R21, R11, 0x8880, RZ ;  /* 0x000088800b157816 */ /* 0x001fe200000000ff */
[----:B------:R-:W-:Y:S01]  /*4380*/  IMAD.MOV.U32 R11, RZ, RZ, R10 ;  /* 0x000000ffff0b7224 */ /* 0x000fe200078e000a */
[----:B------:R-:W-:Y:S02]  /*4390*/  PRMT R15, R15, 0x8880, RZ ;  /* 0x000088800f0f7816 */ /* 0x000fe400000000ff */
[----:B------:R-:W-:Y:S01]  /*43a0*/  I2I.S8.S32.SAT R16, R16 ;  /* 0x0000001000107238 */ /* 0x000fe20000001000 */
[----:B------:R-:W-:Y:S02]  /*43b0*/  IMAD.MOV.U32 R10, RZ, RZ, R21 ;  /* 0x000000ffff0a7224 */ /* 0x000fe400078e0015 */
[----:B---3--:R-:W-:Y:S02]  /*43c0*/  VIADD R4, R4, UR6 ;  /* 0x0000000604047c36 */ /* 0x008fe40008000000 */
[----:B------:R-:W-:Y:S01]  /*43d0*/  IMAD.MOV.U32 R21, RZ, RZ, R24 ;  /* 0x000000ffff157224 */ /* 0x000fe200078e0018 */
[----:B------:R-:W-:-:S02]  /*43e0*/  PRMT R11, R11, 0x3340, R10 ;  /* 0x000033400b0b7816 */ /* 0x000fc4000000000a */
[----:B------:R-:W-:Y:S01]  /*43f0*/  I2I.S8.S32.SAT R4, R4 ;  /* 0x0000000400047238 */ /* 0x000fe20000001000 */
[----:B-1----:R-:W-:Y:S01]  /*4400*/  VIADD R5, R5, UR6 ;  /* 0x0000000605057c36 */ /* 0x002fe20008000000 */
[----:B------:R-:W-:Y:S02]  /*4410*/  PRMT R10, R16, 0x8880, RZ ;  /* 0x00008880100a7816 */ /* 0x000fe400000000ff */
[----:B------:R-:W-:Y:S01]  /*4420*/  PRMT R14, R4, 0x8880, RZ ;  /* 0x00008880040e7816 */ /* 0x000fe200000000ff */
[----:B------:R-:W-:Y:S01]  /*4430*/  IMAD.MOV.U32 R4, RZ, RZ, R12 ;  /* 0x000000ffff047224 */ /* 0x000fe200078e000c */
[----:B------:R-:W-:-:S04]  /*4440*/  I2I.S8.S32.SAT R5, R5 ;  /* 0x0000000500057238 */ /* 0x000fc80000001000 */
[----:B------:R-:W-:Y:S01]  /*4450*/  PRMT R16, R5, 0x8880, RZ ;  /* 0x0000888005107816 */ /* 0x000fe200000000ff */
[----:B------:R-:W-:Y:S02]  /*4460*/  IMAD.MOV.U32 R5, RZ, RZ, R13 ;  /* 0x000000ffff057224 */ /* 0x000fe400078e000d */
[----:B------:R-:W-:Y:S02]  /*4470*/  IMAD.MOV.U32 R13, RZ, RZ, R15 ;  /* 0x000000ffff0d7224 */ /* 0x000fe400078e000f */
[----:B------:R-:W-:Y:S01]  /*4480*/  IMAD.MOV.U32 R15, RZ, RZ, R14 ;  /* 0x000000ffff0f7224 */ /* 0x000fe200078e000e */
[----:B------:R-:W-:Y:S01]  /*4490*/  PRMT R14, R4, 0x3340, R5 ;  /* 0x00003340040e7816 */ /* 0x000fe20000000005 */
[----:B------:R-:W-:Y:S01]  /*44a0*/  IMAD.MOV.U32 R12, RZ, RZ, R16 ;  /* 0x000000ffff0c7224 */ /* 0x000fe200078e0010 */
[----:B------:R-:W-:Y:S01]  /*44b0*/  PRMT R13, R8, 0x3340, R13 ;  /* 0x00003340080d7816 */ /* 0x000fe2000000000d */
[----:B--2---:R-:W-:Y:S01]  /*44c0*/  IMAD.U32 R8, R7, 0x10, R22 ;  /* 0x0000001007087824 */ /* 0x004fe200078e0016 */
[----:B------:R-:W-:-:S02]  /*44d0*/  PRMT R10, R10, 0x3340, R15 ;  /* 0x000033400a0a7816 */ /* 0x000fc4000000000f */
[----:B------:R-:W-:Y:S02]  /*44e0*/  PRMT R17, R12, 0x3340, R17 ;  /* 0x000033400c117816 */ /* 0x000fe40000000011 */
[----:B------:R-:W-:Y:S02]  /*44f0*/  PRMT R4, R18, 0x5410, R9 ;  /* 0x0000541012047816 */ /* 0x000fe40000000009 */
[----:B------:R-:W-:Y:S02]  /*4500*/  PRMT R5, R6, 0x5410, R11 ;  /* 0x0000541006057816 */ /* 0x000fe4000000000b */
[----:B------:R-:W-:Y:S02]  /*4510*/  PRMT R6, R14, 0x5410, R13 ;  /* 0x000054100e067816 */ /* 0x000fe4000000000d */
[----:B------:R-:W-:Y:S02]  /*4520*/  LEA.HI.X R9, R20, R23, RZ, 0x4, P0 ;  /* 0x0000001714097211 */ /* 0x000fe400000f24ff */
[----:B------:R-:W-:-:S05]  /*4530*/  PRMT R7, R10, 0x5410, R17 ;  /* 0x000054100a077816 */ /* 0x000fca0000000011 */
[----:B------:R0:W-:Y:S02]  /*4540*/  STG.E.128 desc[UR16][R8.64], R4 ;  /* 0x0000000408007986 */ /* 0x0001e4000c101d10 */
.L_x_199:
[----:B------:R-:W-:Y:S05]  /*4550*/  BSYNC.RECONVERGENT B1 ;  /* 0x0000000000017941 */ /* 0x000fea0003800200 */
.L_x_198:
[----:B------:R-:W-:Y:S05]  /*4560*/  @!P1 BRA `(.L_x_197) ;  /* 0x0000000c006c9947 */ /* 0x000fea0003800000 */
[----:B------:R-:W-:-:S07]  /*4570*/  VIADD R20, R21, UR18 ;  /* 0x0000001215147c36 */ /* 0x000fce0008000000 */
.L_x_200:
[----:B------:R-:W-:-:S05]  /*4580*/  IMAD.WIDE.U32 R24, R21, 0x40, R28 ;  /* 0x0000004015187825 */ /* 0x000fca00078e001c */
        /* <DEDUP_REMOVED lines=8> */
[----:B---3--:R-:W-:Y:S01]  /*4610*/  FMUL.FTZ R24, R17, UR5 ;  /* 0x0000000511187c20 */ /* 0x008fe20008410000 */
[----:B------:R-:W-:Y:S01]  /*4620*/  FMUL.FTZ R8, R8, UR5 ;  /* 0x0000000508087c20 */ /* 0x000fe20008410000 */
[----:B------:R-:W0:Y:S01]  /*4630*/  F2I.NTZ R4, R4 ;  /* 0x0000000400047305 */ /* 0x000e220000203100 */
[----:B------:R-:W-:Y:S01]  /*4640*/  FMUL.FTZ R9, R9, UR5 ;  /* 0x0000000509097c20 */ /* 0x000fe20008410000 */
        /* <DEDUP_REMOVED lines=63> */
[----:B------:R-:W-:-:S03]  /*4a40*/  I2I.S8.S32.SAT R4, R4 ;  /* 0x0000000400047238 */ /* 0x000fc60000001000 */
[----:B------:R-:W-:Y:S02]  /*4a50*/  IMAD.MOV.U32 R6, RZ, RZ, R19 ;  /* 0x000000ffff067224 */ /* 0x000fe400078e0013 */
[----:B--2---:R-:W-:-:S03]  /*4a60*/  VIADD R17, R17, UR6 ;  /* 0x0000000611117c36 */ /* 0x004fc60008000000 */
[----:B------:R-:W-:Y:S02]  /*4a70*/  PRMT R7, R7, 0x3340, R6 ;  /* 0x0000334007077816 */ /* 0x000fe40000000006 */
[----:B------:R-:W-:Y:S02]  /*4a80*/  PRMT R6, R8, 0x3340, R9 ;  /* 0x0000334008067816 */ /* 0x000fe40000000009 */
[----:B------:R-:W-:Y:S01]  /*4a90*/  I2I.S8.S32.SAT R17, R17 ;  /* 0x0000001100117238 */ /* 0x000fe20000001000 */
[----:B-1----:R-:W-:Y:S01]  /*4aa0*/  VIADD R16, R16, UR6 ;  /* 0x0000000610107c36 */ /* 0x002fe20008000000 */
[----:B------:R-:W-:Y:S02]  /*4ab0*/  PRMT R9, R10, 0x3340, R11 ;  /* 0x000033400a097816 */ /* 0x000fe4000000000b */
[----:B------:R-:W-:Y:S02]  /*4ac0*/  PRMT R11, R15, 0x8880, RZ ;  /* 0x000088800f0b7816 */ /* 0x000fe400000000ff */
[----:B------:R-:W-:-:S02]  /*4ad0*/  PRMT R8, R14, 0x8880, RZ ;  /* 0x000088800e087816 */ /* 0x000fc400000000ff */
[----:B------:R-:W-:Y:S01]  /*4ae0*/  PRMT R15, R5, 0x8880, RZ ;  /* 0x00008880050f7816 */ /* 0x000fe200000000ff */
[----:B------:R-:W-:Y:S01]  /*4af0*/  IMAD.MOV.U32 R5, RZ, RZ, R13 ;  /* 0x000000ffff057224 */ /* 0x000fe200078e000d */
[----:B------:R-:W-:Y:S01]  /*4b00*/  PRMT R14, R4, 0x8880, RZ ;  /* 0x00008880040e7816 */ /* 0x000fe200000000ff */
[----:B------:R-:W-:Y:S01]  /*4b10*/  IMAD.MOV.U32 R4, RZ, RZ, R12 ;  /* 0x000000ffff047224 */ /* 0x000fe200078e000c */
[----:B------:R-:W-:Y:S01]  /*4b20*/  PRMT R17, R17, 0x8880, RZ ;  /* 0x0000888011117816 */ /* 0x000fe200000000ff */
[----:B------:R-:W-:Y:S01]  /*4b30*/  IMAD.MOV.U32 R12, RZ, RZ, R15 ;  /* 0x000000ffff0c7224 */ /* 0x000fe200078e000f */
[----:B------:R-:W-:Y:S01]  /*4b40*/  I2I.S8.S32.SAT R16, R16 ;  /* 0x0000001000107238 */ /* 0x000fe20000001000 */
[----:B------:R-:W-:Y:S01]  /*4b50*/  IMAD.MOV.U32 R13, RZ, RZ, R14 ;  /* 0x000000ffff0d7224 */ /* 0x000fe200078e000e */
[----:B------:R-:W-:Y:S01]  /*4b60*/  PRMT R14, R4, 0x3340, R5 ;  /* 0x00003340040e7816 */ /* 0x000fe20000000005 */
[----:B------:R-:W-:Y:S01]  /*4b70*/  IMAD.MOV.U32 R15, RZ, RZ, R17 ;  /* 0x000000ffff0f7224 */ /* 0x000fe200078e0011 */
[----:B------:R-:W-:-:S02]  /*4b80*/  PRMT R10, R16, 0x8880, RZ ;  /* 0x00008880100a7816 */ /* 0x000fc400000000ff */
[----:B------:R-:W-:Y:S02]  /*4b90*/  PRMT R11, R8, 0x3340, R11 ;  /* 0x00003340080b7816 */ /* 0x000fe4000000000b */
[----:B------:R-:W-:Y:S02]  /*4ba0*/  PRMT R10, R10, 0x3340, R13 ;  /* 0x000033400a0a7816 */ /* 0x000fe4000000000d */
[----:B------:R-:W-:Y:S02]  /*4bb0*/  PRMT R15, R12, 0x3340, R15 ;  /* 0x000033400c0f7816 */ /* 0x000fe4000000000f */
[----:B------:R-:W-:Y:S02]  /*4bc0*/  PRMT R4, R18, 0x5410, R7 ;  /* 0x0000541012047816 */ /* 0x000fe40000000007 */
[----:B------:R-:W-:Y:S02]  /*4bd0*/  PRMT R5, R6, 0x5410, R9 ;  /* 0x0000541006057816 */ /* 0x000fe40000000009 */
[----:B------:R-:W-:-:S02]  /*4be0*/  PRMT R6, R14, 0x5410, R11 ;  /* 0x000054100e067816 */ /* 0x000fc4000000000b */
[----:B------:R-:W-:-:S05]  /*4bf0*/  PRMT R7, R10, 0x5410, R15 ;  /* 0x000054100a077816 */ /* 0x000fca000000000f */
[----:B------:R0:W-:Y:S04]  /*4c00*/  STG.E.128 desc[UR16][R32.64], R4 ;  /* 0x0000000420007986 */ /* 0x0001e8000c101d10 */
[----:B------:R-:W2:Y:S04]  /*4c10*/  LDG.E.ENL2.256 R16, R12, desc[UR16][R30.64+0x20] ;  /* 0xfe0001101e0c797e */ /* 0x000ea80008121910 */
[----:B0-----:R-:W3:Y:S02]  /*4c20*/  LDG.E.ENL2.256 R8, R4, desc[UR16][R30.64] ;  /* 0xfe0000101e04797e */ /* 0x001ee40008121908 */
[----:B---3--:R-:W-:Y:S01]  /*4c30*/  FMUL.FTZ R25, R5, UR5 ;  /* 0x0000000505197c20 */ /* 0x008fe20008410000 */
[----:B------:R-:W-:-:S05]  /*4c40*/  FMUL.FTZ R24, R4, UR5 ;  /* 0x0000000504187c20 */ /* 0x000fca0008410000 */
[----:B------:R-:W0:Y:S01]  /*4c50*/  F2I.NTZ R25, R25 ;  /* 0x0000001900197305 */ /* 0x000e220000203100 */
[----:B------:R-:W-:-:S07]  /*4c60*/  FMUL.FTZ R26, R6, UR5 ;  /* 0x00000005061a7c20 */ /* 0x000fce0008410000 */
[----:B------:R-:W1:Y:S01]  /*4c70*/  F2I.NTZ R24, R24 ;  /* 0x0000001800187305 */ /* 0x000e620000203100 */
[----:B------:R-:W-:Y:S01]  /*4c80*/  FMUL.FTZ R27, R7, UR5 ;  /* 0x00000005071b7c20 */ /* 0x000fe20008410000 */
[----:B------:R-:W-:Y:S01]  /*4c90*/  FMUL.FTZ R4, R8, UR5 ;  /* 0x0000000508047c20 */ /* 0x000fe20008410000 */
[----:B------:R-:W-:Y:S01]  /*4ca0*/  FMUL.FTZ R5, R9, UR5 ;  /* 0x0000000509057c20 */ /* 0x000fe20008410000 */
[----:B------:R-:W-:Y:S01]  /*4cb0*/  FMUL.FTZ R6, R10, UR5 ;  /* 0x000000050a067c20 */ /* 0x000fe20008410000 */
[----:B------:R-:W-:Y:S01]  /*4cc0*/  FMUL.FTZ R7, R11, UR5 ;  /* 0x000000050b077c20 */ /* 0x000fe20008410000 */
[----:B0-----:R-:W-:Y:S02]  /*4cd0*/  VIADD R25, R25, UR6 ;  /* 0x0000000619197c36 */ /* 0x001fe40008000000 */
[----:B------:R-:W0:Y:S01]  /*4ce0*/  F2I.NTZ R26, R26 ;  /* 0x0000001a001a7305 */ /* 0x000e220000203100 */
[----:B--2---:R-:W-:Y:S01]  /*4cf0*/  FMUL.FTZ R8, R12, UR5 ;  /* 0x000000050c087c20 */ /* 0x004fe20008410000 */
[----:B------:R-:W-:-:S06]  /*4d00*/  FMUL.FTZ R9, R13, UR5 ;  /* 0x000000050d097c20 */ /* 0x000fcc0008410000 */
[----:B------:R-:W2:Y:S01]  /*4d10*/  F2I.NTZ R27, R27 ;  /* 0x0000001b001b7305 */ /* 0x000ea20000203100 */
[----:B-1----:R-:W-:Y:S02]  /*4d20*/  VIADD R24, R24, UR6 ;  /* 0x0000000618187c36 */ /* 0x002fe40008000000 */
[----:B------:R-:W-:Y:S01]  /*4d30*/  FMUL.FTZ R10, R14, UR5 ;  /* 0x000000050e0a7c20 */ /* 0x000fe20008410000 */
[----:B------:R-:W-:Y:S01]  /*4d40*/  FMUL.FTZ R11, R15, UR5 ;  /* 0x000000050f0b7c20 */ /* 0x000fe20008410000 */
[----:B------:R-:W-:-:S03]  /*4d50*/  I2I.S8.S32.SAT R25, R25 ;  /* 0x0000001900197238 */ /* 0x000fc60000001000 */
[----:B------:R-:W1:Y:S01]  /*4d60*/  F2I.NTZ R4, R4 ;  /* 0x0000000400047305 */ /* 0x000e620000203100 */
[----:B------:R-:W-:Y:S01]  /*4d70*/  I2I.S8.S32.SAT R24, R24 ;  /* 0x0000001800187238 */ /* 0x000fe20000001000 */
[----:B------:R-:W-:-:S06]  /*4d80*/  FMUL.FTZ R12, R16, UR5 ;  /* 0x00000005100c7c20 */ /* 0x000fcc0008410000 */
[----:B------:R-:W3:Y:S01]  /*4d90*/  F2I.NTZ R5, R5 ;  /* 0x0000000500057305 */ /* 0x000ee20000203100 */
[----:B------:R-:W-:Y:S01]  /*4da0*/  FMUL.FTZ R13, R17, UR5 ;  /* 0x00000005110d7c20 */ /* 0x000fe20008410000 */
[----:B------:R-:W-:Y:S01]  /*4db0*/  FMUL.FTZ R14, R18, UR5 ;  /* 0x00000005120e7c20 */ /* 0x000fe20008410000 */
[----:B------:R-:W-:-:S05]  /*4dc0*/  PRMT R15, R25, 0x8880, RZ ;  /* 0x00008880190f7816 */ /* 0x000fca00000000ff */
[----:B------:R-:W4:Y:S01]  /*4dd0*/  F2I.NTZ R6, R6 ;  /* 0x0000000600067305 */ /* 0x000f220000203100 */
[----:B------:R-:W-:-:S07]  /*4de0*/  PRMT R16, R24, 0x8880, RZ ;  /* 0x0000888018107816 */ /* 0x000fce00000000ff */
[----:B------:R-:W5:Y:S01]  /*4df0*/  F2I.NTZ R7, R7 ;  /* 0x0000000700077305 */ /* 0x000f620000203100 */
[----:B------:R-:W-:Y:S01]  /*4e00*/  FMUL.FTZ R19, R19, UR5 ;  /* 0x0000000513137c20 */ /* 0x000fe20008410000 */
[----:B------:R-:W-:Y:S01]  /*4e10*/  PRMT R16, R16, 0x3340, R15 ;  /* 0x0000334010107816 */ /* 0x000fe2000000000f */
[----:B0-----:R-:W-:-:S05]  /*4e20*/  VIADD R26, R26, UR6 ;  /* 0x000000061a1a7c36 */ /* 0x001fca0008000000 */
[----:B------:R-:W0:Y:S01]  /*4e30*/  F2I.NTZ R8, R8 ;  /* 0x0000000800087305 */ /* 0x000e220000203100 */
[----:B--2---:R-:W-:-:S07]  /*4e40*/  VIADD R27, R27, UR6 ;  /* 0x000000061b1b7c36 */ /* 0x004fce0008000000 */
[----:B------:R-:W2:Y:S01]  /*4e50*/  F2I.NTZ R9, R9 ;  /* 0x0000000900097305 */ /* 0x000ea20000203100 */
[----:B-1----:R-:W-:-:S07]  /*4e60*/  VIADD R4, R4, UR6 ;  /* 0x0000000604047c36 */ /* 0x002fce0008000000 */
[----:B------:R-:W1:Y:S01]  /*4e70*/  F2I.NTZ R10, R10 ;  /* 0x0000000a000a7305 */ /* 0x000e620000203100 */
[----:B---3--:R-:W-:-:S07]  /*4e80*/  VIADD R5, R5, UR6 ;  /* 0x0000000605057c36 */ /* 0x008fce0008000000 */
[----:B------:R-:W3:Y:S01]  /*4e90*/  F2I.NTZ R11, R11 ;  /* 0x0000000b000b7305 */ /* 0x000ee20000203100 */
[----:B----4-:R-:W-:Y:S01]  /*4ea0*/  VIADD R6, R6, UR6 ;  /* 0x0000000606067c36 */ /* 0x010fe20008000000 */
[----:B------:R-:W-:Y:S01]  /*4eb0*/  I2I.S8.S32.SAT R26, R26 ;  /* 0x0000001a001a7238 */ /* 0x000fe20000001000 */
[----:B-----5:R-:W-:-:S05]  /*4ec0*/  VIADD R7, R7, UR6 ;  /* 0x0000000607077c36 */ /* 0x020fca0008000000 */
[----:B------:R-:W4:Y:S01]  /*4ed0*/  F2I.NTZ R12, R12 ;  /* 0x0000000c000c7305 */ /* 0x000f220000203100 */
[----:B------:R-:W-:-:S07]  /*4ee0*/  I2I.S8.S32.SAT R27, R27 ;  /* 0x0000001b001b7238 */ /* 0x000fce0000001000 */
[----:B------:R-:W5:Y:S08]  /*4ef0*/  F2I.NTZ R13, R13 ;  /* 0x0000000d000d7305 */ /* 0x000f700000203100 */
[----:B------:R-:W5:Y:S08]  /*4f00*/  F2I.NTZ R14, R14 ;  /* 0x0000000e000e7305 */ /* 0x000f700000203100 */
[----:B------:R4:W5:Y:S01]  /*4f10*/  F2I.NTZ R15, R19 ;  /* 0x00000013000f7305 */ /* 0x0009620000203100 */
[----:B------:R-:W-:-:S02]  /*4f20*/  I2I.S8.S32.SAT R4, R4 ;  /* 0x0000000400047238 */ /* 0x000fc40000001000 */
[----:B------:R-:W-:Y:S02]  /*4f30*/  I2I.S8.S32.SAT R5, R5 ;  /* 0x0000000500057238 */ /* 0x000fe40000001000 */
[----:B------:R-:W-:Y:S02]  /*4f40*/  PRMT R26, R26, 0x8880, RZ ;  /* 0x000088801a1a7816 */ /* 0x000fe400000000ff */
[----:B------:R-:W-:Y:S01]  /*4f50*/  PRMT R27, R27, 0x8880, RZ ;  /* 0x000088801b1b7816 */ /* 0x000fe200000000ff */
[----:B0-----:R-:W-:Y:S01]  /*4f60*/  VIADD R8, R8, UR6 ;  /* 0x0000000608087c36 */ /* 0x001fe20008000000 */
[----:B------:R-:W-:Y:S02]  /*4f70*/  I2I.S8.S32.SAT R6, R6 ;  /* 0x0000000600067238 */ /* 0x000fe40000001000 */
[----:B------:R-:W-:Y:S01]  /*4f80*/  I2I.S8.S32.SAT R7, R7 ;  /* 0x0000000700077238 */ /* 0x000fe20000001000 */
[----:B--2---:R-:W-:Y:S01]  /*4f90*/  VIADD R9, R9, UR6 ;  /* 0x0000000609097c36 */ /* 0x004fe20008000000 */
[----:B------:R-:W-:Y:S01]  /*4fa0*/  PRMT R17, R4, 0x8880, RZ ;  /* 0x0000888004117816 */ /* 0x000fe200000000ff */
[----:B-1----:R-:W-:Y:S01]  /*4fb0*/  VIADD R10, R10, UR6 ;  /* 0x000000060a0a7c36 */ /* 0x002fe20008000000 */
[----:B------:R-:W-:Y:S01]  /*4fc0*/  PRMT R18, R5, 0x8880, RZ ;  /* 0x0000888005127816 */ /* 0x000fe200000000ff */
[----:B---3--:R-:W-:Y:S01]  /*4fd0*/  VIADD R11, R11, UR6 ;  /* 0x000000060b0b7c36 */ /* 0x008fe20008000000 */
[----:B----4-:R-:W-:Y:S01]  /*4fe0*/  PRMT R19, R6, 0x8880, RZ ;  /* 0x0000888006137816 */ /* 0x010fe200000000ff */
[----:B------:R-:W-:Y:S01]  /*4ff0*/  IMAD.MOV.U32 R5, RZ, RZ, R26 ;  /* 0x000000ffff057224 */ /* 0x000fe200078e001a */
[----:B------:R-:W-:Y:S01]  /*5000*/  PRMT R24, R7, 0x8880, RZ ;  /* 0x0000888007187816 */ /* 0x000fe200000000ff */
[----:B------:R-:W-:Y:S01]  /*5010*/  IMAD.MOV.U32 R4, RZ, RZ, R27 ;  /* 0x000000ffff047224 */ /* 0x000fe200078e001b */
[----:B------:R-:W-:Y:S01]  /*5020*/  I2I.S8.S32.SAT R8, R8 ;  /* 0x0000000800087238 */ /* 0x000fe20000001000 */
[----:B------:R-:W-:Y:S01]  /*5030*/  VIADD R12, R12, UR6 ;  /* 0x000000060c0c7c36 */ /* 0x000fe20008000000 */
[----:B------:R-:W-:Y:S01]  /*5040*/  I2I.S8.S32.SAT R9, R9 ;  /* 0x0000000900097238 */ /* 0x000fe20000001000 */
[----:B-----5:R-:W-:Y:S01]  /*5050*/  VIADD R13, R13, UR6 ;  /* 0x000000060d0d7c36 */ /* 0x020fe20008000000 */
[----:B------:R-:W-:Y:S01]  /*5060*/  I2I.S8.S32.SAT R10, R10 ;  /* 0x0000000a000a7238 */ /* 0x000fe20000001000 */
[----:B------:R-:W-:Y:S01]  /*5070*/  VIADD R14, R14, UR6 ;  /* 0x000000060e0e7c36 */ /* 0x000fe20008000000 */
[----:B------:R-:W-:Y:S01]  /*5080*/  I2I.S8.S32.SAT R11, R11 ;  /* 0x0000000b000b7238 */ /* 0x000fe20000001000 */
[----:B------:R-:W-:Y:S01]  /*5090*/  VIADD R15, R15, UR6 ;  /* 0x000000060f0f7c36 */ /* 0x000fe20008000000 */
[----:B------:R-:W-:Y:S01]  /*50a0*/  PRMT R5, R5, 0x3340, R4 ;  /* 0x0000334005057816 */ /* 0x000fe20000000004 */
[----:B------:R-:W-:-:S02]  /*50b0*/  IMAD.MOV.U32 R6, RZ, RZ, R17 ;  /* 0x000000ffff067224 */ /* 0x000fc400078e0011 */
[----:B------:R-:W-:Y:S01]  /*50c0*/  IMAD.MOV.U32 R7, RZ, RZ, R18 ;  /* 0x000000ffff077224 */ /* 0x000fe200078e0012 */
[----:B------:R-:W-:Y:S01]  /*50d0*/  I2I.S8.S32.SAT R12, R12 ;  /* 0x0000000c000c7238 */ /* 0x000fe20000001000 */
[----:B------:R-:W-:Y:S01]  /*50e0*/  IMAD.MOV.U32 R17, RZ, RZ, R19 ;  /* 0x000000ffff117224 */ /* 0x000fe200078e0013 */
[----:B------:R-:W-:Y:S01]  /*50f0*/  PRMT R4, R8, 0x8880, RZ ;  /* 0x0000888008047816 */ /* 0x000fe200000000ff */
[----:B------:R-:W-:Y:S01]  /*5100*/  IMAD.MOV.U32 R18, RZ, RZ, R24 ;  /* 0x000000ffff127224 */ /* 0x000fe200078e0018 */
[----:B------:R-:W-:Y:S02]  /*5110*/  I2I.S8.S32.SAT R13, R13 ;  /* 0x0000000d000d7238 */ /* 0x000fe40000001000 */
[----:B------:R-:W-:Y:S02]  /*5120*/  I2I.S8.S32.SAT R14, R14 ;  /* 0x0000000e000e7238 */ /* 0x000fe40000001000 */
[----:B------:R-:W-:Y:S02]  /*5130*/  I2I.S8.S32.SAT R15, R15 ;  /* 0x0000000f000f7238 */ /* 0x000fe40000001000 */
[----:B------:R-:W-:-:S02]  /*5140*/  PRMT R9, R9, 0x8880, RZ ;  /* 0x0000888009097816 */ /* 0x000fc400000000ff */
[----:B------:R-:W-:Y:S02]  /*5150*/  PRMT R8, R10, 0x8880, RZ ;  /* 0x000088800a087816 */ /* 0x000fe400000000ff */
[----:B------:R-:W-:Y:S02]  /*5160*/  PRMT R11, R11, 0x8880, RZ ;  /* 0x000088800b0b7816 */ /* 0x000fe400000000ff */
[----:B------:R-:W-:Y:S02]  /*5170*/  PRMT R6, R6, 0x3340, R7 ;  /* 0x0000334006067816 */ /* 0x000fe40000000007 */
[----:B------:R-:W-:Y:S02]  /*5180*/  PRMT R7, R17, 0x3340, R18 ;  /* 0x0000334011077816 */ /* 0x000fe40000000012 */
[----:B------:R-:W-:Y:S02]  /*5190*/  PRMT R10, R12, 0x8880, RZ ;  /* 0x000088800c0a7816 */ /* 0x000fe400000000ff */
[----:B------:R-:W-:-:S02]  /*51a0*/  PRMT R13, R13, 0x8880, RZ ;  /* 0x000088800d0d7816 */ /* 0x000fc400000000ff */
[----:B------:R-:W-:Y:S02]  /*51b0*/  PRMT R12, R14, 0x8880, RZ ;  /* 0x000088800e0c7816 */ /* 0x000fe400000000ff */
[----:B------:R-:W-:Y:S02]  /*51c0*/  PRMT R15, R15, 0x8880, RZ ;  /* 0x000088800f0f7816 */ /* 0x000fe400000000ff */
[----:B------:R-:W-:Y:S02]  /*51d0*/  PRMT R9, R4, 0x3340, R9 ;  /* 0x0000334004097816 */ /* 0x000fe40000000009 */
[----:B------:R-:W-:Y:S02]  /*51e0*/  PRMT R8, R8, 0x3340, R11 ;  /* 0x0000334008087816 */ /* 0x000fe4000000000b */
[----:B------:R-:W-:Y:S02]  /*51f0*/  PRMT R4, R16, 0x5410, R5 ;  /* 0x0000541010047816 */ /* 0x000fe40000000005 */
[----:B------:R-:W-:-:S02]  /*5200*/  PRMT R5, R6, 0x5410, R7 ;  /* 0x0000541006057816 */ /* 0x000fc40000000007 */
[----:B------:R-:W-:Y:S02]  /*5210*/  PRMT R10, R10, 0x3340, R13 ;  /* 0x000033400a0a7816 */ /* 0x000fe4000000000d */
[----:B------:R-:W-:Y:S02]  /*5220*/  PRMT R15, R12, 0x3340, R15 ;  /* 0x000033400c0f7816 */ /* 0x000fe4000000000f */
[----:B------:R-:W-:Y:S01]  /*5230*/  PRMT R6, R9, 0x5410, R8 ;  /* 0x0000541009067816 */ /* 0x000fe20000000008 */
[----:B------:R-:W-:Y:S02]  /*5240*/  IMAD.MOV.U32 R8, RZ, RZ, R22 ;  /* 0x000000ffff087224 */ /* 0x000fe400078e0016 */
[----:B------:R-:W-:Y:S01]  /*5250*/  IMAD.MOV.U32 R9, RZ, RZ, R23 ;  /* 0x000000ffff097224 */ /* 0x000fe200078e0017 */
[----:B------:R-:W-:Y:S02]  /*5260*/  SHF.R.S32.HI R11, RZ, 0x1f, R2 ;  /* 0x0000001fff0b7819 */ /* 0x000fe40000011402 */
[----:B------:R-:W-:Y:S01]  /*5270*/  PRMT R7, R10, 0x5410, R15 ;  /* 0x000054100a077816 */ /* 0x000fe2000000000f */
[----:B------:R-:W-:Y:S01]  /*5280*/  IMAD.WIDE.U32 R8, R20, 0x10, R8 ;  /* 0x0000001014087825 */ /* 0x000fe200078e0008 */
[----:B------:R-:W-:-:S03]  /*5290*/  LEA.HI R11, R11, R2, RZ, 0x4 ;  /* 0x000000020b0b7211 */ /* 0x000fc600078f20ff */
[----:B------:R-:W-:Y:S01]  /*52a0*/  IMAD.U32 R10, RZ, RZ, UR18 ;  /* 0x00000012ff0a7e24 */ /* 0x000fe2000f8e00ff */
[----:B------:R1:W-:Y:S04]  /*52b0*/  STG.E.128 desc[UR16][R8.64], R4 ;  /* 0x0000000408007986 */ /* 0x0003e8000c101d10 */
[----:B------:R-:W-:Y:S02]  /*52c0*/  IADD3 R21, PT, PT, R10, UR18, R21 ;  /* 0x000000120a157c10 */ /* 0x000fe4000fffe015 */
[----:B------:R-:W-:-:S04]  /*52d0*/  SHF.R.S32.HI R10, RZ, 0x4, R11 ;  /* 0x00000004ff0a7819 */ /* 0x000fc8000001140b */
[----:B------:R-:W-:Y:S01]  /*52e0*/  ISETP.GE.AND P0, PT, R21, R10, PT ;  /* 0x0000000a1500720c */ /* 0x000fe20003f06270 */
[----:B------:R-:W-:-:S04]  /*52f0*/  IMAD.U32 R11, RZ, RZ, UR18 ;  /* 0x00000012ff0b7e24 */ /* 0x000fc8000f8e00ff */
[----:B------:R-:W-:-:S08]  /*5300*/  IMAD R20, R11, 0x2, R20 ;  /* 0x000000020b147824 */ /* 0x000fd000078e0214 */
[----:B-1----:R-:W-:Y:S05]  /*5310*/  @!P0 BRA `(.L_x_200) ;  /* 0xfffffff000988947 */ /* 0x002fea000383ffff */
.L_x_197:
[----:B------:R-:W-:Y:S05]  /*5320*/  BSYNC.RECONVERGENT B0 ;  /* 0x0000000000007941 */ /* 0x000fea0003800200 */
.L_x_196:
[----:B0-----:R-:W-:-:S04]  /*5330*/  SHF.R.S32.HI R5, RZ, 0x1f, R2 ;  /* 0x0000001fff057819 */ /* 0x001fc80000011402 */
[----:B------:R-:W-:-:S04]  /*5340*/  LEA.HI R5, R5, R2, RZ, 0x4 ;  /* 0x0000000205057211 */ /* 0x000fc800078f20ff */
[----:B------:R-:W-:-:S05]  /*5350*/  SHF.R.S32.HI R5, RZ, 0x4, R5 ;  /* 0x00000004ff057819 */ /* 0x000fca0000011405 */
[----:B------:R-:W-:-:S05]  /*5360*/  IMAD R5, R5, 0x10, R0 ;  /* 0x0000001005057824 */ /* 0x000fca00078e0200 */
[----:B------:R-:W-:-:S13]  /*5370*/  ISETP.GE.AND P0, PT, R5, R2, PT ;  /* 0x000000020500720c */ /* 0x000fda0003f06270 */
[----:B------:R-:W-:Y:S05]  /*5380*/  @P0 EXIT ;  /* 0x000000000000094d */ /* 0x000fea0003800000 */
[----:B--2---:R-:W0:Y:S01]  /*5390*/  I2F.U32.RP R8, UR18 ;  /* 0x0000001200087d06 */ /* 0x004e220008209000 */
        /* <DEDUP_REMOVED lines=28> */
[----:B------:R-:W0:Y:S01]  /*5560*/  LDC R0, c[0x0][0x3a0] ;  /* 0x0000e800ff007b82 */ /* 0x000e220000000800 */
[----:B------:R-:W1:Y:S01]  /*5570*/  LDCU.64 UR8, c[0x0][0x388] ;  /* 0x00007100ff0877ac */ /* 0x000e620008000a00 */
[----:B------:R-:W-:-:S05]  /*5580*/  VIADD R4, R4, 0x1 ;  /* 0x0000000104047836 */ /* 0x000fca0000000000 */
[----:B------:R-:W-:Y:S01]  /*5590*/  LOP3.LUT R4, R4, 0x3, RZ, 0xc0, !PT ;  /* 0x0000000304047812 */ /* 0x000fe200078ec0ff */
[----:B------:R-:W2:Y:S04]  /*55a0*/  LDC.64 R6, c[0x0][0x380] ;  /* 0x0000e000ff067b82 */ /* 0x000ea80000000a00 */
[----:B------:R-:W-:Y:S02]  /*55b0*/  IMAD.MOV R4, RZ, RZ, -R4 ;  /* 0x000000ffff047224 */ /* 0x000fe400078e0a04 */
[----:B0-----:R-:W-:Y:S01]  /*55c0*/  IMAD.WIDE.U32 R8, R0, UR19, RZ ;  /* 0x0000001300087c25 */ /* 0x001fe2000f8e00ff */
[----:B------:R-:W-:-:S03]  /*55d0*/  SHF.R.S32.HI R10, RZ, 0x1f, R0 ;  /* 0x0000001fff0a7819 */ /* 0x000fc60000011400 */
[----:B------:R-:W-:Y:S02]  /*55e0*/  IMAD.SHL.U32 R11, R8, 0x4, RZ ;  /* 0x00000004080b7824 */ /* 0x000fe400078e00ff */
[----:B------:R-:W-:Y:S02]  /*55f0*/  IMAD R13, R10, UR19, RZ ;  /* 0x000000130a0d7c24 */ /* 0x000fe4000f8e02ff */
[----:B--2---:R-:W-:Y:S02]  /*5600*/  IMAD.IADD R11, R11, 0x1, R6 ;  /* 0x000000010b0b7824 */ /* 0x004fe400078e0206 */
[----:B------:R-:W-:Y:S02]  /*5610*/  IMAD.IADD R12, R9, 0x1, R13 ;  /* 0x00000001090c7824 */ /* 0x000fe400078e020d */
[----:B------:R-:W-:-:S05]  /*5620*/  IMAD.MOV R11, RZ, RZ, -R11 ;  /* 0x000000ffff0b7224 */ /* 0x000fca00078e0a0b */
[----:B------:R-:W-:-:S04]  /*5630*/  SHF.R.U32.HI R11, RZ, 0x2, R11 ;  /* 0x00000002ff0b7819 */ /* 0x000fc8000001160b */
[----:B------:R-:W-:-:S04]  /*5640*/  LOP3.LUT R11, R11, 0xf, RZ, 0xc0, !PT ;  /* 0x0000000f0b0b7812 */ /* 0x000fc800078ec0ff */
[----:B------:R-:W-:-:S04]  /*5650*/  VIMNMX R0, PT, PT, R11, R0, PT ;  /* 0x000000000b007248 */ /* 0x000fc80003fe0100 */
[C---:B------:R-:W-:Y:S01]  /*5660*/  SHF.L.U64.HI R9, R0.reuse, 0x2, R3 ;  /* 0x0000000200097819 */ /* 0x040fe20000010203 */
[C---:B------:R-:W-:Y:S01]  /*5670*/  IMAD.SHL.U32 R11, R0.reuse, 0x4, RZ ;  /* 0x00000004000b7824 */ /* 0x040fe200078e00ff */
[----:B-1----:R-:W-:-:S04]  /*5680*/  IADD3 R0, P3, P4, R0, UR8, R8 ;  /* 0x0000000800007c10 */ /* 0x002fc8000fc7e008 */
[----:B------:R-:W-:-:S04]  /*5690*/  LEA R11, P1, R8, R11, 0x2 ;  /* 0x0000000b080b7211 */ /* 0x000fc800078210ff */
[----:B------:R-:W-:Y:S02]  /*56a0*/  IADD3 R6, P2, PT, R11, R6, RZ ;  /* 0x000000060b067210 */ /* 0x000fe40007f5e0ff */
[--C-:B------:R-:W-:Y:S02]  /*56b0*/  LEA.HI.X R8, R8, R9, R12.reuse, 0x2, P1 ;  /* 0x0000000908087211 */ /* 0x100fe400008f140c */
[----:B------:R-:W-:-:S03]  /*56c0*/  IADD3.X R12, PT, PT, R3, UR9, R12, P3, P4 ;  /* 0x00000009030c7c10 */ /* 0x000fc60009fe840c */
[----:B------:R-:W-:-:S07]  /*56d0*/  IMAD.X R7, R8, 0x1, R7, P2 ;  /* 0x0000000108077824 */ /* 0x000fce00010e0607 */
.L_x_203:
[----:B------:R-:W-:-:S06]  /*56e0*/  IMAD.WIDE R8, R5, 0x4, R6 ;  /* 0x0000000405087825 */ /* 0x000fcc00078e0206 */
[----:B------:R-:W2:Y:S01]  /*56f0*/  LDG.E R8, desc[UR16][R8.64] ;  /* 0x0000001008087981 */ /* 0x000ea2000c1e1900 */
[----:B------:R-:W-:Y:S02]  /*5700*/  VIADD R4, R4, 0x1 ;  /* 0x0000000104047836 */ /* 0x000fe40000000000 */
[----:B--2---:R-:W-:-:S06]  /*5710*/  FMUL.FTZ R3, R8, UR5 ;  /* 0x0000000508037c20 */ /* 0x004fcc0008410000 */
[----:B0-----:R-:W0:Y:S02]  /*5720*/  F2I.NTZ R3, R3 ;  /* 0x0000000300037305 */ /* 0x001e240000203100 */
[----:B0-----:R-:W-:-:S05]  /*5730*/  VIADD R10, R3, UR6 ;  /* 0x00000006030a7c36 */ /* 0x001fca0008000000 */
        /* <DEDUP_REMOVED lines=8> */
.L_x_202:
[----:B------:R-:W-:Y:S05]  /*57c0*/  BSYNC.RECONVERGENT B0 ;  /* 0x0000000000007941 */ /* 0x000fea0003800200 */
.L_x_201:
[----:B------:R-:W-:Y:S05]  /*57d0*/  @!P0 EXIT ;  /* 0x000000000000894d */ /* 0x000fea0003800000 */
[----:B------:R-:W-:-:S12]  /*57e0*/  USHF.L.U32 UR4, UR18, 0x2, URZ ;  /* 0x0000000212047899 */ /* 0x000fd800080006ff */
.L_x_204:
[----:B01----:R-:W-:-:S05]  /*57f0*/  IMAD.WIDE R10, R5, 0x4, R28 ;  /* 0x00000004050a7825 */ /* 0x003fca00078e021c */
[----:B------:R-:W2:Y:S01]  /*5800*/  LDG.E R0, desc[UR16][R10.64] ;  /* 0x000000100a007981 */ /* 0x000ea2000c1e1900 */
[C---:B------:R-:W-:Y:S02]  /*5810*/  IADD3 R8, P0, PT, R5.reuse, R22, RZ ;  /* 0x0000001605087210 */ /* 0x040fe40007f1e0ff */
[----:B------:R-:W-:Y:S02]  /*5820*/  IADD3 R6, P1, PT, R10, UR4, RZ ;  /* 0x000000040a067c10 */ /* 0x000fe4000ff3e0ff */
[----:B------:R-:W-:-:S03]  /*5830*/  LEA.HI.X.SX32 R9, R5, R23, 0x1, P0 ;  /* 0x0000001705097211 */ /* 0x000fc600000f0eff */
[----:B------:R-:W-:Y:S02]  /*5840*/  IMAD.X R7, RZ, RZ, R11, P1 ;  /* 0x000000ffff077224 */ /* 0x000fe400008e060b */
[----:B--2---:R-:W-:-:S06]  /*5850*/  FMUL.FTZ R0, R0, UR5 ;  /* 0x0000000500007c20 */ /* 0x004fcc0008410000 */
[----:B------:R-:W0:Y:S02]  /*5860*/  F2I.NTZ R0, R0 ;  /* 0x0000000000007305 */ /* 0x000e240000203100 */
[----:B0-----:R-:W-:-:S05]  /*5870*/  VIADD R3, R0, UR6 ;  /* 0x0000000600037c36 */ /* 0x001fca0008000000 */
[----:B------:R-:W-:-:S04]  /*5880*/  I2I.S8.S32.SAT R3, R3 ;  /* 0x0000000300037238 */ /* 0x000fc80000001000 */
[----:B------:R-:W-:-:S05]  /*5890*/  PRMT R3, R3, 0x8880, RZ ;  /* 0x0000888003037816 */ /* 0x000fca00000000ff */
[----:B------:R0:W-:Y:S04]  /*58a0*/  STG.E.U8 desc[UR16][R8.64], R3 ;  /* 0x0000000308007986 */ /* 0x0001e8000c101110 */
[----:B------:R-:W2:Y:S01]  /*58b0*/  LDG.E R4, desc[UR16][R6.64] ;  /* 0x0000001006047981 */ /* 0x000ea2000c1e1900 */
[----:B------:R-:W-:Y:S02]  /*58c0*/  IADD3 R12, P0, PT, R8, UR18, RZ ;  /* 0x00000012080c7c10 */ /* 0x000fe4000ff1e0ff */
[----:B------:R-:W-:-:S03]  /*58d0*/  IADD3 R10, P1, PT, R6, UR4, RZ ;  /* 0x00000004060a7c10 */ /* 0x000fc6000ff3e0ff */
[----:B------:R-:W-:Y:S02]  /*58e0*/  IMAD.X R13, RZ, RZ, R9, P0 ;  /* 0x000000ffff0d7224 */ /* 0x000fe400000e0609 */
[----:B------:R-:W-:Y:S02]  /*58f0*/  IMAD.X R11, RZ, RZ, R7, P1 ;  /* 0x000000ffff0b7224 */ /* 0x000fe400008e0607 */
[----:B--2---:R-:W-:-:S06]  /*5900*/  FMUL.FTZ R4, R4, UR5 ;  /* 0x0000000504047c20 */ /* 0x004fcc0008410000 */
[----:B------:R-:W1:Y:S02]  /*5910*/  F2I.NTZ R4, R4 ;  /* 0x0000000400047305 */ /* 0x000e640000203100 */
[----:B-1----:R-:W-:-:S05]  /*5920*/  VIADD R0, R4, UR6 ;  /* 0x0000000604007c36 */ /* 0x002fca0008000000 */
[----:B------:R-:W-:-:S04]  /*5930*/  I2I.S8.S32.SAT R0, R0 ;  /* 0x0000000000007238 */ /* 0x000fc80000001000 */
[----:B------:R-:W-:-:S05]  /*5940*/  PRMT R0, R0, 0x8880, RZ ;  /* 0x0000888000007816 */ /* 0x000fca00000000ff */
[----:B0-----:R-:W-:-:S05]  /*5950*/  IMAD.MOV.U32 R3, RZ, RZ, R0 ;  /* 0x000000ffff037224 */ /* 0x001fca00078e0000 */
        /* <DEDUP_REMOVED lines=14> */
[----:B------:R-:W-:Y:S01]  /*5a40*/  IADD3 R10, P0, PT, R6, UR18, RZ ;  /* 0x00000012060a7c10 */ /* 0x000fe2000ff1e0ff */
[----:B------:R-:W-:-:S04]  /*5a50*/  VIADD R5, R5, UR4 ;  /* 0x0000000405057c36 */ /* 0x000fc80008000000 */
[----:B------:R-:W-:Y:S01]  /*5a60*/  IMAD.X R11, RZ, RZ, R7, P0 ;  /* 0x000000ffff0b7224 */ /* 0x000fe200000e0607 */
[----:B------:R-:W-:Y:S01]  /*5a70*/  ISETP.GE.AND P0, PT, R5, R2, PT ;  /* 0x000000020500720c */ /* 0x000fe20003f06270 */
[----:B--2---:R-:W-:-:S06]  /*5a80*/  FMUL.FTZ R0, R8, UR5 ;  /* 0x0000000508007c20 */ /* 0x004fcc0008410000 */
[----:B------:R-:W0:Y:S02]  /*5a90*/  F2I.NTZ R0, R0 ;  /* 0x0000000000007305 */ /* 0x000e240000203100 */
[----:B0-----:R-:W-:-:S05]  /*5aa0*/  VIADD R4, R0, UR6 ;  /* 0x0000000600047c36 */ /* 0x001fca0008000000 */
[----:B------:R-:W-:-:S04]  /*5ab0*/  I2I.S8.S32.SAT R4, R4 ;  /* 0x0000000400047238 */ /* 0x000fc80000001000 */
[----:B------:R-:W-:-:S05]  /*5ac0*/  PRMT R13, R4, 0x8880, RZ ;  /* 0x00008880040d7816 */ /* 0x000fca00000000ff */
[----:B------:R1:W-:Y:S01]  /*5ad0*/  STG.E.U8 desc[UR16][R10.64], R13 ;  /* 0x0000000d0a007986 */ /* 0x0003e2000c101110 */
[----:B------:R-:W-:Y:S05]  /*5ae0*/  @!P0 BRA `(.L_x_204) ;  /* 0xfffffffc00408947 */ /* 0x000fea000383ffff */
[----:B------:R-:W-:Y:S05]  /*5af0*/  EXIT ;  /* 0x000000000000794d */ /* 0x000fea0003800000 */
.L_x_205:
        /* <DEDUP_REMOVED lines=16> */
.L_x_353:


//--------------------- .text._ZN4vllm32dynamic_scaled_int8_quant_kernelIffEEvPKT_PaPT0_i --------------------------
	.section	.text._ZN4vllm32dynamic_scaled_int8_quant_kernelIffEEvPKT_PaPT0_i,"ax",@progbits
	.align	128
        .global         _ZN4vllm32dynamic_scaled_int8_quant_kernelIffEEvPKT_PaPT0_i
        .type           _ZN4vllm32dynamic_scaled_int8_quant_kernelIffEEvPKT_PaPT0_i,@function
        .size           _ZN4vllm32dynamic_scaled_int8_quant_kernelIffEEvPKT_PaPT0_i,(.L_x_354 - _ZN4vllm32dynamic_scaled_int8_quant_kernelIffEEvPKT_PaPT0_i)
        .other          _ZN4vllm32dynamic_scaled_int8_quant_kernelIffEEvPKT_PaPT0_i,@"STO_CUDA_ENTRY STV_DEFAULT"
_ZN4vllm32dynamic_scaled_int8_quant_kernelIffEEvPKT_PaPT0_i:
.text._ZN4vllm32dynamic_scaled_int8_quant_kernelIffEEvPKT_PaPT0_i:
        /* <DEDUP_REMOVED lines=28> */
[----:B------:R-:W-:Y:S02]  /*01c0*/  IMAD.MOV.U32 R26, RZ, RZ, RZ ;  /* 0x000000ffff1a7224 */ /* 0x000fe400078e00ff */
        /* <DEDUP_REMOVED lines=22> */
[----:B------:R-:W-:Y:S01]  /*0330*/  ISETP.NE.AND P1, PT, R2, RZ, PT ;  /* 0x000000ff0200720c */ /* 0x000fe20003f25270 */
[----:B------:R-:W-:Y:S01]  /*0340*/  IMAD.MOV.U32 R2, RZ, RZ, R3 ;  /* 0x000000ffff027224 */ /* 0x000fe200078e0003 */
[----:B------:R-:W-:-:S13]  /*0350*/  ISETP.NE.U32.AND P0, PT, R4, 0x1, PT ;  /* 0x000000010400780c */ /* 0x000fda0003f05070 */
[----:B------:R-:W-:Y:S05]  /*0360*/  @!P0 BRA `(.L_x_210) ;  /* 0x0000000000348947 */ /* 0x000fea0003800000 */
[----:B------:R-:W-:-:S04]  /*0370*/  LEA R22, P0, R3, UR4, 0x6 ;  /* 0x0000000403167c11 */ /* 0x000fc8000f8030ff */
[----:B------:R-:W-:-:S05]  /*0380*/  LEA.HI.X R23, R3, UR5, RZ, 0x6, P0 ;  /* 0x0000000503177c11 */ /* 0x000fca00080f34ff */
[----:B------:R-:W2:Y:S04]  /*0390*/  LDG.E.ENL2.256 R12, R8, desc[UR12][R22.64] ;  /* 0xfe00000c1608797e */ /* 0x000ea8000812190c */
[----:B------:R-:W3:Y:S01]  /*03a0*/  LDG.E.ENL2.256 R4, R16, desc[UR12][R22.64+0x20] ;  /* 0xfe00010c1610797e */ /* 0x000ee20008121904 */
[----:B------:R-:W-:Y:S01]  /*03b0*/  IMAD.MOV.U32 R2, RZ, RZ, R20 ;  /* 0x000000ffff027224 */ /* 0x000fe200078e0014 */
[----:B--2---:R-:W-:-:S04]  /*03c0*/  FMNMX3.FTZ R8, |R8|, RZ, |R9|, !PT ;  /* 0x000000ff08087276 */ /* 0x004fc80007810609 */
[----:B------:R-:W-:-:S04]  /*03d0*/  FMNMX3.FTZ R8, R8, |R10|, |R11|, !PT ;  /* 0x4000000a08087276 */ /* 0x000fc8000781040b */
[----:B------:R-:W-:-:S04]  /*03e0*/  FMNMX3.FTZ R8, R8, |R12|, |R13|, !PT ;  /* 0x4000000c08087276 */ /* 0x000fc8000781040d */
[----:B------:R-:W-:-:S04]  /*03f0*/  FMNMX3.FTZ R8, R8, |R14|, |R15|, !PT ;  /* 0x4000000e08087276 */ /* 0x000fc8000781040f */
[----:B---3--:R-:W-:-:S04]  /*0400*/  FMNMX3.FTZ R8, R8, |R16|, |R17|, !PT ;  /* 0x4000001008087276 */ /* 0x008fc80007810411 */
[----:B------:R-:W-:-:S04]  /*0410*/  FMNMX3.FTZ R8, R8, |R18|, |R19|, !PT ;  /* 0x4000001208087276 */ /* 0x000fc80007810413 */
[----:B------:R-:W-:-:S04]  /*0420*/  FMNMX3.FTZ R4, R8, |R4|, |R5|, !PT ;  /* 0x4000000408047276 */ /* 0x000fc80007810405 */
[----:B------:R-:W-:-:S07]  /*0430*/  FMNMX3.FTZ R26, R4, |R6|, |R7|, !PT ;  /* 0x40000006041a7276 */ /* 0x000fce0007810407 */
.L_x_210:
[----:B------:R-:W-:Y:S05]  /*0440*/  BSYNC.RECONVERGENT B1 ;  /* 0x0000000000017941 */ /* 0x000fea0003800200 */
.L_x_209:
[----:B------:R-:W-:Y:S05]  /*0450*/  @!P1 BRA `(.L_x_208) ;  /* 0x0000001000049947 */ /* 0x000fea0003800000 */
[----:B------:R-:W-:Y:S01]  /*0460*/  BSSY.RECONVERGENT B1, `(.L_x_211) ;  /* 0x000001f000017945 */ /* 0x000fe20003800200 */
[----:B------:R-:W-:-:S07]  /*0470*/  IMAD.IADD R29, R2, 0x1, R0 ;  /* 0x00000001021d7824 */ /* 0x000fce00078e0200 */
.L_x_212:
[----:B------:R-:W-:-:S04]  /*0480*/  IMAD.MOV.U32 R5, RZ, RZ, 0x40 ;  /* 0x00000040ff057424 */ /* 0x000fc800078e00ff */
[----:B------:R-:W-:-:S05]  /*0490*/  IMAD.WIDE.U32 R4, R2, R5, UR4 ;  /* 0x0000000402047e25 */ /* 0x000fca000f8e0005 */
[----:B------:R-:W2:Y:S01]  /*04a0*/  LDG.E.ENL2.256 R20, R12, desc[UR12][R4.64] ;  /* 0xfe00000c040c797e */ /* 0x000ea20008121914 */
[----:B------:R-:W-:-:S03]  /*04b0*/  IMAD.MOV.U32 R24, RZ, RZ, 0x40 ;  /* 0x00000040ff187424 */ /* 0x000fc600078e00ff */
[----:B------:R-:W3:Y:S01]  /*04c0*/  LDG.E.ENL2.256 R8, R4, desc[UR12][R4.64+0x20] ;  /* 0xfe00010c0404797e */ /* 0x000ee20008121908 */
[----:B------:R-:W-:Y:S01]  /*04d0*/  IMAD.WIDE.U32 R24, R29, R24, UR4 ;  /* 0x000000041d187e25 */ /* 0x000fe2000f8e0018 */
[----:B--2---:R-:W-:-:S04]  /*04e0*/  FMNMX3.FTZ R12, R26, |R12|, |R13|, !PT ;  /* 0x4000000c1a0c7276 */ /* 0x004fc8000781040d */
[----:B------:R-:W-:-:S04]  /*04f0*/  FMNMX3.FTZ R12, R12, |R14|, |R15|, !PT ;  /* 0x4000000e0c0c7276 */ /* 0x000fc8000781040f */
[----:B------:R-:W-:Y:S02]  /*0500*/  FMNMX3.FTZ R20, R12, |R20|, |R21|, !PT ;  /* 0x400000140c147276 */ /* 0x000fe40007810415 */
[----:B------:R-:W2:Y:S02]  /*0510*/  LDG.E.ENL2.256 R16, R12, desc[UR12][R24.64] ;  /* 0xfe00000c180c797e */ /* 0x000ea40008121910 */
[----:B------:R-:W-:Y:S02]  /*0520*/  FMNMX3.FTZ R28, R20, |R22|, |R23|, !PT ;  /* 0x40000016141c7276 */ /* 0x000fe40007810417 */
[----:B------:R-:W4:Y:S02]  /*0530*/  LDG.E.ENL2.256 R24, R20, desc[UR12][R24.64+0x20] ;  /* 0xfe00010c1814797e */ /* 0x000f240008121918 */
[----:B---3--:R-:W-:Y:S01]  /*0540*/  FMNMX3.FTZ R28, R28, |R4|, |R5|, !PT ;  /* 0x400000041c1c7276 */ /* 0x008fe20007810405 */
[----:B------:R-:W-:Y:S01]  /*0550*/  USHF.R.S32.HI UR8, URZ, 0x4, UR15 ;  /* 0x00000004ff087899 */ /* 0x000fe2000801140f */
[C---:B------:R-:W-:Y:S01]  /*0560*/  IADD3 R2, PT, PT, R0.reuse, R2, R0 ;  /* 0x0000000200027210 */ /* 0x040fe20007ffe000 */
[----:B------:R-:W-:Y:S01]  /*0570*/  IMAD R29, R0, 0x2, R29 ;  /* 0x00000002001d7824 */ /* 0x000fe200078e021d */
[----:B------:R-:W-:-:S03]  /*0580*/  FMNMX3.FTZ R6, R28, |R6|, |R7|, !PT ;  /* 0x400000061c067276 */ /* 0x000fc60007810407 */
[----:B------:R-:W-:Y:S02]  /*0590*/  ISETP.GE.AND P0, PT, R2, UR8, PT ;  /* 0x0000000802007c0c */ /* 0x000fe4000bf06270 */
[----:B------:R-:W-:-:S04]  /*05a0*/  FMNMX3.FTZ R6, R6, |R8|, |R9|, !PT ;  /* 0x4000000806067276 */ /* 0x000fc80007810409 */
[----:B------:R-:W-:-:S04]  /*05b0*/  FMNMX3.FTZ R6, R6, |R10|, |R11|, !PT ;  /* 0x4000000a06067276 */ /* 0x000fc8000781040b */
[----:B--2---:R-:W-:-:S04]  /*05c0*/  FMNMX3.FTZ R6, R6, |R12|, |R13|, !PT ;  /* 0x4000000c06067276 */ /* 0x004fc8000781040d */
[----:B------:R-:W-:-:S04]  /*05d0*/  FMNMX3.FTZ R6, R6, |R14|, |R15|, !PT ;  /* 0x4000000e06067276 */ /* 0x000fc8000781040f */
[----:B------:R-:W-:-:S04]  /*05e0*/  FMNMX3.FTZ R6, R6, |R16|, |R17|, !PT ;  /* 0x4000001006067276 */ /* 0x000fc80007810411 */
[----:B------:R-:W-:-:S04]  /*05f0*/  FMNMX3.FTZ R6, R6, |R18|, |R19|, !PT ;  /* 0x4000001206067276 */ /* 0x000fc80007810413 */
[----:B----4-:R-:W-:-:S04]  /*0600*/  FMNMX3.FTZ R6, R6, |R20|, |R21|, !PT ;  /* 0x4000001406067276 */ /* 0x010fc80007810415 */
[----:B------:R-:W-:-:S04]  /*0610*/  FMNMX3.FTZ R6, R6, |R22|, |R23|, !PT ;  /* 0x4000001606067276 */ /* 0x000fc80007810417 */
[----:B------:R-:W-:-:S04]  /*0620*/  FMNMX3.FTZ R6, R6, |R24|, |R25|, !PT ;  /* 0x4000001806067276 */ /* 0x000fc80007810419 */
[----:B------:R-:W-:Y:S01]  /*0630*/  FMNMX3.FTZ R26, R6, |R26|, |R27|, !PT ;  /* 0x4000001a061a7276 */ /* 0x000fe2000781041b */
[----:B------:R-:W-:Y:S06]  /*0640*/  @!P0 BRA `(.L_x_212) ;  /* 0xfffffffc008c8947 */ /* 0x000fec000383ffff */
[----:B------:R-:W-:Y:S05]  /*0650*/  BSYNC.RECONVERGENT B1 ;  /* 0x0000000000017941 */ /* 0x000fea0003800200 */
.L_x_211:
[----:B------:R-:W-:Y:S05]  /*0660*/  BRA `(.L_x_208) ;  /* 0x0000000c00807947 */ /* 0x000fea0003800000 */
.L_x_207:
[----:B------:R-:W-:Y:S01]  /*0670*/  UIADD3 UR7, UPT, UPT, -UR4, URZ, URZ ;  /* 0x000000ff04077290 */ /* 0x000fe2000fffe1ff */
[----:B------:R-:W0:Y:S01]  /*0680*/  S2R R10, SR_TID.X ;  /* 0x00000000000a7919 */ /* 0x000e220000002100 */
[----:B------:R-:W1:Y:S01]  /*0690*/  LDCU UR8, c[0x0][0x398] ;  /* 0x00007300ff0877ac */ /* 0x000e620008000800 */
[----:B------:R-:W-:Y:S01]  /*06a0*/  BSSY.RECONVERGENT B1, `(.L_x_213) ;  /* 0x000001b000017945 */ /* 0x000fe20003800200 */
[----:B------:R-:W-:Y:S01]  /*06b0*/  IMAD.MOV.U32 R26, RZ, RZ, RZ ;  /* 0x000000ffff1a7224 */ /* 0x000fe200078e00ff */
[----:B------:R-:W-:Y:S01]  /*06c0*/  USHF.R.U32.HI UR7, URZ, 0x2, UR7 ;  /* 0x00000002ff077899 */ /* 0x000fe20008011607 */
[----:B------:R-:W2:Y:S03]  /*06d0*/  LDCU.64 UR20, c[0x0][0x380] ;  /* 0x00007000ff1477ac */ /* 0x000ea60008000a00 */
[----:B------:R-:W-:-:S04]  /*06e0*/  ULOP3.LUT UR7, UR7, 0xf, URZ, 0xc0, !UPT ;  /* 0x0000000f07077892 */ /* 0x000fc8000f8ec0ff */
[----:B------:R-:W-:-:S04]  /*06f0*/  UISETP.LT.AND UP1, UPT, UR7, UR15, UPT ;  /* 0x0000000f0700728c */ /* 0x000fc8000bf21270 */
[----:B------:R-:W-:Y:S02]  /*0700*/  USEL UR7, UR7, UR15, UP1 ;  /* 0x0000000f07077287 */ /* 0x000fe40008800000 */
[----:B-1----:R-:W-:Y:S02]  /*0710*/  UIMAD UR8, UR14, UR8, URZ ;  /* 0x000000080e0872a4 */ /* 0x002fe4000f8e02ff */
[----:B------:R-:W-:Y:S02]  /*0720*/  UIADD3 UR11, UPT, UPT, -UR7, UR15, URZ ;  /* 0x0000000f070b7290 */ /* 0x000fe4000fffe1ff */
[----:B------:R-:W-:Y:S01]  /*0730*/  ISETP.GE.AND P0, PT, R3, UR7, PT ;  /* 0x0000000703007c0c */ /* 0x000fe2000bf06270 */
[----:B------:R-:W-:Y:S02]  /*0740*/  USHF.L.U64.HI UR9, UR8, 0x2, UR6 ;  /* 0x0000000208097899 */ /* 0x000fe40008010206 */
[----:B------:R-:W-:-:S10]  /*0750*/  USHF.L.U32 UR10, UR8, 0x2, URZ ;  /* 0x00000002080a7899 */ /* 0x000fd400080006ff */
[----:B0-2---:R-:W-:Y:S05]  /*0760*/  @P0 BRA `(.L_x_214) ;  /* 0x0000000000380947 */ /* 0x005fea0003800000 */
[----:B------:R-:W-:Y:S01]  /*0770*/  LEA R4, P0, R10, UR10, 0x2 ;  /* 0x0000000a0a047c11 */ /* 0x000fe2000f8010ff */
[----:B------:R-:W-:Y:S02]  /*0780*/  IMAD.MOV.U32 R26, RZ, RZ, RZ ;  /* 0x000000ffff1a7224 */ /* 0x000fe400078e00ff */
[----:B------:R-:W-:Y:S01]  /*0790*/  IMAD.MOV.U32 R9, RZ, RZ, R3 ;  /* 0x000000ffff097224 */ /* 0x000fe200078e0003 */
[----:B------:R-:W-:Y:S02]  /*07a0*/  IADD3 R4, P1, PT, R4, UR20, RZ ;  /* 0x0000001404047c10 */ /* 0x000fe4000ff3e0ff */
[----:B------:R-:W-:-:S04]  /*07b0*/  LEA.HI.X R5, R10, UR9, RZ, 0x2, P0 ;  /* 0x000000090a057c11 */ /* 0x000fc800080f14ff */
[----:B------:R-:W-:-:S07]  /*07c0*/  IADD3.X R5, PT, PT, R5, UR21, RZ, P1, !PT ;  /* 0x0000001505057c10 */ /* 0x000fce0008ffe4ff */
.L_x_215:
[----:B------:R-:W-:Y:S02]  /*07d0*/  IMAD.MOV.U32 R6, RZ, RZ, R4 ;  /* 0x000000ffff067224 */ /* 0x000fe400078e0004 */
[----:B------:R-:W-:-:S05]  /*07e0*/  IMAD.MOV.U32 R7, RZ, RZ, R5 ;  /* 0x000000ffff077224 */ /* 0x000fca00078e0005 */
[----:B------:R-:W2:Y:S01]  /*07f0*/  LDG.E R11, desc[UR12][R6.64] ;  /* 0x0000000c060b7981 */ /* 0x000ea2000c1e1900 */
[C---:B----4-:R-:W-:Y:S02]  /*0800*/  IMAD.IADD R9, R0.reuse, 0x1, R9 ;  /* 0x0000000100097824 */ /* 0x050fe400078e0209 */
[----:B------:R-:W-:-:S03]  /*0810*/  IMAD.WIDE.U32 R4, R0, 0x4, R6 ;  /* 0x0000000400047825 */ /* 0x000fc600078e0006 */
[----:B------:R-:W-:Y:S02]  /*0820*/  ISETP.GE.AND P0, PT, R9, UR7, PT ;  /* 0x0000000709007c0c */ /* 0x000fe4000bf06270 */
[----:B--2---:R-:W-:-:S11]  /*0830*/  FMNMX.FTZ R26, |R11|, R26, !PT ;  /* 0x0000001a0b1a7209 */ /* 0x004fd60007810200 */
[----:B------:R-:W-:Y:S05]  /*0840*/  @!P0 BRA `(.L_x_215) ;  /* 0xfffffffc00e08947 */ /* 0x000fea000383ffff */
.L_x_214:
[----:B------:R-:W-:Y:S05]  /*0850*/  BSYNC.RECONVERGENT B1 ;  /* 0x0000000000017941 */ /* 0x000fea0003800200 */
.L_x_213:
        /* <DEDUP_REMOVED lines=21> */
[----:B------:R-:W-:-:S04]  /*09b0*/  IMAD.HI.U32 R8, R5, R9, R4 ;  /* 0x0000000905087227 */ /* 0x000fc800078e0004 */
[----:B------:R-:W-:Y:S02]  /*09c0*/  IMAD.MOV.U32 R9, RZ, RZ, R3 ;  /* 0x000000ffff097224 */ /* 0x000fe400078e0003 */
        /* <DEDUP_REMOVED lines=31> */
[----:B------:R-:W5:Y:S01]  /*0bc0*/  LDG.E R21, desc[UR12][R4.64+0x3c] ;  /* 0x00003c0c04157981 */ /* 0x000f62000c1e1900 */
[----:B--2---:R-:W-:-:S04]  /*0bd0*/  FMNMX3.FTZ R7, R26, |R7|, |R8|, !PT ;  /* 0x400000071a077276 */ /* 0x004fc80007810408 */
[----:B---3--:R-:W-:Y:S01]  /*0be0*/  FMNMX3.FTZ R7, R7, |R10|, |R9|, !PT ;  /* 0x4000000a07077276 */ /* 0x008fe20007810409 */
[----:B------:R-:W-:-:S03]  /*0bf0*/  IMAD.MOV.U32 R9, RZ, RZ, R2 ;  /* 0x000000ffff097224 */ /* 0x000fc600078e0002 */
[----:B----4-:R-:W-:-:S04]  /*0c00*/  FMNMX3.FTZ R7, R7, |R12|, |R11|, !PT ;  /* 0x4000000c07077276 */ /* 0x010fc8000781040b */
[----:B-----5:R-:W-:-:S04]  /*0c10*/  FMNMX3.FTZ R7, R7, |R14|, |R13|, !PT ;  /* 0x4000000e07077276 */ /* 0x020fc8000781040d */
[----:B------:R-:W-:-:S04]  /*0c20*/  FMNMX3.FTZ R7, R7, |R16|, |R15|, !PT ;  /* 0x4000001007077276 */ /* 0x000fc8000781040f */
[----:B------:R-:W-:-:S04]  /*0c30*/  FMNMX3.FTZ R7, R7, |R18|, |R17|, !PT ;  /* 0x4000001207077276 */ /* 0x000fc80007810411 */
[----:B------:R-:W-:-:S04]  /*0c40*/  FMNMX3.FTZ R7, R7, |R20|, |R19|, !PT ;  /* 0x4000001407077276 */ /* 0x000fc80007810413 */
[----:B------:R-:W-:-:S07]  /*0c50*/  FMNMX3.FTZ R26, R7, |R6|, |R21|, !PT ;  /* 0x40000006071a7276 */ /* 0x000fce0007810415 */
.L_x_219:
[----:B------:R-:W-:Y:S05]  /*0c60*/  BSYNC.RECONVERGENT B2 ;  /* 0x0000000000027941 */ /* 0x000fea0003800200 */
.L_x_218:
[----:B------:R-:W-:Y:S05]  /*0c70*/  @!P1 BRA `(.L_x_217) ;  /* 0x0000000000e49947 */ /* 0x000fea0003800000 */
[----:B------:R-:W-:-:S07]  /*0c80*/  IMAD.IADD R11, R9, 0x1, R0 ;  /* 0x00000001090b7824 */ /* 0x000fce00078e0200 */
.L_x_220:
[----:B------:R-:W-:-:S04]  /*0c90*/  IMAD.MOV.U32 R4, RZ, RZ, 0x40 ;  /* 0x00000040ff047424 */ /* 0x000fc800078e00ff */
[----:B------:R-:W-:-:S05]  /*0ca0*/  IMAD.WIDE.U32 R4, R9, R4, UR16 ;  /* 0x0000001009047e25 */ /* 0x000fca000f8e0004 */
        /* <DEDUP_REMOVED lines=12> */
[----:B------:R-:W-:-:S03]  /*0d70*/  IMAD.MOV.U32 R6, RZ, RZ, 0x40 ;  /* 0x00000040ff067424 */ /* 0x000fc600078e00ff */
[----:B------:R-:W5:Y:S01]  /*0d80*/  LDG.E R10, desc[UR12][R4.64+0x30] ;  /* 0x0000300c040a7981 */ /* 0x000f62000c1e1900 */
[----:B------:R-:W-:-:S03]  /*0d90*/  IMAD.WIDE.U32 R6, R11, R6, UR16 ;  /* 0x000000100b067e25 */ /* 0x000fc6000f8e0006 */
[----:B------:R-:W5:Y:S04]  /*0da0*/  LDG.E R17, desc[UR12][R4.64+0x34] ;  /* 0x0000340c04117981 */ /* 0x000f68000c1e1900 */
[----:B------:R-:W5:Y:S04]  /*0db0*/  LDG.E R12, desc[UR12][R4.64+0x38] ;  /* 0x0000380c040c7981 */ /* 0x000f68000c1e1900 */
[----:B------:R-:W5:Y:S04]  /*0dc0*/  LDG.E R21, desc[UR12][R4.64+0x3c] ;  /* 0x00003c0c04157981 */ /* 0x000f68000c1e1900 */
[----:B------:R-:W5:Y:S04]  /*0dd0*/  LDG.E R16, desc[UR12][R6.64] ;  /* 0x0000000c06107981 */ /* 0x000f68000c1e1900 */
[----:B------:R-:W5:Y:S04]  /*0de0*/  LDG.E R23, desc[UR12][R6.64+0x4] ;  /* 0x0000040c06177981 */ /* 0x000f68000c1e1900 */
[----:B------:R-:W5:Y:S04]  /*0df0*/  LDG.E R4, desc[UR12][R6.64+0x1c] ;  /* 0x00001c0c06047981 */ /* 0x000f68000c1e1900 */
[----:B------:R-:W5:Y:S01]  /*0e00*/  LDG.E R5, desc[UR12][R6.64+0x24] ;  /* 0x0000240c06057981 */ /* 0x000f62000c1e1900 */
[----:B--2---:R-:W-:-:S03]  /*0e10*/  FMNMX3.FTZ R26, R26, |R25|, |R18|, !PT ;  /* 0x400000191a1a7276 */ /* 0x004fc60007810412 */
[----:B------:R-:W2:Y:S04]  /*0e20*/  LDG.E R18, desc[UR12][R6.64+0x8] ;  /* 0x0000080c06127981 */ /* 0x000ea8000c1e1900 */
[----:B------:R-:W2:Y:S01]  /*0e30*/  LDG.E R25, desc[UR12][R6.64+0xc] ;  /* 0x00000c0c06197981 */ /* 0x000ea2000c1e1900 */
[----:B---3--:R-:W-:-:S03]  /*0e40*/  FMNMX3.FTZ R26, R26, |R27|, |R20|, !PT ;  /* 0x4000001b1a1a7276 */ /* 0x008fc60007810414 */
[----:B------:R-:W3:Y:S04]  /*0e50*/  LDG.E R27, desc[UR12][R6.64+0x10] ;  /* 0x0000100c061b7981 */ /* 0x000ee8000c1e1900 */
[----:B------:R-:W3:Y:S01]  /*0e60*/  LDG.E R20, desc[UR12][R6.64+0x14] ;  /* 0x0000140c06147981 */ /* 0x000ee2000c1e1900 */
[----:B----4-:R-:W-:-:S03]  /*0e70*/  FMNMX3.FTZ R22, R26, |R22|, |R29|, !PT ;  /* 0x400000161a167276 */ /* 0x010fc6000781041d */
[----:B------:R-:W4:Y:S04]  /*0e80*/  LDG.E R29, desc[UR12][R6.64+0x18] ;  /* 0x0000180c061d7981 */ /* 0x000f28000c1e1900 */
[----:B------:R-:W4:Y:S01]  /*0e90*/  LDG.E R26, desc[UR12][R6.64+0x38] ;  /* 0x0000380c061a7981 */ /* 0x000f22000c1e1900 */
[----:B-----5:R-:W-:-:S03]  /*0ea0*/  FMNMX3.FTZ R19, R22, |R14|, |R19|, !PT ;  /* 0x4000000e16137276 */ /* 0x020fc60007810413 */
[----:B------:R-:W5:Y:S01]  /*0eb0*/  LDG.E R14, desc[UR12][R6.64+0x20] ;  /* 0x0000200c060e7981 */ /* 0x000f62000c1e1900 */
[----:B------:R-:W-:-:S03]  /*0ec0*/  FMNMX3.FTZ R19, R19, |R2|, |R13|, !PT ;  /* 0x4000000213137276 */ /* 0x000fc6000781040d */
[----:B------:R-:W5:Y:S04]  /*0ed0*/  LDG.E R13, desc[UR12][R6.64+0x28] ;  /* 0x0000280c060d7981 */ /* 0x000f68000c1e1900 */
[----:B------:R-:W5:Y:S01]  /*0ee0*/  LDG.E R2, desc[UR12][R6.64+0x2c] ;  /* 0x00002c0c06027981 */ /* 0x000f62000c1e1900 */
[----:B------:R-:W-:-:S03]  /*0ef0*/  FMNMX3.FTZ R22, R19, |R8|, |R15|, !PT ;  /* 0x4000000813167276 */ /* 0x000fc6000781040f */
[----:B------:R-:W5:Y:S04]  /*0f00*/  LDG.E R15, desc[UR12][R6.64+0x30] ;  /* 0x0000300c060f7981 */ /* 0x000f68000c1e1900 */
[----:B------:R-:W5:Y:S04]  /*0f10*/  LDG.E R8, desc[UR12][R6.64+0x34] ;  /* 0x0000340c06087981 */ /* 0x000f68000c1e1900 */
[----:B------:R-:W5:Y:S01]  /*0f20*/  LDG.E R19, desc[UR12][R6.64+0x3c] ;  /* 0x00003c0c06137981 */ /* 0x000f62000c1e1900 */
[----:B------:R-:W-:-:S04]  /*0f30*/  FMNMX3.FTZ R10, R22, |R10|, |R17|, !PT ;  /* 0x4000000a160a7276 */ /* 0x000fc80007810411 */
[----:B------:R-:W-:-:S04]  /*0f40*/  FMNMX3.FTZ R10, R10, |R12|, |R21|, !PT ;  /* 0x4000000c0a0a7276 */ /* 0x000fc80007810415 */
[----:B------:R-:W-:Y:S02]  /*0f50*/  FMNMX3.FTZ R10, R10, |R16|, |R23|, !PT ;  /* 0x400000100a0a7276 */ /* 0x000fe40007810417 */
[----:B------:R-:W-:-:S04]  /*0f60*/  IADD3 R9, PT, PT, R0, R9, R0 ;  /* 0x0000000900097210 */ /* 0x000fc80007ffe000 */
[----:B------:R-:W-:Y:S01]  /*0f70*/  ISETP.GE.AND P0, PT, R9, UR8, PT ;  /* 0x0000000809007c0c */ /* 0x000fe2000bf06270 */
[----:B------:R-:W-:Y:S01]  /*0f80*/  IMAD R11, R0, 0x2, R11 ;  /* 0x00000002000b7824 */ /* 0x000fe200078e020b */
[----:B--2---:R-:W-:-:S04]  /*0f90*/  FMNMX3.FTZ R10, R10, |R18|, |R25|, !PT ;  /* 0x400000120a0a7276 */ /* 0x004fc80007810419 */
[----:B---3--:R-:W-:-:S04]  /*0fa0*/  FMNMX3.FTZ R10, R10, |R27|, |R20|, !PT ;  /* 0x4000001b0a0a7276 */ /* 0x008fc80007810414 */
[----:B----4-:R-:W-:-:S04]  /*0fb0*/  FMNMX3.FTZ R4, R10, |R29|, |R4|, !PT ;  /* 0x4000001d0a047276 */ /* 0x010fc80007810404 */
[----:B-----5:R-:W-:-:S04]  /*0fc0*/  FMNMX3.FTZ R4, R4, |R14|, |R5|, !PT ;  /* 0x4000000e04047276 */ /* 0x020fc80007810405 */
[----:B------:R-:W-:-:S04]  /*0fd0*/  FMNMX3.FTZ R2, R4, |R13|, |R2|, !PT ;  /* 0x4000000d04027276 */ /* 0x000fc80007810402 */
[----:B------:R-:W-:-:S04]  /*0fe0*/  FMNMX3.FTZ R2, R2, |R15|, |R8|, !PT ;  /* 0x4000000f02027276 */ /* 0x000fc80007810408 */
[----:B------:R-:W-:Y:S01]  /*0ff0*/  FMNMX3.FTZ R26, R2, |R26|, |R19|, !PT ;  /* 0x4000001a021a7276 */ /* 0x000fe20007810413 */
[----:B------:R-:W-:Y:S06]  /*1000*/  @!P0 BRA `(.L_x_220) ;  /* 0xfffffffc00208947 */ /* 0x000fec000383ffff */
.L_x_217:
[----:B------:R-:W-:Y:S05]  /*1010*/  BSYNC.RECONVERGENT B1 ;  /* 0x0000000000017941 */ /* 0x000fea0003800200 */
.L_x_216:
[----:B------:R-:W-:-:S04]  /*1020*/  IMAD.U32 R2, RZ, RZ, UR8 ;  /* 0x00000008ff027e24 */ /* 0x000fc8000f8e00ff */
[----:B------:R-:W-:-:S05]  /*1030*/  IMAD R5, R2, 0x10, R3 ;  /* 0x0000001002057824 */ /* 0x000fca00078e0203 */
        /* <DEDUP_REMOVED lines=33> */
[----:B------:R-:W-:Y:S01]  /*1250*/  UIMAD.WIDE UR18, UR7, 0x4, UR8 ;  /* 0x00000004071278a5 */ /* 0x000fe2000f8e0208 */
[----:B------:R-:W-:Y:S02]  /*1260*/  IMAD.U32 R8, RZ, RZ, UR20 ;  /* 0x00000014ff087e24 */ /* 0x000fe4000f8e00ff */
[----:B------:R-:W-:Y:S01]  /*1270*/  IMAD.U32 R4, RZ, RZ, UR21 ;  /* 0x00000015ff047e24 */ /* 0x000fe2000f8e00ff */
[----:B------:R-:W-:Y:S02]  /*1280*/  LOP3.LUT R2, R2, 0x3, RZ, 0xc0, !PT ;  /* 0x0000000302027812 */ /* 0x000fe400078ec0ff */
[----:B------:R-:W-:-:S03]  /*1290*/  IADD3 R8, P0, PT, R8, UR18, RZ ;  /* 0x0000001208087c10 */ /* 0x000fc6000ff1e0ff */
[----:B------:R-:W-:Y:S01]  /*12a0*/  IMAD.MOV R2, RZ, RZ, -R2 ;  /* 0x000000ffff027224 */ /* 0x000fe200078e0a02 */
[----:B------:R-:W-:-:S09]  /*12b0*/  IADD3.X R9, PT, PT, R4, UR19, RZ, P0, !PT ;  /* 0x0000001304097c10 */ /* 0x000fd200087fe4ff */
.L_x_223:
[----:B------:R-:W-:-:S06]  /*12c0*/  IMAD.WIDE R6, R5, 0x4, R8 ;  /* 0x0000000405067825 */ /* 0x000fcc00078e0208 */
[----:B------:R-:W2:Y:S01]  /*12d0*/  LDG.E R7, desc[UR12][R6.64] ;  /* 0x0000000c06077981 */ /* 0x000ea2000c1e1900 */
[----:B------:R-:W-:Y:S02]  /*12e0*/  VIADD R2, R2, 0x1 ;  /* 0x0000000102027836 */ /* 0x000fe40000000000 */
[----:B------:R-:W-:-:S03]  /*12f0*/  IMAD.IADD R5, R0, 0x1, R5 ;  /* 0x0000000100057824 */ /* 0x000fc600078e0205 */
[----:B------:R-:W-:Y:S02]  /*1300*/  ISETP.NE.AND P0, PT, R2, RZ, PT ;  /* 0x000000ff0200720c */ /* 0x000fe40003f05270 */
[----:B--2---:R-:W-:-:S11]  /*1310*/  FMNMX.FTZ R26, |R7|, R26, !PT ;  /* 0x0000001a071a7209 */ /* 0x004fd60007810200 */
[----:B------:R-:W-:Y:S05]  /*1320*/  @P0 BRA `(.L_x_223) ;  /* 0xfffffffc00e40947 */ /* 0x000fea000383ffff */
.L_x_222:
[----:B------:R-:W-:Y:S05]  /*1330*/  BSYNC.RECONVERGENT B1 ;  /* 0x0000000000017941 */ /* 0x000fea0003800200 */
.L_x_221:
[----:B------:R-:W-:Y:S05]  /*1340*/  @!P1 BRA `(.L_x_208) ;  /* 0x0000000000489947 */ /* 0x000fea0003800000 */
[----:B------:R-:W-:-:S07]  /*1350*/  IMAD.SHL.U32 R15, R0, 0x4, RZ ;  /* 0x00000004000f7824 */ /* 0x000fce00078e00ff */
.L_x_224:
[----:B------:R-:W-:-:S04]  /*1360*/  IMAD.MOV.U32 R6, RZ, RZ, 0x4 ;  /* 0x00000004ff067424 */ /* 0x000fc800078e00ff */
[----:B------:R-:W-:-:S03]  /*1370*/  IMAD.WIDE R6, R5, R6, UR16 ;  /* 0x0000001005067e25 */ /* 0x000fc6000f8e0206 */
        /* <DEDUP_REMOVED lines=11> */
[----:B------:R-:W-:Y:S02]  /*1430*/  ISETP.GE.AND P0, PT, R5, UR11, PT ;  /* 0x0000000b05007c0c */ /* 0x000fe4000bf06270 */
[----:B--2---:R-:W-:-:S04]  /*1440*/  FMNMX3.FTZ R26, R26, |R7|, |R8|, !PT ;  /* 0x400000071a1a7276 */ /* 0x004fc80007810408 */
[----:B---3--:R-:W-:-:S07]  /*1450*/  FMNMX3.FTZ R26, R26, |R11|, |R12|, !PT ;  /* 0x4000000b1a1a7276 */ /* 0x008fce000781040c */
[----:B------:R-:W-:Y:S05]  /*1460*/  @!P0 BRA `(.L_x_224) ;  /* 0xfffffffc00bc8947 */ /* 0x000fea000383ffff */
.L_x_208:
[----:B------:R-:W-:Y:S05]  /*1470*/  BSYNC.RECONVERGENT B0 ;  /* 0x0000000000007941 */ /* 0x000fea0003800200 */
.L_x_206:
        /* <DEDUP_REMOVED lines=60> */
.L_x_226:
        /* <DEDUP_REMOVED lines=8> */
[C---:B0-----:R-:W-:Y:S01]  /*18c0*/  ISETP.GE.AND P0, PT, R6.reuse, R7, PT ;  /* 0x000000070600720c */ /* 0x041fe20003f06270 */
[----:B------:R-:W-:Y:S01]  /*18d0*/  VIADD R4, R6, 0x2 ;  /* 0x0000000206047836 */ /* 0x000fe20000000000 */
[----:B-1----:R-:W-:-:S11]  /*18e0*/  FSETP.GEU.FTZ.AND P1, PT, R9, R2, PT ;  /* 0x000000020900720b */ /* 0x002fd60003f3e000 */
        /* <DEDUP_REMOVED lines=60> */
.L_x_228:
[----:B------:R-:W0:Y:S01]  /*1cb0*/  LDCU.64 UR8, c[0x0][0x390] ;  /* 0x00007200ff0877ac */ /* 0x000e220008000a00 */
[----:B------:R-:W-:Y:S01]  /*1cc0*/  FMUL.FTZ R7, R10, 0.0078740157186985015869 ;  /* 0x3c0102040a077820 */ /* 0x000fe20000410000 */
[----:B------:R1:W-:Y:S01]  /*1cd0*/  STS [R15+0x2c], R10 ;  /* 0x00002c0a0f007388 */ /* 0x0003e20000000800 */
[----:B0-----:R-:W-:-:S04]  /*1ce0*/  ULEA UR7, UP1, UR14, UR8, 0x2 ;  /* 0x000000080e077291 */ /* 0x001fc8000f8210ff */
[----:B------:R-:W-:Y:S02]  /*1cf0*/  ULEA.HI.X UR8, UR14, UR9, URZ, 0x2, UP1 ;  /* 0x000000090e087291 */ /* 0x000fe400088f14ff */
[----:B------:R-:W-:-:S04]  /*1d00*/  IMAD.U32 R4, RZ, RZ, UR7 ;  /* 0x00000007ff047e24 */ /* 0x000fc8000f8e00ff */
[----:B------:R-:W-:-:S05]  /*1d10*/  IMAD.U32 R5, RZ, RZ, UR8 ;  /* 0x00000008ff057e24 */ /* 0x000fca000f8e00ff */
[----:B------:R1:W-:Y:S02]  /*1d20*/  STG.E desc[UR12][R4.64], R7 ;  /* 0x0000000704007986 */ /* 0x0003e4000c10190c */
.L_x_227:
[----:B------:R-:W-:Y:S05]  /*1d30*/  BSYNC.RECONVERGENT B0 ;  /* 0x0000000000007941 */ /* 0x000fea0003800200 */
.L_x_225:
[----:B------:R-:W2:Y:S08]  /*1d40*/  S2UR UR8, SR_CgaCtaId ;  /* 0x00000000000879c3 */ /* 0x000eb00000008800 */
[----:B------:R-:W-:Y:S01]  /*1d50*/  BAR.SYNC.DEFER_BLOCKING 0x0 ;  /* 0x0000000000007b1d */ /* 0x000fe20000010000 */
[----:B------:R-:W-:-:S05]  /*1d60*/  IMAD.MOV.U32 R2, RZ, RZ, RZ ;  /* 0x000000ffff027224 */ /* 0x000fca00078e00ff */
[----:B------:R-:W-:Y:S01]  /*1d70*/  UMOV UR7, 0x400 ;  /* 0x0000040000077882 */ /* 0x000fe20000000000 */
[----:B------:R-:W3:Y:S01]  /*1d80*/  LDCU.64 UR16, c[0x0][0x388] ;  /* 0x00007100ff1077ac */ /* 0x000ee20008000a00 */
[----:B------:R-:W4:Y:S01]  /*1d90*/  S2R R20, SR_TID.X ;  /* 0x0000000000147919 */ /* 0x000f220000002100 */
[----:B--2---:R-:W-:Y:S01]  /*1da0*/  ULEA UR7, UR8, UR7, 0x18 ;  /* 0x0000000708077291 */ /* 0x004fe2000f8ec0ff */
[----:B------:R-:W2:Y:S08]  /*1db0*/  LDCU UR8, c[0x0][0x398] ;  /* 0x00007300ff0877ac */ /* 0x000eb00008000800 */
[----:B01----:R-:W0:Y:S01]  /*1dc0*/  LDS R4, [UR7+0x2c] ;  /* 0x00002c07ff047984 */ /* 0x003e220008000800 */
[----:B--2---:R-:W-:-:S04]  /*1dd0*/  UIMAD.WIDE.U32 UR20, UR14, UR8, URZ ;  /* 0x000000080e1472a5 */ /* 0x004fc8000f8e00ff */
[----:B---3--:R-:W-:-:S04]  /*1de0*/  UIADD3 UR9, UP1, UPT, UR20, UR16, URZ ;  /* 0x0000001014097290 */ /* 0x008fc8000ff3e0ff */
[----:B------:R-:W-:Y:S01]  /*1df0*/  UIADD3.X UR10, UPT, UPT, UR6, UR17, URZ, UP1, !UPT ;  /* 0x00000011060a7290 */ /* 0x000fe20008ffe4ff */
        /* <DEDUP_REMOVED lines=48> */
[-C--:B--2---:R-:W-:Y:S01]  /*2100*/  FMUL.FTZ R3, R4, R2.reuse ;  /* 0x0000000204037220 */ /* 0x084fe20000410000 */
[-C--:B------:R-:W-:Y:S01]  /*2110*/  FMUL.FTZ R4, R5, R2.reuse ;  /* 0x0000000205047220 */ /* 0x080fe20000410000 */
[-C--:B------:R-:W-:Y:S01]  /*2120*/  FMUL.FTZ R5, R6, R2.reuse ;  /* 0x0000000206057220 */ /* 0x080fe20000410000 */
[-C--:B------:R-:W-:Y:S01]  /*2130*/  FMUL.FTZ R6, R7, R2.reuse ;  /* 0x0000000207067220 */ /* 0x080fe20000410000 */
[-C--:B------:R-:W-:Y:S01]  /*2140*/  FMUL.FTZ R7, R8, R2.reuse ;  /* 0x0000000208077220 */ /* 0x080fe20000410000 */
[-C--:B------:R-:W-:Y:S01]  /*2150*/  FMUL.FTZ R8, R9, R2.reuse ;  /* 0x0000000209087220 */ /* 0x080fe20000410000 */
[-C--:B------:R-:W-:Y:S01]  /*2160*/  FMUL.FTZ R9, R10, R2.reuse ;  /* 0x000000020a097220 */ /* 0x080fe20000410000 */
[-C--:B------:R-:W-:Y:S01]  /*2170*/  FMUL.FTZ R10, R11, R2.reuse ;  /* 0x000000020b0a7220 */ /* 0x080fe20000410000 */
[-C--:B---3--:R-:W-:Y:S01]  /*2180*/  FMUL.FTZ R11, R12, R2.reuse ;  /* 0x000000020c0b7220 */ /* 0x088fe20000410000 */
[-C--:B------:R-:W-:Y:S01]  /*2190*/  FMUL.FTZ R12, R13, R2.reuse ;  /* 0x000000020d0c7220 */ /* 0x080fe20000410000 */
[-C--:B------:R-:W-:Y:S01]  /*21a0*/  FMUL.FTZ R13, R14, R2.reuse ;  /* 0x000000020e0d7220 */ /* 0x080fe20000410000 */
[-C--:B------:R-:W-:Y:S01]  /*21b0*/  FMUL.FTZ R14, R15, R2.reuse ;  /* 0x000000020f0e7220 */ /* 0x080fe20000410000 */
[-C--:B------:R-:W-:Y:S01]  /*21c0*/  FMUL.FTZ R15, R16, R2.reuse ;  /* 0x00000002100f7220 */ /* 0x080fe20000410000 */
[-C--:B------:R-:W-:Y:S01]  /*21d0*/  FMUL.FTZ R16, R17, R2.reuse ;  /* 0x0000000211107220 */ /* 0x080fe20000410000 */
[-C--:B------:R-:W-:Y:S01]  /*21e0*/  FMUL.FTZ R18, R18, R2.reuse ;  /* 0x0000000212127220 */ /* 0x080fe20000410000 */
[----:B------:R-:W-:Y:S01]  /*21f0*/  FMUL.FTZ R19, R19, R2 ;  /* 0x0000000213137220 */ /* 0x000fe20000410000 */
[----:B------:R-:W-:Y:S08]  /*2200*/  F2I.S8.NTZ R3, R3 ;  /* 0x0000000300037305 */ /* 0x000ff00000202100 */
[----:B------:R-:W0:Y:S08]  /*2210*/  F2I.S8.NTZ R4, R4 ;  /* 0x0000000400047305 */ /* 0x000e300000202100 */
[----:B------:R-:W-:Y:S01]  /*2220*/  F2I.S8.NTZ R5, R5 ;  /* 0x0000000500057305 */ /* 0x000fe20000202100 */
[----:B0-----:R-:W-:-:S07]  /*2230*/  PRMT R4, R3, 0x3340, R4 ;  /* 0x0000334003047816 */ /* 0x001fce0000000004 */
[----:B------:R-:W0:Y:S01]  /*2240*/  F2I.S8.NTZ R6, R6 ;  /* 0x0000000600067305 */ /* 0x000e220000202100 */
[----:B------:R-:W-:-:S07]  /*2250*/  IMAD.MOV.U32 R3, RZ, RZ, R21 ;  /* 0x000000ffff037224 */ /* 0x000fce00078e0015 */
        /* <DEDUP_REMOVED lines=25> */
[----:B------:R0:W-:Y:S02]  /*23f0*/  STG.E.128 desc[UR12][R8.64], R4 ;  /* 0x0000000408007986 */ /* 0x0001e4000c101d0c */
.L_x_231:
[----:B------:R-:W-:Y:S05]  /*2400*/  BSYNC.RECONVERGENT B0 ;  /* 0x0000000000007941 */ /* 0x000fea0003800200 */
.L_x_230:
[----:B------:R-:W-:Y:S05]  /*2410*/  @!P1 EXIT ;  /* 0x000000000000994d */ /* 0x000fea0003800000 */
[----:B------:R-:W-:-:S07]  /*2420*/  IMAD.IADD R21, R3, 0x1, R0 ;  /* 0x0000000103157824 */ /* 0x000fce00078e0200 */
.L_x_232:
[----:B-1----:R-:W-:-:S04]  /*2430*/  IMAD.MOV.U32 R22, RZ, RZ, 0x40 ;  /* 0x00000040ff167424 */ /* 0x002fc800078e00ff */
[----:B------:R-:W-:-:S05]  /*2440*/  IMAD.WIDE.U32 R22, R3, R22, UR4 ;  /* 0x0000000403167e25 */ /* 0x000fca000f8e0016 */
[----:B0-----:R-:W2:Y:S04]  /*2450*/  LDG.E.ENL2.256 R8, R4, desc[UR12][R22.64] ;  /* 0xfe00000c1604797e */ /* 0x001ea80008121908 */
[----:B------:R0:W3:Y:S02]  /*2460*/  LDG.E.ENL2.256 R16, R12, desc[UR12][R22.64+0x20] ;  /* 0xfe00010c160c797e */ /* 0x0000e40008121910 */
[----:B0-----:R-:W-:Y:S02]  /*2470*/  IMAD.U32 R22, RZ, RZ, UR9 ;  /* 0x00000009ff167e24 */ /* 0x001fe4000f8e00ff */
[----:B------:R-:W-:Y:S02]  /*2480*/  IMAD.U32 R23, RZ, RZ, UR10 ;  /* 0x0000000aff177e24 */ /* 0x000fe4000f8e00ff */
[----:B------:R-:W-:-:S04]  /*2490*/  IMAD.WIDE.U32 R28, R3, 0x10, R22 ;  /* 0x00000010031c7825 */ /* 0x000fc800078e0016 */
        /* <DEDUP_REMOVED lines=20> */
[----:B------:R-:W0:Y:S08]  /*25e0*/  F2I.S8.NTZ R7, R7 ;  /* 0x0000000700077305 */ /* 0x000e300000202100 */
[----:B------:R-:W-:Y:S01]  /*25f0*/  F2I.S8.NTZ R8, R8 ;  /* 0x0000000800087305 */ /* 0x000fe20000202100 */
[----:B0-----:R-:W-:-:S07]  /*2600*/  PRMT R7, R6, 0x3340, R7 ;  /* 0x0000334006077816 */ /* 0x001fce0000000007 */
[----:B------:R-:W0:Y:S01]  /*2610*/  F2I.S8.NTZ R9, R9 ;  /* 0x0000000900097305 */ /* 0x000e220000202100 */
[----:B------:R-:W-:Y:S01]  /*2620*/  PRMT R24, R4, 0x5410, R7 ;  /* 0x0000541004187816 */ /* 0x000fe20000000007 */
[----:B------:R-:W-:-:S06]  /*2630*/  IMAD.MOV.U32 R4, RZ, RZ, 0x40 ;  /* 0x00000040ff047424 */ /* 0x000fcc00078e00ff */
        /* <DEDUP_REMOVED lines=13> */
[----:B------:R-:W-:Y:S01]  /*2710*/  PRMT R26, R12, 0x5410, R15 ;  /* 0x000054100c1a7816 */ /* 0x000fe2000000000f */
[----:B------:R-:W-:-:S06]  /*2720*/  IMAD.WIDE.U32 R12, R21, R4, UR4 ;  /* 0x00000004150c7e25 */ /* 0x000fcc000f8e0004 */
[----:B------:R-:W-:Y:S01]  /*2730*/  F2I.S8.NTZ R18, R18 ;  /* 0x0000001200127305 */ /* 0x000fe20000202100 */
[----:B0-----:R-:W-:-:S07]  /*2740*/  PRMT R16, R16, 0x3340, R17 ;  /* 0x0000334010107816 */ /* 0x001fce0000000011 */
[----:B------:R-:W0:Y:S02]  /*2750*/  F2I.S8.NTZ R19, R19 ;  /* 0x0000001300137305 */ /* 0x000e240000202100 */
[----:B0-----:R-:W-:-:S04]  /*2760*/  PRMT R27, R18, 0x3340, R19 ;  /* 0x00003340121b7816 */ /* 0x001fc80000000013 */
[----:B------:R-:W-:-:S05]  /*2770*/  PRMT R27, R16, 0x5410, R27 ;  /* 0x00005410101b7816 */ /* 0x000fca000000001b */
[----:B------:R1:W-:Y:S04]  /*2780*/  STG.E.128 desc[UR12][R28.64], R24 ;  /* 0x000000181c007986 */ /* 0x0003e8000c101d0c */
[----:B------:R-:W2:Y:S04]  /*2790*/  LDG.E.ENL2.256 R8, R4, desc[UR12][R12.64] ;  /* 0xfe00000c0c04797e */ /* 0x000ea80008121908 */
[----:B------:R-:W3:Y:S01]  /*27a0*/  LDG.E.ENL2.256 R16, R12, desc[UR12][R12.64+0x20] ;  /* 0xfe00010c0c0c797e */ /* 0x000ee20008121910 */
[----:B------:R-:W-:Y:S01]  /*27b0*/  IMAD.WIDE.U32 R22, R21, 0x10, R22 ;  /* 0x0000001015167825 */ /* 0x000fe200078e0016 */
[----:B------:R-:W-:-:S03]  /*27c0*/  IADD3 R3, PT, PT, R0, R3, R0 ;  /* 0x0000000300037210 */ /* 0x000fc60007ffe000 */
[----:B------:R-:W-:Y:S01]  /*27d0*/  IMAD R21, R0, 0x2, R21 ;  /* 0x0000000200157824 */ /* 0x000fe200078e0215 */
[----:B------:R-:W-:Y:S01]  /*27e0*/  ISETP.GE.AND P0, PT, R3, UR7, PT ;  /* 0x0000000703007c0c */ /* 0x000fe2000bf06270 */
        /* <DEDUP_REMOVED lines=8> */
[----:B------:R-:W-:Y:S01]  /*2870*/  F2I.S8.NTZ R4, R4 ;  /* 0x0000000400047305 */ /* 0x000fe20000202100 */
        /* <DEDUP_REMOVED lines=8> */
[----:B------:R-:W0:Y:S08]  /*2900*/  F2I.S8.NTZ R5, R5 ;  /* 0x0000000500057305 */ /* 0x000e300000202100 */
        /* <DEDUP_REMOVED lines=29> */
.L_x_229:
        /* <DEDUP_REMOVED lines=9> */
[----:B------:R-:W0:Y:S01]  /*2b70*/  LDCU.64 UR22, c[0x0][0x380] ;  /* 0x00007000ff1677ac */ /* 0x000e220008000a00 */
[----:B------:R-:W-:Y:S02]  /*2b80*/  IMAD.U32 R15, RZ, RZ, UR16 ;  /* 0x00000010ff0f7e24 */ /* 0x000fe4000f8e00ff */
[----:B------:R-:W-:Y:S01]  /*2b90*/  IMAD.U32 R10, RZ, RZ, UR17 ;  /* 0x00000011ff0a7e24 */ /* 0x000fe2000f8e00ff */
[----:B------:R-:W-:Y:S01]  /*2ba0*/  USHF.L.U32 UR8, UR20, 0x2, URZ ;  /* 0x0000000214087899 */ /* 0x000fe200080006ff */
[----:B------:R-:W-:Y:S01]  /*2bb0*/  IMAD.MOV.U32 R11, RZ, RZ, R3 ;  /* 0x000000ffff0b7224 */ /* 0x000fe200078e0003 */
[----:B------:R-:W-:Y:S02]  /*2bc0*/  USHF.L.U64.HI UR11, UR20, 0x2, UR6 ;  /* 0x00000002140b7899 */ /* 0x000fe40008010206 */
[----:B------:R-:W-:Y:S02]  /*2bd0*/  IADD3 R15, P0, P1, R15, UR20, R20 ;  /* 0x000000140f0f7c10 */ /* 0x000fe4000f91e014 */
[----:B------:R-:W-:-:S02]  /*2be0*/  LEA R4, P2, R20, UR8, 0x2 ;  /* 0x0000000814047c11 */ /* 0x000fc4000f8410ff */
[----:B------:R-:W-:Y:S02]  /*2bf0*/  IADD3.X R10, PT, PT, R10, UR6, RZ, P0, P1 ;  /* 0x000000060a0a7c10 */ /* 0x000fe400087e24ff */
[----:B------:R-:W-:Y:S02]  /*2c00*/  LEA.HI.X R5, R20, UR11, RZ, 0x2, P2 ;  /* 0x0000000b14057c11 */ /* 0x000fe400090f14ff */
[----:B0-----:R-:W-:-:S04]  /*2c10*/  IADD3 R4, P3, PT, R4, UR22, RZ ;  /* 0x0000001604047c10 */ /* 0x001fc8000ff7e0ff */
[----:B------:R-:W-:-:S09]  /*2c20*/  IADD3.X R5, PT, PT, R5, UR23, RZ, P3, !PT ;  /* 0x0000001705057c10 */ /* 0x000fd20009ffe4ff */
.L_x_235:
[----:B------:R-:W-:Y:S02]  /*2c30*/  IMAD.MOV.U32 R6, RZ, RZ, R4 ;  /* 0x000000ffff067224 */ /* 0x000fe400078e0004 */
[----:B------:R-:W-:-:S05]  /*2c40*/  IMAD.MOV.U32 R7, RZ, RZ, R5 ;  /* 0x000000ffff077224 */ /* 0x000fca00078e0005 */
[----:B------:R-:W2:Y:S01]  /*2c50*/  LDG.E R5, desc[UR12][R6.64] ;  /* 0x0000000c06057981 */ /* 0x000ea2000c1e1900 */
[----:B0-----:R-:W-:Y:S02]  /*2c60*/  IMAD.MOV.U32 R9, RZ, RZ, R10 ;  /* 0x000000ffff097224 */ /* 0x001fe400078e000a */
[----:B------:R-:W-:-:S05]  /*2c70*/  IMAD.IADD R11, R0, 0x1, R11 ;  /* 0x00000001000b7824 */ /* 0x000fca00078e020b */
[----:B------:R-:W-:Y:S01]  /*2c80*/  ISETP.GE.AND P0, PT, R11, UR7, PT ;  /* 0x000000070b007c0c */ /* 0x000fe2000bf06270 */
[----:B--2---:R-:W-:Y:S01]  /*2c90*/  FMUL.FTZ R8, R5, R2 ;  /* 0x0000000205087220 */ /* 0x004fe20000410000 */
[----:B------:R-:W-:-:S03]  /*2ca0*/  IMAD.WIDE.U32 R4, R0, 0x4, R6 ;  /* 0x0000000400047825 */ /* 0x000fc600078e0006 */
[----:B------:R0:W1:Y:S02]  /*2cb0*/  F2I.S8.NTZ R13, R8 ;  /* 0x00000008000d7305 */ /* 0x0000640000202100 */
[----:B0-----:R-:W-:Y:S01]  /*2cc0*/  IMAD.MOV.U32 R8, RZ, RZ, R15 ;  /* 0x000000ffff087224 */ /* 0x001fe200078e000f */
[----:B------:R-:W-:-:S04]  /*2cd0*/  IADD3 R15, P1, PT, R0, R15, RZ ;  /* 0x0000000f000f7210 */ /* 0x000fc80007f3e0ff */
[----:B-1----:R0:W-:Y:S01]  /*2ce0*/  STG.E.U8 desc[UR12][R8.64], R13 ;  /* 0x0000000d08007986 */ /* 0x0021e2000c10110c */
[----:B------:R-:W-:Y:S01]  /*2cf0*/  IMAD.X R10, RZ, RZ, R10, P1 ;  /* 0x000000ffff0a7224 */ /* 0x000fe200008e060a */
[----:B------:R-:W-:Y:S07]  /*2d00*/  @!P0 BRA `(.L_x_235) ;  /* 0xfffffffc00c88947 */ /* 0x000fee000383ffff */
.L_x_234:
[----:B------:R-:W-:Y:S05]  /*2d10*/  BSYNC.RECONVERGENT B0 ;  /* 0x0000000000007941 */ /* 0x000fea0003800200 */
.L_x_233:
        /* <DEDUP_REMOVED lines=42> */
[----:B------:R-:W2:Y:S04]  /*2fc0*/  LDG.E.ENL2.256 R16, R12, desc[UR12][R24.64+0x20] ;  /* 0xfe00010c180c797e */ /* 0x000ea80008121910 */
[----:B------:R-:W3:Y:S01]  /*2fd0*/  LDG.E.ENL2.256 R8, R4, desc[UR12][R24.64] ;  /* 0xfe00000c1804797e */ /* 0x000ee20008121908 */
[----:B------:R-:W-:Y:S01]  /*2fe0*/  LEA RZ, P0, R20, UR9, 0x4 ;  /* 0x0000000914ff7c11 */ /* 0x000fe2000f8020ff */
[-C--:B--2---:R-:W-:Y:S02]  /*2ff0*/  FMUL.FTZ R21, R15, R2.reuse ;  /* 0x000000020f157220 */ /* 0x084fe40000410000 */
[----:B------:R-:W0:Y:S01]  /*3000*/  S2R R15, SR_TID.X ;  /* 0x00000000000f7919 */ /* 0x000e220000002100 */
        /* <DEDUP_REMOVED lines=16> */
[----:B------:R-:W1:Y:S08]  /*3110*/  F2I.S8.NTZ R5, R5 ;  /* 0x0000000500057305 */ /* 0x000e700000202100 */
[----:B------:R-:W-:Y:S08]  /*3120*/  F2I.S8.NTZ R6, R6 ;  /* 0x0000000600067305 */ /* 0x000ff00000202100 */
[----:B------:R-:W2:Y:S08]  /*3130*/  F2I.S8.NTZ R7, R7 ;  /* 0x0000000700077305 */ /* 0x000eb00000202100 */
[----:B------:R-:W-:Y:S08]  /*3140*/  F2I.S8.NTZ R10, R10 ;  /* 0x0000000a000a7305 */ /* 0x000ff00000202100 */
[----:B------:R-:W3:Y:S08]  /*3150*/  F2I.S8.NTZ R11, R11 ;  /* 0x0000000b000b7305 */ /* 0x000ef00000202100 */
[----:B------:R-:W-:Y:S08]  /*3160*/  F2I.S8.NTZ R8, R8 ;  /* 0x0000000800087305 */ /* 0x000ff00000202100 */
[----:B------:R-:W4:Y:S08]  /*3170*/  F2I.S8.NTZ R9, R9 ;  /* 0x0000000900097305 */ /* 0x000f300000202100 */
[----:B------:R-:W-:Y:S08]  /*3180*/  F2I.S8.NTZ R12, R12 ;  /* 0x0000000c000c7305 */ /* 0x000ff00000202100 */
[----:B------:R-:W5:Y:S08]  /*3190*/  F2I.S8.NTZ R13, R13 ;  /* 0x0000000d000d7305 */ /* 0x000f700000202100 */
[----:B------:R-:W-:Y:S08]  /*31a0*/  F2I.S8.NTZ R14, R14 ;  /* 0x0000000e000e7305 */ /* 0x000ff00000202100 */
[----:B------:R-:W0:Y:S08]  /*31b0*/  F2I.S8.NTZ R21, R21 ;  /* 0x0000001500157305 */ /* 0x000e300000202100 */
[----:B------:R-:W-:Y:S08]  /*31c0*/  F2I.S8.NTZ R16, R16 ;  /* 0x0000001000107305 */ /* 0x000ff00000202100 */
[----:B------:R-:W0:Y:S08]  /*31d0*/  F2I.S8.NTZ R17, R17 ;  /* 0x0000001100117305 */ /* 0x000e300000202100 */
[----:B------:R-:W-:Y:S08]  /*31e0*/  F2I.S8.NTZ R18, R18 ;  /* 0x0000001200127305 */ /* 0x000ff00000202100 */
[----:B------:R-:W0:Y:S01]  /*31f0*/  F2I.S8.NTZ R19, R19 ;  /* 0x0000001300137305 */ /* 0x000e220000202100 */
[----:B-1----:R-:W-:-:S02]  /*3200*/  PRMT R4, R4, 0x3340, R5 ;  /* 0x0000334004047816 */ /* 0x002fc40000000005 */
[----:B--2---:R-:W-:Y:S02]  /*3210*/  PRMT R7, R6, 0x3340, R7 ;  /* 0x0000334006077816 */ /* 0x004fe40000000007 */
[----:B---3--:R-:W-:Y:S02]  /*3220*/  PRMT R10, R10, 0x3340, R11 ;  /* 0x000033400a0a7816 */ /* 0x008fe4000000000b */
[----:B----4-:R-:W-:Y:S02]  /*3230*/  PRMT R5, R8, 0x3340, R9 ;  /* 0x0000334008057816 */ /* 0x010fe40000000009 */
[----:B-----5:R-:W-:Y:S02]  /*3240*/  PRMT R6, R12, 0x3340, R13 ;  /* 0x000033400c067816 */ /* 0x020fe4000000000d */
[----:B0-----:R-:W-:Y:S02]  /*3250*/  PRMT R21, R14, 0x3340, R21 ;  /* 0x000033400e157816 */ /* 0x001fe40000000015 */
[----:B------:R-:W-:-:S02]  /*3260*/  PRMT R16, R16, 0x3340, R17 ;  /* 0x0000334010107816 */ /* 0x000fc40000000011 */
[----:B------:R-:W-:Y:S02]  /*3270*/  PRMT R11, R18, 0x3340, R19 ;  /* 0x00003340120b7816 */ /* 0x000fe40000000013 */
[----:B------:R-:W-:Y:S02]  /*3280*/  PRMT R4, R4, 0x5410, R7 ;  /* 0x0000541004047816 */ /* 0x000fe40000000007 */
[----:B------:R-:W-:Y:S02]  /*3290*/  PRMT R5, R5, 0x5410, R10 ;  /* 0x0000541005057816 */ /* 0x000fe4000000000a */
[----:B------:R-:W-:Y:S02]  /*32a0*/  PRMT R6, R6, 0x5410, R21 ;  /* 0x0000541006067816 */ /* 0x000fe40000000015 */
[----:B------:R-:W-:Y:S02]  /*32b0*/  LEA.HI.X R9, R20, UR10, RZ, 0x4, P0 ;  /* 0x0000000a14097c11 */ /* 0x000fe400080f24ff */
[----:B------:R-:W-:-:S02]  /*32c0*/  LEA R8, R15, UR9, 0x4 ;  /* 0x000000090f087c11 */ /* 0x000fc4000f8e20ff */
[----:B------:R-:W-:-:S05]  /*32d0*/  PRMT R7, R16, 0x5410, R11 ;  /* 0x0000541010077816 */ /* 0x000fca000000000b */
[----:B------:R0:W-:Y:S01]  /*32e0*/  STG.E.128 desc[UR12][R8.64], R4 ;  /* 0x0000000408007986 */ /* 0x0001e2000c101d0c */
[----:B------:R-:W-:-:S07]  /*32f0*/  IMAD.MOV.U32 R21, RZ, RZ, R22 ;  /* 0x000000ffff157224 */ /* 0x000fce00078e0016 */
.L_x_239:
[----:B------:R-:W-:Y:S05]  /*3300*/  BSYNC.RECONVERGENT B1 ;  /* 0x0000000000017941 */ /* 0x000fea0003800200 */
.L_x_238:
[----:B------:R-:W-:Y:S05]  /*3310*/  @!P1 BRA `(.L_x_237) ;  /* 0x0000000400c09947 */ /* 0x000fea0003800000 */
[----:B------:R-:W-:-:S07]  /*3320*/  IMAD.IADD R23, R21, 0x1, R0 ;  /* 0x0000000115177824 */ /* 0x000fce00078e0200 */
.L_x_240:
[----:B------:R-:W-:-:S04]  /*3330*/  IMAD.MOV.U32 R24, RZ, RZ, 0x40 ;  /* 0x00000040ff187424 */ /* 0x000fc800078e00ff */
[----:B------:R-:W-:-:S05]  /*3340*/  IMAD.WIDE.U32 R24, R21, R24, UR4 ;  /* 0x0000000415187e25 */ /* 0x000fca000f8e0018 */
[----:B01----:R-:W2:Y:S04]  /*3350*/  LDG.E.ENL2.256 R8, R4, desc[UR12][R24.64] ;  /* 0xfe00000c1804797e */ /* 0x003ea80008121908 */
[----:B------:R-:W3:Y:S01]  /*3360*/  LDG.E.ENL2.256 R16, R12, desc[UR12][R24.64+0x20] ;  /* 0xfe00010c180c797e */ /* 0x000ee20008121910 */
[----:B------:R-:W-:-:S04]  /*3370*/  IMAD.MOV.U32 R28, RZ, RZ, 0x40 ;  /* 0x00000040ff1c7424 */ /* 0x000fc800078e00ff */
[----:B------:R-:W-:-:S04]  /*3380*/  IMAD.WIDE.U32 R28, R23, R28, UR4 ;  /* 0x00000004171c7e25 */ /* 0x000fc8000f8e001c */
        /* <DEDUP_REMOVED lines=21> */
[----:B------:R-:W-:-:S07]  /*34e0*/  IMAD.U32 R5, RZ, RZ, UR10 ;  /* 0x0000000aff057e24 */ /* 0x000fce000f8e00ff */
[----:B------:R-:W-:Y:S01]  /*34f0*/  F2I.S8.NTZ R8, R8 ;  /* 0x0000000800087305 */ /* 0x000fe20000202100 */
[----:B0-----:R-:W-:-:S07]  /*3500*/  PRMT R7, R6, 0x3340, R7 ;  /* 0x0000334006077816 */ /* 0x001fce0000000007 */
[----:B------:R-:W0:Y:S01]  /*3510*/  F2I.S8.NTZ R9, R9 ;  /* 0x0000000900097305 */ /* 0x000e220000202100 */
[----:B------:R-:W-:Y:S01]  /*3520*/  PRMT R24, R4, 0x5410, R7 ;  /* 0x0000541004187816 */ /* 0x000fe20000000007 */
[----:B------:R-:W-:-:S06]  /*3530*/  IMAD.U32 R4, RZ, RZ, UR9 ;  /* 0x00000009ff047e24 */ /* 0x000fcc000f8e00ff */
[----:B------:R-:W-:Y:S01]  /*3540*/  F2I.S8.NTZ R10, R10 ;  /* 0x0000000a000a7305 */ /* 0x000fe20000202100 */
[----:B0-----:R-:W-:-:S07]  /*3550*/  PRMT R8, R8, 0x3340, R9 ;  /* 0x0000334008087816 */ /* 0x001fce0000000009 */
[----:B------:R-:W0:Y:S08]  /*3560*/  F2I.S8.NTZ R11, R11 ;  /* 0x0000000b000b7305 */ /* 0x000e300000202100 */
[----:B------:R-:W-:Y:S01]  /*3570*/  F2I.S8.NTZ R12, R12 ;  /* 0x0000000c000c7305 */ /* 0x000fe20000202100 */
[----:B0-----:R-:W-:-:S07]  /*3580*/  PRMT R11, R10, 0x3340, R11 ;  /* 0x000033400a0b7816 */ /* 0x001fce000000000b */
[----:B------:R-:W0:Y:S01]  /*3590*/  F2I.S8.NTZ R13, R13 ;  /* 0x0000000d000d7305 */ /* 0x000e220000202100 */
[----:B------:R-:W-:Y:S01]  /*35a0*/  PRMT R25, R8, 0x5410, R11 ;  /* 0x0000541008197816 */ /* 0x000fe2000000000b */
[----:B------:R-:W-:-:S06]  /*35b0*/  IMAD.WIDE.U32 R8, R21, 0x10, R4 ;  /* 0x0000001015087825 */ /* 0x000fcc00078e0004 */
        /* <DEDUP_REMOVED lines=12> */
[----:B------:R0:W-:Y:S04]  /*3680*/  STG.E.128 desc[UR12][R8.64], R24 ;  /* 0x0000001808007986 */ /* 0x0001e8000c101d0c */
[----:B------:R-:W2:Y:S04]  /*3690*/  LDG.E.ENL2.256 R16, R12, desc[UR12][R28.64+0x20] ;  /* 0xfe00010c1c0c797e */ /* 0x000ea80008121910 */
[----:B0-----:R-:W3:Y:S01]  /*36a0*/  LDG.E.ENL2.256 R8, R4, desc[UR12][R28.64] ;  /* 0xfe00000c1c04797e */ /* 0x001ee20008121908 */
[----:B------:R-:W-:-:S04]  /*36b0*/  USHF.R.S32.HI UR7, URZ, 0x1f, UR18 ;  /* 0x0000001fff077899 */ /* 0x000fc80008011412 */
[----:B------:R-:W-:Y:S01]  /*36c0*/  ULEA.HI UR7, UR7, UR18, URZ, 0x4 ;  /* 0x0000001207077291 */ /* 0x000fe2000f8f20ff */
[----:B------:R-:W-:-:S03]  /*36d0*/  IADD3 R21, PT, PT, R0, R21, R0 ;  /* 0x0000001500157210 */ /* 0x000fc60007ffe000 */
[----:B------:R-:W-:-:S06]  /*36e0*/  USHF.R.S32.HI UR7, URZ, 0x4, UR7 ;  /* 0x00000004ff077899 */ /* 0x000fcc0008011407 */
        /* <DEDUP_REMOVED lines=30> */
[----:B------:R-:W5:Y:S08]  /*38d0*/  F2I.S8.NTZ R17, R17 ;  /* 0x0000001100117305 */ /* 0x000f700000202100 */
[----:B------:R-:W-:Y:S08]  /*38e0*/  F2I.S8.NTZ R18, R18 ;  /* 0x0000001200127305 */ /* 0x000ff00000202100 */
[----:B------:R-:W5:Y:S01]  /*38f0*/  F2I.S8.NTZ R19, R19 ;  /* 0x0000001300137305 */ /* 0x000f620000202100 */
[----:B0-----:R-:W-:-:S02]  /*3900*/  PRMT R4, R4, 0x3340, R5 ;  /* 0x0000334004047816 */ /* 0x001fc40000000005 */
[----:B-1----:R-:W-:Y:S02]  /*3910*/  PRMT R7, R6, 0x3340, R7 ;  /* 0x0000334006077816 */ /* 0x002fe40000000007 */
[----:B--2---:R-:W-:Y:S01]  /*3920*/  PRMT R5, R8, 0x3340, R9 ;  /* 0x0000334008057816 */ /* 0x004fe20000000009 */
[----:B------:R-:W-:Y:S01]  /*3930*/  IMAD.U32 R8, RZ, RZ, UR9 ;  /* 0x00000009ff087e24 */ /* 0x000fe2000f8e00ff */
[----:B---3--:R-:W-:Y:S01]  /*3940*/  PRMT R10, R10, 0x3340, R11 ;  /* 0x000033400a0a7816 */ /* 0x008fe2000000000b */
[----:B------:R-:W-:Y:S01]  /*3950*/  IMAD.U32 R9, RZ, RZ, UR10 ;  /* 0x0000000aff097e24 */ /* 0x000fe2000f8e00ff */
[----:B----4-:R-:W-:Y:S02]  /*3960*/  PRMT R6, R12, 0x3340, R13 ;  /* 0x000033400c067816 */ /* 0x010fe4000000000d */
[----:B-----5:R-:W-:Y:S02]  /*3970*/  PRMT R15, R14, 0x3340, R15 ;  /* 0x000033400e0f7816 */ /* 0x020fe4000000000f */
[----:B------:R-:W-:-:S02]  /*3980*/  PRMT R16, R16, 0x3340, R17 ;  /* 0x0000334010107816 */ /* 0x000fc40000000011 */
[----:B------:R-:W-:Y:S01]  /*3990*/  PRMT R11, R18, 0x3340, R19 ;  /* 0x00003340120b7816 */ /* 0x000fe20000000013 */
[----:B------:R-:W-:Y:S01]  /*39a0*/  IMAD.WIDE.U32 R8, R23, 0x10, R8 ;  /* 0x0000001017087825 */ /* 0x000fe200078e0008 */
[----:B------:R-:W-:Y:S02]  /*39b0*/  PRMT R4, R4, 0x5410, R7 ;  /* 0x0000541004047816 */ /* 0x000fe40000000007 */
[----:B------:R-:W-:Y:S02]  /*39c0*/  PRMT R5, R5, 0x5410, R10 ;  /* 0x0000541005057816 */ /* 0x000fe4000000000a */
[----:B------:R-:W-:Y:S02]  /*39d0*/  PRMT R6, R6, 0x5410, R15 ;  /* 0x0000541006067816 */ /* 0x000fe4000000000f */
[----:B------:R-:W-:-:S05]  /*39e0*/  PRMT R7, R16, 0x5410, R11 ;  /* 0x0000541010077816 */ /* 0x000fca000000000b */
[----:B------:R1:W-:Y:S01]  /*39f0*/  STG.E.128 desc[UR12][R8.64], R4 ;  /* 0x0000000408007986 */ /* 0x0003e2000c101d0c */
[----:B------:R-:W-:Y:S01]  /*3a00*/  IMAD R23, R0, 0x2, R23 ;  /* 0x0000000200177824 */ /* 0x000fe200078e0217 */
[----:B------:R-:W-:Y:S06]  /*3a10*/  @!P0 BRA `(.L_x_240) ;  /* 0xfffffff800448947 */ /* 0x000fec000383ffff */
.L_x_237:
[----:B------:R-:W-:Y:S05]  /*3a20*/  BSYNC.RECONVERGENT B0 ;  /* 0x0000000000007941 */ /* 0x000fea0003800200 */
.L_x_236:
[----:B------:R-:W-:-:S04]  /*3a30*/  USHF.R.S32.HI UR7, URZ, 0x1f, UR18 ;  /* 0x0000001fff077899 */ /* 0x000fc80008011412 */
[----:B------:R-:W-:-:S04]  /*3a40*/  ULEA.HI UR7, UR7, UR18, URZ, 0x4 ;  /* 0x0000001207077291 */ /* 0x000fc8000f8f20ff */
[----:B------:R-:W-:-:S06]  /*3a50*/  USHF.R.S32.HI UR7, URZ, 0x4, UR7 ;  /* 0x00000004ff077899 */ /* 0x000fcc0008011407 */
[----:B01----:R-:W-:-:S04]  /*3a60*/  IMAD.U32 R4, RZ, RZ, UR7 ;  /* 0x00000007ff047e24 */ /* 0x003fc8000f8e00ff */
[----:B------:R-:W-:-:S05]  /*3a70*/  IMAD R3, R4, 0x10, R3 ;  /* 0x0000001004037824 */ /* 0x000fca00078e0203 */
        /* <DEDUP_REMOVED lines=59> */
.L_x_243:
[----:B------:R-:W-:-:S06]  /*3e30*/  IMAD.WIDE R6, R3, 0x4, R4 ;  /* 0x0000000403067825 */ /* 0x000fcc00078e0204 */
[----:B------:R-:W2:Y:S01]  /*3e40*/  LDG.E R7, desc[UR12][R6.64] ;  /* 0x0000000c06077981 */ /* 0x000ea2000c1e1900 */
[----:B0-----:R-:W-:Y:S01]  /*3e50*/  IADD3 R8, P1, PT, R3, R12, RZ ;  /* 0x0000000c03087210 */ /* 0x001fe20007f3e0ff */
[----:B------:R-:W-:-:S03]  /*3e60*/  VIADD R10, R10, 0x1 ;  /* 0x000000010a0a7836 */ /* 0x000fc60000000000 */
[----:B------:R-:W-:Y:S01]  /*3e70*/  LEA.HI.X.SX32 R9, R3, R14, 0x1, P1 ;  /* 0x0000000e03097211 */ /* 0x000fe200008f0eff */
[----:B------:R-:W-:Y:S01]  /*3e80*/  IMAD.IADD R3, R0, 0x1, R3 ;  /* 0x0000000100037824 */ /* 0x000fe200078e0203 */
[----:B------:R-:W-:Y:S01]  /*3e90*/  ISETP.NE.AND P1, PT, R10, RZ, PT ;  /* 0x000000ff0a00720c */ /* 0x000fe20003f25270 */
[----:B--2---:R-:W-:-:S06]  /*3ea0*/  FMUL.FTZ R11, R7, R2 ;  /* 0x00000002070b7220 */ /* 0x004fcc0000410000 */
[----:B------:R-:W0:Y:S02]  /*3eb0*/  F2I.S8.NTZ R11, R11 ;  /* 0x0000000b000b7305 */ /* 0x000e240000202100 */
[----:B0-----:R0:W-:Y:S04]  /*3ec0*/  STG.E.U8 desc[UR12][R8.64], R11 ;  /* 0x0000000b08007986 */ /* 0x0011e8000c10110c */
[----:B------:R-:W-:Y:S05]  /*3ed0*/  @P1 BRA `(.L_x_243) ;  /* 0xfffffffc00d41947 */ /* 0x000fea000383ffff */
.L_x_242:
[----:B------:R-:W-:Y:S05]  /*3ee0*/  BSYNC.RECONVERGENT B0 ;  /* 0x0000000000007941 */ /* 0x000fea0003800200 */
.L_x_241:
[----:B------:R-:W-:Y:S05]  /*3ef0*/  @!P0 EXIT ;  /* 0x000000000000894d */ /* 0x000fea0003800000 */
[----:B------:R-:W-:-:S07]  /*3f00*/  IMAD.SHL.U32 R4, R0, 0x4, RZ ;  /* 0x0000000400047824 */ /* 0x000fce00078e00ff */
.L_x_244:
[----:B--2---:R-:W-:-:S04]  /*3f10*/  IMAD.MOV.U32 R6, RZ, RZ, 0x4 ;  /* 0x00000004ff067424 */ /* 0x004fc800078e00ff */
[----:B------:R-:W-:-:S05]  /*3f20*/  IMAD.WIDE R6, R3, R6, UR4 ;  /* 0x0000000403067e25 */ /* 0x000fca000f8e0206 */
[----:B------:R-:W2:Y:S01]  /*3f30*/  LDG.E R5, desc[UR12][R6.64] ;  /* 0x0000000c06057981 */ /* 0x000ea2000c1e1900 */
[C---:B0-----:R-:W-:Y:S02]  /*3f40*/  IADD3 R8, P0, PT, R3.reuse, UR9, RZ ;  /* 0x0000000903087c10 */ /* 0x041fe4000ff1e0ff */
[----:B------:R-:W-:Y:S02]  /*3f50*/  IADD3 R10, P1, PT, R4, R6, RZ ;  /* 0x00000006040a7210 */ /* 0x000fe40007f3e0ff */
[----:B------:R-:W-:-:S03]  /*3f60*/  LEA.HI.X.SX32 R9, R3, UR10, 0x1, P0 ;  /* 0x0000000a03097c11 */ /* 0x000fc600080f0eff */
[----:B------:R-:W-:Y:S02]  /*3f70*/  IMAD.X R11, RZ, RZ, R7, P1 ;  /* 0x000000ffff0b7224 */ /* 0x000fe400008e0607 */
[----:B--2---:R-:W-:-:S06]  /*3f80*/  FMUL.FTZ R5, R5, R2 ;  /* 0x0000000205057220 */ /* 0x004fcc0000410000 */
[----:B------:R-:W0:Y:S02]  /*3f90*/  F2I.S8.NTZ R5, R5 ;  /* 0x0000000500057305 */ /* 0x000e240000202100 */
[----:B0-----:R0:W-:Y:S04]  /*3fa0*/  STG.E.U8 desc[UR12][R8.64], R5 ;  /* 0x0000000508007986 */ /* 0x0011e8000c10110c */
[----:B------:R-:W2:Y:S01]  /*3fb0*/  LDG.E R13, desc[UR12][R10.64] ;  /* 0x0000000c0a0d7981 */ /* 0x000ea2000c1e1900 */
[----:B------:R-:W-:Y:S02]  /*3fc0*/  IADD3 R6, P0, PT, R0, R8, RZ ;  /* 0x0000000800067210 */ /* 0x000fe40007f1e0ff */
[----:B------:R-:W-:-:S03]  /*3fd0*/  IADD3 R12, P1, PT, R4, R10, RZ ;  /* 0x0000000a040c7210 */ /* 0x000fc60007f3e0ff */
[----:B------:R-:W-:Y:S02]  /*3fe0*/  IMAD.X R7, RZ, RZ, R9, P0 ;  /* 0x000000ffff077224 */ /* 0x000fe400000e0609 */
[----:B--2---:R-:W-:Y:S01]  /*3ff0*/  FMUL.FTZ R14, R13, R2 ;  /* 0x000000020d0e7220 */ /* 0x004fe20000410000 */
[----:B------:R-:W-:-:S03]  /*4000*/  IMAD.X R13, RZ, RZ, R11, P1 ;  /* 0x000000ffff0d7224 */ /* 0x000fc600008e060b */
[----:B------:R-:W1:Y:S02]  /*4010*/  F2I.S8.NTZ R15, R14 ;  /* 0x0000000e000f7305 */ /* 0x000e640000202100 */
[----:B-1----:R1:W-:Y:S04]  /*4020*/  STG.E.U8 desc[UR12][R6.64], R15 ;  /* 0x0000000f06007986 */ /* 0x0023e8000c10110c */
[----:B------:R-:W2:Y:S01]  /*4030*/  LDG.E R17, desc[UR12][R12.64] ;  /* 0x0000000c0c117981 */ /* 0x000ea2000c1e1900 */
[----:B0-----:R-:W-:Y:S02]  /*4040*/  IADD3 R8, P0, PT, R0, R6, RZ ;  /* 0x0000000600087210 */ /* 0x001fe40007f1e0ff */
[----:B------:R-:W-:-:S03]  /*4050*/  IADD3 R10, P1, PT, R4, R12, RZ ;  /* 0x0000000c040a7210 */ /* 0x000fc60007f3e0ff */
[----:B------:R-:W-:Y:S02]  /*4060*/  IMAD.X R9, RZ, RZ, R7, P0 ;  /* 0x000000ffff097224 */ /* 0x000fe400000e0607 */
[----:B------:R-:W-:Y:S02]  /*4070*/  IMAD.X R11, RZ, RZ, R13, P1 ;  /* 0x000000ffff0b7224 */ /* 0x000fe400008e060d */
[----:B--2---:R-:W-:-:S06]  /*4080*/  FMUL.FTZ R17, R17, R2 ;  /* 0x0000000211117220 */ /* 0x004fcc0000410000 */
[----:B------:R-:W0:Y:S02]  /*4090*/  F2I.S8.NTZ R17, R17 ;  /* 0x0000001100117305 */ /* 0x000e240000202100 */
[----:B0-----:R2:W-:Y:S04]  /*40a0*/  STG.E.U8 desc[UR12][R8.64], R17 ;  /* 0x0000001108007986 */ /* 0x0015e8000c10110c */
[----:B------:R-:W3:Y:S01]  /*40b0*/  LDG.E R11, desc[UR12][R10.64] ;  /* 0x0000000c0a0b7981 */ /* 0x000ee2000c1e1900 */
[----:B-1----:R-:W-:Y:S01]  /*40c0*/  IADD3 R6, P0, PT, R0, R8, RZ ;  /* 0x0000000800067210 */ /* 0x002fe20007f1e0ff */
[----:B------:R-:W-:-:S04]  /*40d0*/  IMAD.IADD R3, R4, 0x1, R3 ;  /* 0x0000000104037824 */ /* 0x000fc800078e0203 */
[----:B------:R-:W-:Y:S01]  /*40e0*/  IMAD.X R7, RZ, RZ, R9, P0 ;  /* 0x000000ffff077224 */ /* 0x000fe200000e0609 */
[----:B------:R-:W-:Y:S01]  /*40f0*/  ISETP.GE.AND P0, PT, R3, UR18, PT ;  /* 0x0000001203007c0c */ /* 0x000fe2000bf06270 */
[----:B---3--:R-:W-:-:S06]  /*4100*/  FMUL.FTZ R5, R11, R2 ;  /* 0x000000020b057220 */ /* 0x008fcc0000410000 */
[----:B------:R-:W0:Y:S02]  /*4110*/  F2I.S8.NTZ R5, R5 ;  /* 0x0000000500057305 */ /* 0x000e240000202100 */
[----:B0-----:R2:W-:Y:S04]  /*4120*/  STG.E.U8 desc[UR12][R6.64], R5 ;  /* 0x0000000506007986 */ /* 0x0015e8000c10110c */
[----:B------:R-:W-:Y:S05]  /*4130*/  @!P0 BRA `(.L_x_244) ;  /* 0xfffffffc00748947 */ /* 0x000fea000383ffff */
[----:B------:R-:W-:Y:S05]  /*4140*/  EXIT ;  /* 0x000000000000794d */ /* 0x000fea0003800000 */
.L_x_245:
        /* <DEDUP_REMOVED lines=11> */
.L_x_354:


//--------------------- .text._ZN4vllm35static_scaled_int8_azp_quant_kernelIN3c108BFloat16EfiEEvPKT_PaPKT0_PKT1_i --------------------------
	.section	.text._ZN4vllm35static_scaled_int8_azp_quant_kernelIN3c108BFloat16EfiEEvPKT_PaPKT0_PKT1_i,"ax",@progbits
	.align	128
        .global         _ZN4vllm35static_scaled_int8_azp_quant_kernelIN3c108BFloat16EfiEEvPKT_PaPKT0_PKT1_i
        .type           _ZN4vllm35static_scaled_int8_azp_quant_kernelIN3c108BFloat16EfiEEvPKT_PaPKT0_PKT1_i,@function
        .size           _ZN4vllm35static_scaled_int8_azp_quant_kernelIN3c108BFloat16EfiEEvPKT_PaPKT0_PKT1_i,(.L_x_355 - _ZN4vllm35static_scaled_int8_azp_quant_kernelIN3c108BFloat16EfiEEvPKT_PaPKT0_PKT1_i)
        .other          _ZN4vllm35static_scaled_int8_azp_quant_kernelIN3c108BFloat16EfiEEvPKT_PaPKT0_PKT1_i,@"STO_CUDA_ENTRY STV_DEFAULT"
_ZN4vllm35static_scaled_int8_azp_quant_kernelIN3c108BFloat16EfiEEvPKT_PaPKT0_PKT1_i:
.text._ZN4vllm35static_scaled_int8_azp_quant_kernelIN3c108BFloat16EfiEEvPKT_PaPKT0_PKT1_i:
[----:B------:R-:W-:Y:S08]  /*0000*/  LDC R1, c[0x0][0x37c] ;  /* 0x0000df00ff017b82 */ /* 0x000ff00000000800 */
[----:B------:R-:W0:Y:S01]  /*0010*/  LDC.64 R4, c[0x0][0x390] ;  /* 0x0000e400ff047b82 */ /* 0x000e220000000a00 */
[----:B------:R-:W0:Y:S01]  /*0020*/  LDCU.64 UR14, c[0x0][0x358] ;  /* 0x00006b00ff0e77ac */ /* 0x000e220008000a00 */
[----:B------:R-:W1:Y:S06]  /*0030*/  LDCU UR20, c[0x0][0x3a0] ;  /* 0x00007400ff1477ac */ /* 0x000e6c0008000800 */
[----:B------:R-:W2:Y:S01]  /*0040*/  LDC.64 R6, c[0x0][0x398] ;  /* 0x0000e600ff067b82 */ /* 0x000ea20000000a00 */
[----:B------:R-:W3:Y:S01]  /*0050*/  LDCU.128 UR4, c[0x0][0x380] ;  /* 0x00007000ff0477ac */ /* 0x000ee20008000c00 */
[----:B0-----:R0:W4:Y:S04]  /*0060*/  LDG.E R2, desc[UR14][R4.64] ;  /* 0x0000000e04027981 */ /* 0x001128000c1e1900 */
[----:B--2---:R2:W5:Y:S02]  /*0070*/  LDG.E R6, desc[UR14][R6.64] ;  /* 0x0000000e06067981 */ /* 0x004564000c1e1900 */
[----:B------:R-:W3:Y:S01]  /*0080*/  S2UR UR8, SR_CTAID.X ;  /* 0x00000000000879c3 */ /* 0x000ee20000002500 */
[----:B-1----:R-:W-:Y:S01]  /*0090*/  USHF.R.S32.HI UR9, URZ, 0x1f, UR20 ;  /* 0x0000001fff097899 */ /* 0x002fe20008011414 */
[----:B------:R-:W0:Y:S01]  /*00a0*/  S2R R3, SR_TID.X ;  /* 0x0000000000037919 */ /* 0x000e220000002100 */
[----:B------:R-:W-:-:S05]  /*00b0*/  ULOP3.LUT UP0, URZ, UR20, 0xf, URZ, 0xc0, !UPT ;  /* 0x0000000f14ff7892 */ /* 0x000fca000f80c0ff */
[----:B------:R-:W1:Y:S01]  /*00c0*/  LDC R0, c[0x0][0x360] ;  /* 0x0000d800ff007b82 */ /* 0x000e620000000800 */
[----:B---3--:R-:W-:Y:S02]  /*00d0*/  UIMAD.WIDE.U32 UR16, UR8, UR20, URZ ;  /* 0x00000014081072a5 */ /* 0x008fe4000f8e00ff */
[----:B------:R-:W-:Y:S02]  /*00e0*/  UIMAD UR9, UR9, UR8, URZ ;  /* 0x00000008090972a4 */ /* 0x000fe4000f8e02ff */
[----:B------:R-:W-:Y:S02]  /*00f0*/  USHF.L.U32 UR11, UR16, 0x1, URZ ;  /* 0x00000001100b7899 */ /* 0x000fe400080006ff */
[----:B------:R-:W-:Y:S02]  /*0100*/  UIADD3 UR18, UP1, UPT, UR16, UR6, URZ ;  /* 0x0000000610127290 */ /* 0x000fe4000ff3e0ff */
[----:B------:R-:W-:Y:S02]  /*0110*/  UIADD3 UR12, UPT, UPT, UR17, UR9, URZ ;  /* 0x00000009110c7290 */ /* 0x000fe4000fffe0ff */
[----:B------:R-:W-:Y:S01]  /*0120*/  UIADD3 UR8, UP2, UPT, UR11, UR4, URZ ;  /* 0x000000040b087290 */ /* 0x000fe2000ff5e0ff */
[----:B0-----:R-:W-:Y:S01]  /*0130*/  IMAD.MOV.U32 R5, RZ, RZ, R3 ;  /* 0x000000ffff057224 */ /* 0x001fe200078e0003 */
[----:B------:R-:W-:-:S02]  /*0140*/  UIADD3.X UR19, UPT, UPT, UR12, UR7, URZ, UP1, !UPT ;  /* 0x000000070c137290 */ /* 0x000fc40008ffe4ff */
[----:B------:R-:W-:Y:S02]  /*0150*/  ULOP3.LUT UP1, URZ, UR8, 0x1f, URZ, 0xc0, !UPT ;  /* 0x0000001f08ff7892 */ /* 0x000fe4000f82c0ff */
[----:B------:R-:W-:Y:S01]  /*0160*/  USHF.L.U64.HI UR9, UR16, 0x1, UR12 ;  /* 0x0000000110097899 */ /* 0x000fe2000801020c */
[----:B------:R-:W-:Y:S01]  /*0170*/  IMAD.U32 R20, RZ, RZ, UR8 ;  /* 0x00000008ff147e24 */ /* 0x000fe2000f8e00ff */
[----:B------:R-:W-:Y:S01]  /*0180*/  UPLOP3.LUT UP0, UPT, UP0, UP1, UPT, 0xf8, 0x8f ;  /* 0x00000000008f789c */ /* 0x000fe20000703f70 */
[----:B--2---:R-:W-:Y:S01]  /*0190*/  IMAD.U32 R7, RZ, RZ, UR19 ;  /* 0x00000013ff077e24 */ /* 0x004fe2000f8e00ff */
[----:B------:R-:W-:-:S06]  /*01a0*/  UIADD3.X UR10, UPT, UPT, UR9, UR5, URZ, UP2, !UPT ;  /* 0x00000005090a7290 */ /* 0x000fcc00097fe4ff */
[----:B------:R-:W-:Y:S01]  /*01b0*/  IMAD.U32 R21, RZ, RZ, UR10 ;  /* 0x0000000aff157e24 */ /* 0x000fe2000f8e00ff */
[----:B----4-:R-:W0:Y:S01]  /*01c0*/  MUFU.RCP R2, R2 ;  /* 0x0000000200027308 */ /* 0x010e220000001000 */
[----:B-----5:R-:W-:Y:S01]  /*01d0*/  R2UR UR13, R6 ;  /* 0x00000000060d72ca */ /* 0x020fe200000e0000 */
[----:B------:R-:W-:Y:S01]  /*01e0*/  IMAD.U32 R6, RZ, RZ, UR18 ;  /* 0x00000012ff067e24 */ /* 0x000fe2000f8e00ff */
[----:B-1----:R-:W-:-:S13]  /*01f0*/  BRA.U UP0, `(.L_x_246) ;  /* 0x0000001900c07547 */ /* 0x002fda000b800000 */
[----:B------:R-:W-:-:S06]  /*0200*/  USHF.R.S32.HI UR8, URZ, 0x4, UR20 ;  /* 0x00000004ff087899 */ /* 0x000fcc0008011414 */
[----:B------:R-:W-:-:S13]  /*0210*/  ISETP.GE.AND P0, PT, R5, UR8, PT ;  /* 0x0000000805007c0c */ /* 0x000fda000bf06270 */
[----:B------:R-:W-:Y:S05]  /*0220*/  @P0 EXIT ;  /* 0x000000000000094d */ /* 0x000fea0003800000 */
[----:B------:R-:W1:Y:S01]  /*0230*/  I2F.U32.RP R12, R0 ;  /* 0x00000000000c7306 */ /* 0x000e620000209000 */
[----:B------:R-:W-:Y:S01]  /*0240*/  IMAD.IADD R4, R5, 0x1, R0 ;  /* 0x0000000105047824 */ /* 0x000fe200078e0200 */
[----:B------:R-:W-:Y:S01]  /*0250*/  ISETP.NE.U32.AND P2, PT, R0, RZ, PT ;  /* 0x000000ff0000720c */ /* 0x000fe20003f45070 */
[----:B------:R-:W-:Y:S03]  /*0260*/  BSSY.RECONVERGENT B0, `(.L_x_247) ;  /* 0x000009e000007945 */ /* 0x000fe60003800200 */
[C---:B------:R-:W-:Y:S02]  /*0270*/  ISETP.GE.U32.AND P0, PT, R4.reuse, UR8, PT ;  /* 0x0000000804007c0c */ /* 0x040fe4000bf06070 */
[----:B------:R-:W-:Y:S02]  /*0280*/  VIMNMX.U32 R11, PT, PT, R4, UR8, !PT ;  /* 0x00000008040b7c48 */ /* 0x000fe4000ffe0000 */
[----:B------:R-:W-:-:S04]  /*0290*/  SEL R10, RZ, 0x1, P0 ;  /* 0x00000001ff0a7807 */ /* 0x000fc80000000000 */
[----:B------:R-:W-:Y:S01]  /*02a0*/  IADD3 R11, PT, PT, R11, -R4, -R10 ;  /* 0x800000040b0b7210 */ /* 0x000fe20007ffe80a */
[----:B-1----:R-:W1:Y:S02]  /*02b0*/  MUFU.RCP R12, R12 ;  /* 0x0000000c000c7308 */ /* 0x002e640000001000 */
[----:B-1----:R-:W-:-:S06]  /*02c0*/  VIADD R8, R12, 0xffffffe ;  /* 0x0ffffffe0c087836 */ /* 0x002fcc0000000000 */
[----:B------:R1:W2:Y:S02]  /*02d0*/  F2I.FTZ.U32.TRUNC.NTZ R9, R8 ;  /* 0x0000000800097305 */ /* 0x0002a4000021f000 */
[----:B-1----:R-:W-:Y:S02]  /*02e0*/  HFMA2 R8, -RZ, RZ, 0, 0 ;  /* 0x00000000ff087431 */ /* 0x002fe400000001ff */
[----:B--2---:R-:W-:-:S04]  /*02f0*/  IMAD.MOV R13, RZ, RZ, -R9 ;  /* 0x000000ffff0d7224 */ /* 0x004fc800078e0a09 */
        /* <DEDUP_REMOVED lines=16> */
[----:B------:R-:W-:-:S06]  /*0400*/  IMAD.WIDE.U32 R8, R3, 0x20, R20 ;  /* 0x0000002003087825 */ /* 0x000fcc00078e0014 */
[----:B------:R-:W2:Y:S02]  /*0410*/  LDG.E.ENL2.256 R12, R8, desc[UR14][R8.64] ;  /* 0xfe00000e0808797e */ /* 0x000ea4000812190c */
[C---:B--2---:R-:W-:Y:S01]  /*0420*/  IMAD.U32 R5, R15.reuse, 0x10000, RZ ;  /* 0x000100000f057824 */ /* 0x044fe200078e00ff */
[----:B------:R-:W-:Y:S01]  /*0430*/  PRMT R15, R15, 0x7632, R15 ;  /* 0x000076320f0f7816 */ /* 0x000fe2000000000f */
[C---:B------:R-:W-:Y:S01]  /*0440*/  IMAD.U32 R17, R14.reuse, 0x10000, RZ ;  /* 0x000100000e117824 */ /* 0x040fe200078e00ff */
[----:B------:R-:W-:Y:S01]  /*0450*/  PRMT R14, R14, 0x7632, R14 ;  /* 0x000076320e0e7816 */ /* 0x000fe2000000000e */
[C---:B0-----:R-:W-:Y:S01]  /*0460*/  FMUL.FTZ R23, R2.reuse, R5 ;  /* 0x0000000502177220 */ /* 0x041fe20000410000 */
[----:B------:R-:W-:Y:S02]  /*0470*/  IMAD.U32 R25, R9, 0x10000, RZ ;  /* 0x0001000009197824 */ /* 0x000fe400078e00ff */
[----:B------:R-:W-:Y:S01]  /*0480*/  FMUL.FTZ R16, R2, R17 ;  /* 0x0000001102107220 */ /* 0x000fe20000410000 */
[----:B------:R-:W-:Y:S01]  /*0490*/  IMAD.U32 R27, R15, 0x10000, RZ ;  /* 0x000100000f1b7824 */ /* 0x000fe200078e00ff */
[----:B------:R-:W-:Y:S01]  /*04a0*/  SHF.L.U32 R17, R12, 0x10, RZ ;  /* 0x000000100c117819 */ /* 0x000fe200000006ff */
[C---:B------:R-:W-:Y:S01]  /*04b0*/  FMUL.FTZ R18, R2.reuse, R25 ;  /* 0x0000001902127220 */ /* 0x040fe20000410000 */
[----:B------:R-:W0:Y:S01]  /*04c0*/  F2I.NTZ R23, R23 ;  /* 0x0000001700177305 */ /* 0x000e220000203100 */
[----:B------:R-:W-:Y:S01]  /*04d0*/  FMUL.FTZ R28, R2, R27 ;  /* 0x0000001b021c7220 */ /* 0x000fe20000410000 */
[----:B------:R-:W-:Y:S01]  /*04e0*/  IMAD.U32 R27, R14, 0x10000, RZ ;  /* 0x000100000e1b7824 */ /* 0x000fe200078e00ff */
[----:B------:R-:W-:Y:S01]  /*04f0*/  PRMT R12, R12, 0x7632, R12 ;  /* 0x000076320c0c7816 */ /* 0x000fe2000000000c */
[----:B------:R-:W-:-:S02]  /*0500*/  IMAD.U32 R25, R8, 0x10000, RZ ;  /* 0x0001000008197824 */ /* 0x000fc400078e00ff */
[C---:B------:R-:W-:Y:S01]  /*0510*/  FMUL.FTZ R19, R2.reuse, R17 ;  /* 0x0000001102137220 */ /* 0x040fe20000410000 */
[C---:B------:R-:W-:Y:S01]  /*0520*/  IMAD.U32 R5, R13.reuse, 0x10000, RZ ;  /* 0x000100000d057824 */ /* 0x040fe200078e00ff */
[----:B------:R-:W-:Y:S01]  /*0530*/  PRMT R13, R13, 0x7632, R13 ;  /* 0x000076320d0d7816 */ /* 0x000fe2000000000d */
[----:B------:R-:W1:Y:S01]  /*0540*/  F2I.NTZ R14, R28 ;  /* 0x0000001c000e7305 */ /* 0x000e620000203100 */
[C---:B------:R-:W-:Y:S01]  /*0550*/  FMUL.FTZ R25, R2.reuse, R25 ;  /* 0x0000001902197220 */ /* 0x040fe20000410000 */
[C---:B------:R-:W-:Y:S01]  /*0560*/  FMUL.FTZ R22, R2.reuse, R5 ;  /* 0x0000000502167220 */ /* 0x040fe20000410000 */
[----:B------:R-:W-:Y:S01]  /*0570*/  FMUL.FTZ R24, R2, R27 ;  /* 0x0000001b02187220 */ /* 0x000fe20000410000 */
[----:B------:R-:W-:Y:S01]  /*0580*/  IMAD.U32 R27, R13, 0x10000, RZ ;  /* 0x000100000d1b7824 */ /* 0x000fe200078e00ff */
[----:B------:R-:W-:Y:S01]  /*0590*/  PRMT R8, R10, 0x7632, R8 ;  /* 0x000076320a087816 */ /* 0x000fe20000000008 */
[C---:B------:R-:W-:Y:S01]  /*05a0*/  IMAD.U32 R5, R11.reuse, 0x10000, RZ ;  /* 0x000100000b057824 */ /* 0x040fe200078e00ff */
[----:B------:R-:W-:Y:S01]  /*05b0*/  PRMT R11, R11, 0x7632, R11 ;  /* 0x000076320b0b7816 */ /* 0x000fe2000000000b */
[----:B------:R2:W3:Y:S01]  /*05c0*/  F2I.NTZ R15, R25 ;  /* 0x00000019000f7305 */ /* 0x0004e20000203100 */
[----:B0-----:R-:W-:-:S02]  /*05d0*/  VIADD R23, R23, UR13 ;  /* 0x0000000d17177c36 */ /* 0x001fc40008000000 */
[C---:B------:R-:W-:Y:S01]  /*05e0*/  FMUL.FTZ R27, R2.reuse, R27 ;  /* 0x0000001b021b7220 */ /* 0x040fe20000410000 */
[----:B------:R-:W-:Y:S01]  /*05f0*/  FMUL.FTZ R17, R2, R5 ;  /* 0x0000000502117220 */ /* 0x000fe20000410000 */
[----:B------:R-:W-:Y:S01]  /*0600*/  IMAD.U32 R5, R10, 0x10000, RZ ;  /* 0x000100000a057824 */ /* 0x000fe200078e00ff */
[----:B------:R-:W-:Y:S01]  /*0610*/  PRMT R10, R9, 0x7632, R10 ;  /* 0x00007632090a7816 */ /* 0x000fe2000000000a */
[----:B-1----:R-:W-:Y:S01]  /*0620*/  VIADD R14, R14, UR13 ;  /* 0x0000000d0e0e7c36 */ /* 0x002fe20008000000 */
[----:B------:R-:W-:Y:S01]  /*0630*/  F2I.NTZ R16, R16 ;  /* 0x0000001000107305 */ /* 0x000fe20000203100 */
[----:B--2---:R-:W-:Y:S01]  /*0640*/  IMAD.U32 R25, R12, 0x10000, RZ ;  /* 0x000100000c197824 */ /* 0x004fe200078e00ff */
[----:B------:R-:W-:Y:S01]  /*0650*/  I2I.S8.S32.SAT R23, R23 ;  /* 0x0000001700177238 */ /* 0x000fe20000001000 */
[C---:B------:R-:W-:Y:S01]  /*0660*/  FMUL.FTZ R5, R2.reuse, R5 ;  /* 0x0000000502057220 */ /* 0x040fe20000410000 */
[----:B------:R-:W-:Y:S01]  /*0670*/  I2I.S8.S32.SAT R14, R14 ;  /* 0x0000000e000e7238 */ /* 0x000fe20000001000 */
[----:B------:R-:W-:Y:S01]  /*0680*/  FMUL.FTZ R26, R2, R25 ;  /* 0x00000019021a7220 */ /* 0x000fe20000410000 */
[----:B------:R-:W-:Y:S01]  /*0690*/  SHF.L.U32 R25, R11, 0x10, RZ ;  /* 0x000000100b197819 */ /* 0x000fe200000006ff */
[----:B---3--:R-:W-:Y:S01]  /*06a0*/  VIADD R15, R15, UR13 ;  /* 0x0000000d0f0f7c36 */ /* 0x008fe20008000000 */
[----:B------:R-:W0:Y:S01]  /*06b0*/  F2I.NTZ R22, R22 ;  /* 0x0000001600167305 */ /* 0x000e220000203100 */
[----:B------:R-:W-:-:S02]  /*06c0*/  PRMT R28, R14, 0x8880, RZ ;  /* 0x000088800e1c7816 */ /* 0x000fc400000000ff */
[----:B------:R-:W-:Y:S02]  /*06d0*/  PRMT R11, R8, 0x7632, R11 ;  /* 0x00007632080b7816 */ /* 0x000fe4000000000b */
[----:B------:R-:W-:-:S03]  /*06e0*/  I2I.S8.S32.SAT R15, R15 ;  /* 0x0000000f000f7238 */ /* 0x000fc60000001000 */
[----:B------:R1:W2:Y:S01]  /*06f0*/  F2I.NTZ R13, R24 ;  /* 0x00000018000d7305 */ /* 0x0002a20000203100 */
[----:B0-----:R-:W-:-:S07]  /*0700*/  IADD3 R22, PT, PT, R22, UR13, RZ ;  /* 0x0000000d16167c10 */ /* 0x001fce000fffe0ff */
[----:B------:R-:W0:Y:S01]  /*0710*/  F2I.NTZ R19, R19 ;  /* 0x0000001300137305 */ /* 0x000e220000203100 */
[----:B-1----:R-:W-:Y:S01]  /*0720*/  FMUL.FTZ R24, R2, R25 ;  /* 0x0000001902187220 */ /* 0x002fe20000410000 */
[----:B------:R-:W-:Y:S01]  /*0730*/  IMAD.U32 R25, R8, 0x10000, RZ ;  /* 0x0001000008197824 */ /* 0x000fe200078e00ff */
[----:B------:R-:W-:Y:S01]  /*0740*/  I2I.S8.S32.SAT R22, R22 ;  /* 0x0000001600167238 */ /* 0x000fe20000001000 */
[----:B--2---:R-:W-:-:S04]  /*0750*/  VIADD R13, R13, UR13 ;  /* 0x0000000d0d0d7c36 */ /* 0x004fc80008000000 */
[----:B------:R1:W2:Y:S01]  /*0760*/  F2I.NTZ R12, R27 ;  /* 0x0000001b000c7305 */ /* 0x0002a20000203100 */
[----:B------:R-:W-:Y:S01]  /*0770*/  PRMT R22, R22, 0x8880, RZ ;  /* 0x0000888016167816 */ /* 0x000fe200000000ff */
[----:B0-----:R-:W-:-:S06]  /*0780*/  VIADD R19, R19, UR13 ;  /* 0x0000000d13137c36 */ /* 0x001fcc0008000000 */
[----:B------:R-:W0:Y:S01]  /*0790*/  F2I.NTZ R9, R26 ;  /* 0x0000001a00097305 */ /* 0x000e220000203100 */
[----:B-1----:R-:W-:Y:S01]  /*07a0*/  PRMT R27, R23, 0x8880, RZ ;  /* 0x00008880171b7816 */ /* 0x002fe200000000ff */
[----:B------:R-:W-:Y:S02]  /*07b0*/  IMAD.U32 R23, R10, 0x10000, RZ ;  /* 0x000100000a177824 */ /* 0x000fe400078e00ff */
[----:B------:R-:W-:Y:S01]  /*07c0*/  FMUL.FTZ R10, R2, R25 ;  /* 0x00000019020a7220 */ /* 0x000fe20000410000 */
[----:B------:R-:W-:Y:S01]  /*07d0*/  IMAD.U32 R25, R11, 0x10000, RZ ;  /* 0x000100000b197824 */ /* 0x000fe200078e00ff */
[----:B------:R-:W-:Y:S01]  /*07e0*/  I2I.S8.S32.SAT R19, R19 ;  /* 0x0000001300137238 */ /* 0x000fe20000001000 */
[----:B------:R-:W-:Y:S02]  /*07f0*/  IMAD.MOV.U32 R14, RZ, RZ, R27 ;  /* 0x000000ffff0e7224 */ /* 0x000fe400078e001b */
[----:B------:R-:W-:Y:S01]  /*0800*/  IMAD.MOV.U32 R27, RZ, RZ, R28 ;  /* 0x000000ffff1b7224 */ /* 0x000fe200078e001c */
[----:B------:R1:W3:Y:S01]  /*0810*/  F2I.NTZ R8, R24 ;  /* 0x0000001800087305 */ /* 0x0002e20000203100 */
[----:B--2---:R-:W-:Y:S01]  /*0820*/  VIADD R12, R12, UR13 ;  /* 0x0000000d0c0c7c36 */ /* 0x004fe20008000000 */
[----:B------:R-:W-:-:S02]  /*0830*/  PRMT R19, R19, 0x8880, RZ ;  /* 0x0000888013137816 */ /* 0x000fc400000000ff */
[----:B------:R-:W-:Y:S01]  /*0840*/  PRMT R11, R14, 0x3340, R27 ;  /* 0x000033400e0b7816 */ /* 0x000fe2000000001b */
[C---:B------:R-:W-:Y:S01]  /*0850*/  FMUL.FTZ R14, R2.reuse, R23 ;  /* 0x00000017020e7220 */ /* 0x040fe20000410000 */
[----:B0-----:R-:W-:Y:S02]  /*0860*/  VIADD R9, R9, UR13 ;  /* 0x0000000d09097c36 */ /* 0x001fe40008000000 */
[----:B------:R-:W-:Y:S01]  /*0870*/  FMUL.FTZ R23, R2, R25 ;  /* 0x0000001902177220 */ /* 0x000fe20000410000 */
[----:B------:R-:W0:Y:S01]  /*0880*/  F2I.NTZ R17, R17 ;  /* 0x0000001100117305 */ /* 0x000e220000203100 */
[----:B-1----:R-:W-:-:S05]  /*0890*/  VIADD R24, R16, UR13 ;  /* 0x0000000d10187c36 */ /* 0x002fca0008000000 */
[----:B------:R-:W-:Y:S01]  /*08a0*/  I2I.S8.S32.SAT R24, R24 ;  /* 0x0000001800187238 */ /* 0x000fe20000001000 */
[----:B---3--:R-:W-:Y:S01]  /*08b0*/  VIADD R8, R8, UR13 ;  /* 0x0000000d08087c36 */ /* 0x008fe20008000000 */
[----:B------:R1:W2:Y:S04]  /*08c0*/  F2I.NTZ R16, R14 ;  /* 0x0000000e00107305 */ /* 0x0002a80000203100 */
[----:B------:R-:W-:Y:S02]  /*08d0*/  I2I.S8.S32.SAT R8, R8 ;  /* 0x0000000800087238 */ /* 0x000fe40000001000 */
[----:B0-----:R-:W-:Y:S02]  /*08e0*/  IADD3 R17, PT, PT, R17, UR13, RZ ;  /* 0x0000000d11117c10 */ /* 0x001fe4000fffe0ff */
[----:B------:R-:W0:Y:S01]  /*08f0*/  F2I.NTZ R5, R5 ;  /* 0x0000000500057305 */ /* 0x000e220000203100 */
[----:B-1----:R-:W-:-:S02]  /*0900*/  PRMT R14, R24, 0x8880, RZ ;  /* 0x00008880180e7816 */ /* 0x002fc400000000ff */
[----:B------:R-:W-:Y:S02]  /*0910*/  I2I.S8.S32.SAT R24, R13 ;  /* 0x0000000d00187238 */ /* 0x000fe40000001000 */
[----:B------:R-:W-:Y:S02]  /*0920*/  I2I.S8.S32.SAT R13, R12 ;  /* 0x0000000c000d7238 */ /* 0x000fe40000001000 */
[----:B------:R-:W-:Y:S01]  /*0930*/  I2I.S8.S32.SAT R12, R9 ;  /* 0x00000009000c7238 */ /* 0x000fe20000001000 */
[----:B------:R-:W-:Y:S01]  /*0940*/  IMAD.MOV.U32 R9, RZ, RZ, R22 ;  /* 0x000000ffff097224 */ /* 0x000fe200078e0016 */
[----:B------:R-:W1:Y:S01]  /*0950*/  F2I.NTZ R18, R18 ;  /* 0x0000001200127305 */ /* 0x000e620000203100 */
[----:B------:R-:W-:Y:S01]  /*0960*/  PRMT R22, R13, 0x8880, RZ ;  /* 0x000088800d167816 */ /* 0x000fe200000000ff */
[----:B--2---:R-:W-:Y:S01]  /*0970*/  VIADD R16, R16, UR13 ;  /* 0x0000000d10107c36 */ /* 0x004fe20008000000 */
[----:B------:R-:W-:Y:S01]  /*0980*/  PRMT R13, R12, 0x8880, RZ ;  /* 0x000088800c0d7816 */ /* 0x000fe200000000ff */
[----:B------:R-:W-:Y:S01]  /*0990*/  IMAD.MOV.U32 R12, RZ, RZ, R19 ;  /* 0x000000ffff0c7224 */ /* 0x000fe200078e0013 */
[----:B------:R-:W-:Y:S01]  /*09a0*/  I2I.S8.S32.SAT R17, R17 ;  /* 0x0000001100117238 */ /* 0x000fe20000001000 */
[----:B0-----:R-:W-:Y:S01]  /*09b0*/  VIADD R5, R5, UR13 ;  /* 0x0000000d05057c36 */ /* 0x001fe20008000000 */
[----:B------:R-:W-:Y:S01]  /*09c0*/  PRMT R9, R9, 0x3340, R22 ;  /* 0x0000334009097816 */ /* 0x000fe20000000016 */
[----:B------:R-:W0:Y:S01]  /*09d0*/  F2I.NTZ R10, R10 ;  /* 0x0000000a000a7305 */ /* 0x000e220000203100 */
[----:B------:R-:W-:Y:S01]  /*09e0*/  IMAD.MOV.U32 R19, RZ, RZ, R13 ;  /* 0x000000ffff137224 */ /* 0x000fe200078e000d */
[----:B------:R-:W-:-:S02]  /*09f0*/  PRMT R22, R17, 0x8880, RZ ;  /* 0x0000888011167816 */ /* 0x000fc400000000ff */
[----:B------:R-:W-:Y:S02]  /*0a00*/  I2I.S8.S32.SAT R5, R5 ;  /* 0x0000000500057238 */ /* 0x000fe40000001000 */
[----:B------:R-:W-:Y:S01]  /*0a10*/  PRMT R12, R12, 0x3340, R19 ;  /* 0x000033400c0c7816 */ /* 0x000fe20000000013 */
[----:B-1----:R-:W-:Y:S01]  /*0a20*/  VIADD R18, R18, UR13 ;  /* 0x0000000d12127c36 */ /* 0x002fe20008000000 */
[----:B------:R-:W1:Y:S01]  /*0a30*/  F2I.NTZ R13, R23 ;  /* 0x00000017000d7305 */ /* 0x000e620000203100 */
[----:B------:R-:W-:Y:S02]  /*0a40*/  PRMT R19, R5, 0x8880, RZ ;  /* 0x0000888005137816 */ /* 0x000fe400000000ff */
[----:B------:R-:W-:Y:S02]  /*0a50*/  MOV R5, R22 ;  /* 0x0000001600057202 */ /* 0x000fe40000000f00 */
[----:B------:R-:W-:Y:S01]  /*0a60*/  I2I.S8.S32.SAT R18, R18 ;  /* 0x0000001200127238 */ /* 0x000fe20000001000 */
[----:B0-----:R-:W-:Y:S01]  /*0a70*/  VIADD R10, R10, UR13 ;  /* 0x0000000d0a0a7c36 */ /* 0x001fe20008000000 */
[----:B------:R-:W-:Y:S01]  /*0a80*/  PRMT R22, R8, 0x8880, RZ ;  /* 0x0000888008167816 */ /* 0x000fe200000000ff */
[----:B------:R-:W-:Y:S01]  /*0a90*/  IMAD.MOV.U32 R8, RZ, RZ, R19 ;  /* 0x000000ffff087224 */ /* 0x000fe200078e0013 */
[----:B------:R-:W-:-:S02]  /*0aa0*/  PRMT R17, R15, 0x8880, RZ ;  /* 0x000088800f117816 */ /* 0x000fc400000000ff */
[----:B------:R-:W-:Y:S02]  /*0ab0*/  I2I.S8.S32.SAT R10, R10 ;  /* 0x0000000a000a7238 */ /* 0x000fe40000001000 */
[----:B------:R-:W-:Y:S01]  /*0ac0*/  PRMT R18, R18, 0x8880, RZ ;  /* 0x0000888012127816 */ /* 0x000fe200000000ff */
[----:B-1----:R-:W-:Y:S01]  /*0ad0*/  VIADD R13, R13, UR13 ;  /* 0x0000000d0d0d7c36 */ /* 0x002fe20008000000 */
[----:B------:R-:W-:Y:S01]  /*0ae0*/  PRMT R19, R10, 0x8880, RZ ;  /* 0x000088800a137816 */ /* 0x000fe200000000ff */
        /* <DEDUP_REMOVED lines=9> */
[----:B------:R-:W-:Y:S02]  /*0b80*/  PRMT R17, R8, 0x3340, R17 ;  /* 0x0000334008117816 */ /* 0x000fe40000000011 */
[----:B------:R-:W-:Y:S02]  /*0b90*/  PRMT R14, R14, 0x3340, R25 ;  /* 0x000033400e0e7816 */ /* 0x000fe40000000019 */
[----:B------:R-:W-:Y:S01]  /*0ba0*/  PRMT R18, R5, 0x3340, R18 ;  /* 0x0000334005127816 */ /* 0x000fe20000000012 */
[----:B------:R-:W-:Y:S01]  /*0bb0*/  IMAD.MOV.U32 R5, RZ, RZ, R4 ;  /* 0x000000ffff057224 */ /* 0x000fe200078e0004 */
[----:B------:R-:W-:Y:S02]  /*0bc0*/  PRMT R15, R15, 0x3340, R16 ;  /* 0x000033400f0f7816 */ /* 0x000fe40000000010 */
[----:B------:R-:W-:-:S02]  /*0bd0*/  PRMT R8, R10, 0x3340, R13 ;  /* 0x000033400a087816 */ /* 0x000fc4000000000d */
[----:B------:R-:W-:Y:S01]  /*0be0*/  PRMT R10, R12, 0x5410, R9 ;  /* 0x000054100c0a7816 */ /* 0x000fe20000000009 */
[----:B------:R-:W-:Y:S01]  /*0bf0*/  IMAD.WIDE.U32 R12, R3, 0x10, R6 ;  /* 0x00000010030c7825 */ /* 0x000fe200078e0006 */
[----:B------:R-:W-:Y:S02]  /*0c00*/  PRMT R11, R14, 0x5410, R11 ;  /* 0x000054100e0b7816 */ /* 0x000fe4000000000b */
[----:B------:R-:W-:Y:S02]  /*0c10*/  PRMT R9, R17, 0x5410, R18 ;  /* 0x0000541011097816 */ /* 0x000fe40000000012 */
[----:B------:R-:W-:-:S05]  /*0c20*/  PRMT R8, R8, 0x5410, R15 ;  /* 0x0000541008087816 */ /* 0x000fca000000000f */
[----:B------:R1:W-:Y:S02]  /*0c30*/  STG.E.128 desc[UR14][R12.64], R8 ;  /* 0x000000080c007986 */ /* 0x0003e4000c101d0e */
.L_x_248:
[----:B------:R-:W-:Y:S05]  /*0c40*/  BSYNC.RECONVERGENT B0 ;  /* 0x0000000000007941 */ /* 0x000fea0003800200 */
.L_x_247:
[----:B------:R-:W-:Y:S05]  /*0c50*/  @!P1 EXIT ;  /* 0x000000000000994d */ /* 0x000fea0003800000 */
[----:B------:R-:W-:-:S07]  /*0c60*/  IMAD.IADD R3, R5, 0x1, R0 ;  /* 0x0000000105037824 */ /* 0x000fce00078e0200 */
.L_x_249:
[----:B-12---:R-:W-:-:S06]  /*0c70*/  IMAD.WIDE.U32 R8, R5, 0x20, R20 ;  /* 0x0000002005087825 */ /* 0x006fcc00078e0014 */
[----:B------:R-:W2:Y:S02]  /*0c80*/  LDG.E.ENL2.256 R12, R8, desc[UR14][R8.64] ;  /* 0xfe00000e0808797e */ /* 0x000ea4000812190c */
[C---:B--2---:R-:W-:Y:S01]  /*0c90*/  SHF.L.U32 R17, R15.reuse, 0x10, RZ ;  /* 0x000000100f117819 */ /* 0x044fe200000006ff */
[----:B------:R-:W-:Y:S01]  /*0ca0*/  IMAD.U32 R27, R10, 0x10000, RZ ;  /* 0x000100000a1b7824 */ /* 0x000fe200078e00ff */
[----:B------:R-:W-:Y:S01]  /*0cb0*/  PRMT R15, R15, 0x7632, R15 ;  /* 0x000076320f0f7816 */ /* 0x000fe2000000000f */
[C---:B------:R-:W-:Y:S01]  /*0cc0*/  IMAD.U32 R25, R9.reuse, 0x10000, RZ ;  /* 0x0001000009197824 */ /* 0x040fe200078e00ff */
[----:B------:R-:W-:Y:S01]  /*0cd0*/  PRMT R9, R9, 0x7632, R9 ;  /* 0x0000763209097816 */ /* 0x000fe20000000009 */
[C---:B0-----:R-:W-:Y:S01]  /*0ce0*/  FMUL.FTZ R23, R2.reuse, R17 ;  /* 0x0000001102177220 */ /* 0x041fe20000410000 */
[----:B------:R-:W-:Y:S01]  /*0cf0*/  FMUL.FTZ R16, R2, R27 ;  /* 0x0000001b02107220 */ /* 0x000fe20000410000 */
[----:B------:R-:W-:Y:S01]  /*0d00*/  IMAD.U32 R19, R14, 0x10000, RZ ;  /* 0x000100000e137824 */ /* 0x000fe200078e00ff */
[----:B------:R-:W-:Y:S01]  /*0d10*/  SHF.L.U32 R27, R15, 0x10, RZ ;  /* 0x000000100f1b7819 */ /* 0x000fe200000006ff */
[----:B------:R-:W-:Y:S01]  /*0d20*/  FMUL.FTZ R18, R2, R25 ;  /* 0x0000001902127220 */ /* 0x000fe20000410000 */
[----:B------:R-:W-:Y:S01]  /*0d30*/  PRMT R14, R14, 0x7632, R14 ;  /* 0x000076320e0e7816 */ /* 0x000fe2000000000e */
[----:B------:R-:W0:Y:S01]  /*0d40*/  F2I.NTZ R23, R23 ;  /* 0x0000001700177305 */ /* 0x000e220000203100 */
[----:B------:R-:W-:-:S02]  /*0d50*/  IMAD.U32 R25, R8, 0x10000, RZ ;  /* 0x0001000008197824 */ /* 0x000fc400078e00ff */
[C---:B------:R-:W-:Y:S01]  /*0d60*/  FMUL.FTZ R28, R2.reuse, R27 ;  /* 0x0000001b021c7220 */ /* 0x040fe20000410000 */
[C---:B------:R-:W-:Y:S02]  /*0d70*/  IMAD.U32 R17, R13.reuse, 0x10000, RZ ;  /* 0x000100000d117824 */ /* 0x040fe400078e00ff */
[----:B------:R-:W-:Y:S01]  /*0d80*/  FMUL.FTZ R4, R2, R19 ;  /* 0x0000001302047220 */ /* 0x000fe20000410000 */
[----:B------:R-:W-:Y:S01]  /*0d90*/  IMAD.U32 R27, R14, 0x10000, RZ ;  /* 0x000100000e1b7824 */ /* 0x000fe200078e00ff */
[----:B------:R-:W-:Y:S01]  /*0da0*/  PRMT R13, R13, 0x7632, R13 ;  /* 0x000076320d0d7816 */ /* 0x000fe2000000000d */
[----:B------:R-:W-:Y:S02]  /*0db0*/  IMAD.U32 R19, R12, 0x10000, RZ ;  /* 0x000100000c137824 */ /* 0x000fe400078e00ff */
[----:B------:R-:W-:Y:S01]  /*0dc0*/  FMUL.FTZ R25, R2, R25 ;  /* 0x0000001902197220 */ /* 0x000fe20000410000 */
[----:B------:R-:W-:Y:S01]  /*0dd0*/  PRMT R12, R12, 0x7632, R12 ;  /* 0x000076320c0c7816 */ /* 0x000fe2000000000c */
[C---:B------:R-:W-:Y:S01]  /*0de0*/  FMUL.FTZ R22, R2.reuse, R17 ;  /* 0x0000001102167220 */ /* 0x040fe20000410000 */
[----:B------:R-:W1:Y:S01]  /*0df0*/  F2I.NTZ R14, R28 ;  /* 0x0000001c000e7305 */ /* 0x000e620000203100 */
[----:B------:R-:W-:Y:S01]  /*0e00*/  FMUL.FTZ R26, R2, R27 ;  /* 0x0000001b021a7220 */ /* 0x000fe20000410000 */
[----:B------:R-:W-:-:S02]  /*0e10*/  IMAD.U32 R27, R13, 0x10000, RZ ;  /* 0x000100000d1b7824 */ /* 0x000fc400078e00ff */
[C---:B------:R-:W-:Y:S01]  /*0e20*/  FMUL.FTZ R19, R2.reuse, R19 ;  /* 0x0000001302137220 */ /* 0x040fe20000410000 */
[C---:B------:R-:W-:Y:S01]  /*0e30*/  IMAD.U32 R17, R11.reuse, 0x10000, RZ ;  /* 0x000100000b117824 */ /* 0x040fe200078e00ff */
[----:B------:R-:W-:Y:S01]  /*0e40*/  PRMT R11, R11, 0x7632, R11 ;  /* 0x000076320b0b7816 */ /* 0x000fe2000000000b */
[----:B------:R-:W-:Y:S01]  /*0e50*/  FMUL.FTZ R27, R2, R27 ;  /* 0x0000001b021b7220 */ /* 0x000fe20000410000 */
[----:B0-----:R-:W-:Y:S01]  /*0e60*/  VIADD R23, R23, UR13 ;  /* 0x0000000d17177c36 */ /* 0x001fe20008000000 */
[----:B------:R0:W2:Y:S01]  /*0e70*/  F2I.NTZ R15, R25 ;  /* 0x00000019000f7305 */ /* 0x0000a20000203100 */
[----:B------:R-:W-:Y:S01]  /*0e80*/  PRMT R8, R10, 0x7632, R8 ;  /* 0x000076320a087816 */ /* 0x000fe20000000008 */
[----:B------:R-:W-:Y:S02]  /*0e90*/  FMUL.FTZ R17, R2, R17 ;  /* 0x0000001102117220 */ /* 0x000fe40000410000 */
[----:B------:R-:W-:Y:S01]  /*0ea0*/  I2I.S8.S32.SAT R23, R23 ;  /* 0x0000001700177238 */ /* 0x000fe20000001000 */
[----:B-1----:R-:W-:-:S03]  /*0eb0*/  VIADD R14, R14, UR13 ;  /* 0x0000000d0e0e7c36 */ /* 0x002fc60008000000 */
[----:B------:R-:W1:Y:S01]  /*0ec0*/  F2I.NTZ R4, R4 ;  /* 0x0000000400047305 */ /* 0x000e620000203100 */
[----:B0-----:R-:W-:Y:S01]  /*0ed0*/  IMAD.U32 R25, R12, 0x10000, RZ ;  /* 0x000100000c197824 */ /* 0x001fe200078e00ff */
[----:B------:R-:W-:-:S03]  /*0ee0*/  I2I.S8.S32.SAT R14, R14 ;  /* 0x0000000e000e7238 */ /* 0x000fc60000001000 */
[----:B------:R-:W-:Y:S01]  /*0ef0*/  FMUL.FTZ R24, R2, R25 ;  /* 0x0000001902187220 */ /* 0x000fe20000410000 */
[----:B------:R-:W-:Y:S01]  /*0f00*/  IMAD.U32 R25, R11, 0x10000, RZ ;  /* 0x000100000b197824 */ /* 0x000fe200078e00ff */
[----:B------:R-:W-:Y:S01]  /*0f10*/  PRMT R11, R8, 0x7632, R11 ;  /* 0x00007632080b7816 */ /* 0x000fe2000000000b */
[----:B------:R-:W0:Y:S01]  /*0f20*/  F2I.NTZ R22, R22 ;  /* 0x0000001600167305 */ /* 0x000e220000203100 */
[----:B------:R-:W-:Y:S02]  /*0f30*/  PRMT R14, R14, 0x8880, RZ ;  /* 0x000088800e0e7816 */ /* 0x000fe400000000ff */
[----:B--2---:R-:W-:Y:S01]  /*0f40*/  IADD3 R15, PT, PT, R15, UR13, RZ ;  /* 0x0000000d0f0f7c10 */ /* 0x004fe2000fffe0ff */
[----:B-1----:R-:W-:-:S04]  /*0f50*/  VIADD R4, R4, UR13 ;  /* 0x0000000d04047c36 */ /* 0x002fc80008000000 */
[----:B------:R1:W2:Y:S01]  /*0f60*/  F2I.NTZ R13, R26 ;  /* 0x0000001a000d7305 */ /* 0x0002a20000203100 */
[----:B------:R-:W-:Y:S02]  /*0f70*/  I2I.S8.S32.SAT R15, R15 ;  /* 0x0000000f000f7238 */ /* 0x000fe40000001000 */
[----:B------:R-:W-:Y:S02]  /*0f80*/  I2I.S8.S32.SAT R4, R4 ;  /* 0x0000000400047238 */ /* 0x000fe40000001000 */
[----:B------:R-:W-:Y:S01]  /*0f90*/  PRMT R15, R15, 0x8880, RZ ;  /* 0x000088800f0f7816 */ /* 0x000fe200000000ff */
[----:B0-----:R-:W-:Y:S02]  /*0fa0*/  VIADD R22, R22, UR13 ;  /* 0x0000000d16167c36 */ /* 0x001fe40008000000 */
[----:B------:R0:W3:Y:S01]  /*0fb0*/  F2I.NTZ R12, R27 ;  /* 0x0000001b000c7305 */ /* 0x0000e20000203100 */
[----:B-1----:R-:W-:Y:S01]  /*0fc0*/  FMUL.FTZ R26, R2, R25 ;  /* 0x00000019021a7220 */ /* 0x002fe20000410000 */
[----:B------:R-:W-:Y:S01]  /*0fd0*/  IMAD.U32 R25, R8, 0x10000, RZ ;  /* 0x0001000008197824 */ /* 0x000fe200078e00ff */
[----:B------:R-:W-:Y:S01]  /*0fe0*/  I2I.S8.S32.SAT R22, R22 ;  /* 0x0000001600167238 */ /* 0x000fe20000001000 */
[----:B--2---:R-:W-:-:S04]  /*0ff0*/  VIADD R13, R13, UR13 ;  /* 0x0000000d0d0d7c36 */ /* 0x004fc80008000000 */
[----:B------:R1:W2:Y:S01]  /*1000*/  F2I.NTZ R10, R24 ;  /* 0x00000018000a7305 */ /* 0x0002a20000203100 */
[----:B0-----:R-:W-:Y:S02]  /*1010*/  PRMT R27, R23, 0x8880, RZ ;  /* 0x00008880171b7816 */ /* 0x001fe400000000ff */
[----:B------:R-:W-:Y:S02]  /*1020*/  SHF.L.U32 R23, R9, 0x10, RZ ;  /* 0x0000001009177819 */ /* 0x000fe400000006ff */
[----:B------:R-:W-:Y:S01]  /*1030*/  PRMT R22, R22, 0x8880, RZ ;  /* 0x0000888016167816 */ /* 0x000fe200000000ff */
[----:B------:R-:W-:Y:S02]  /*1040*/  IMAD.MOV.U32 R9, RZ, RZ, R27 ;  /* 0x000000ffff097224 */ /* 0x000fe400078e001b */
[----:B------:R-:W0:Y:S01]  /*1050*/  F2I.NTZ R19, R19 ;  /* 0x0000001300137305 */ /* 0x000e220000203100 */
[----:B-1----:R-:W-:Y:S01]  /*1060*/  FMUL.FTZ R24, R2, R25 ;  /* 0x0000001902187220 */ /* 0x002fe20000410000 */
[----:B---3--:R-:W-:Y:S01]  /*1070*/  VIADD R12, R12, UR13 ;  /* 0x0000000d0c0c7c36 */ /* 0x008fe20008000000 */
[----:B------:R-:W-:Y:S01]  /*1080*/  PRMT R9, R9, 0x3340, R14 ;  /* 0x0000334009097816 */ /* 0x000fe2000000000e */
[----:B------:R-:W-:-:S02]  /*1090*/  IMAD.U32 R25, R11, 0x10000, RZ ;  /* 0x000100000b197824 */ /* 0x000fc400078e00ff */
[----:B------:R-:W-:Y:S01]  /*10a0*/  FMUL.FTZ R14, R2, R23 ;  /* 0x00000017020e7220 */ /* 0x000fe20000410000 */
[----:B--2---:R-:W-:Y:S01]  /*10b0*/  IADD3 R10, PT, PT, R10, UR13, RZ ;  /* 0x0000000d0a0a7c10 */ /* 0x004fe2000fffe0ff */
[----:B------:R-:W1:Y:S01]  /*10c0*/  F2I.NTZ R16, R16 ;  /* 0x0000001000107305 */ /* 0x000e620000203100 */
[----:B------:R-:W-:Y:S01]  /*10d0*/  FMUL.FTZ R23, R2, R25 ;  /* 0x0000001902177220 */ /* 0x000fe20000410000 */
[----:B0-----:R-:W-:-:S06]  /*10e0*/  VIADD R19, R19, UR13 ;  /* 0x0000000d13137c36 */ /* 0x001fcc0008000000 */
[----:B------:R0:W2:Y:S01]  /*10f0*/  F2I.NTZ R11, R24 ;  /* 0x00000018000b7305 */ /* 0x0000a20000203100 */
[----:B------:R-:W-:Y:S01]  /*1100*/  I2I.S8.S32.SAT R19, R19 ;  /* 0x0000001300137238 */ /* 0x000fe20000001000 */
[----:B-1----:R-:W-:-:S06]  /*1110*/  VIADD R16, R16, UR13 ;  /* 0x0000000d10107c36 */ /* 0x002fcc0008000000 */
[----:B------:R-:W1:Y:S01]  /*1120*/  F2I.NTZ R17, R17 ;  /* 0x0000001100117305 */ /* 0x000e620000203100 */
[----:B0-----:R-:W-:Y:S02]  /*1130*/  PRMT R24, R4, 0x8880, RZ ;  /* 0x0000888004187816 */ /* 0x001fe400000000ff */
[----:B------:R-:W-:Y:S02]  /*1140*/  I2I.S8.S32.SAT R4, R13 ;  /* 0x0000000d00047238 */ /* 0x000fe40000001000 */
[----:B------:R-:W-:Y:S02]  /*1150*/  I2I.S8.S32.SAT R13, R12 ;  /* 0x0000000c000d7238 */ /* 0x000fe40000001000 */
[----:B------:R-:W-:Y:S01]  /*1160*/  I2I.S8.S32.SAT R12, R10 ;  /* 0x0000000a000c7238 */ /* 0x000fe20000001000 */
[----:B------:R-:W0:Y:S01]  /*1170*/  F2I.NTZ R18, R18 ;  /* 0x0000001200127305 */ /* 0x000e220000203100 */
[----:B------:R-:W-:Y:S01]  /*1180*/  PRMT R25, R4, 0x8880, RZ ;  /* 0x0000888004197816 */ /* 0x000fe200000000ff */
[----:B------:R-:W-:Y:S01]  /*1190*/  IMAD.MOV.U32 R4, RZ, RZ, R22 ;  /* 0x000000ffff047224 */ /* 0x000fe200078e0016 */
[----:B------:R-:W-:Y:S01]  /*11a0*/  PRMT R22, R12, 0x8880, RZ ;  /* 0x000088800c167816 */ /* 0x000fe200000000ff */
[----:B------:R-:W-:Y:S01]  /*11b0*/  IMAD.MOV.U32 R10, RZ, RZ, R24 ;  /* 0x000000ffff0a7224 */ /* 0x000fe200078e0018 */
[----:B------:R-:W-:Y:S01]  /*11c0*/  PRMT R19, R19, 0x8880, RZ ;  /* 0x0000888013137816 */ /* 0x000fe200000000ff */
[----:B--2---:R-:W-:Y:S01]  /*11d0*/  VIADD R11, R11, UR13 ;  /* 0x0000000d0b0b7c36 */ /* 0x004fe20008000000 */
[----:B------:R-:W-:Y:S01]  /*11e0*/  PRMT R24, R13, 0x8880, RZ ;  /* 0x000088800d187816 */ /* 0x000fe200000000ff */
[----:B------:R-:W2:Y:S01]  /*11f0*/  F2I.NTZ R14, R14 ;  /* 0x0000000e000e7305 */ /* 0x000ea20000203100 */
[----:B-1----:R-:W-:Y:S01]  /*1200*/  VIADD R17, R17, UR13 ;  /* 0x0000000d11117c36 */ /* 0x002fe20008000000 */
[----:B------:R-:W-:Y:S01]  /*1210*/  I2I.S8.S32.SAT R16, R16 ;  /* 0x0000001000107238 */ /* 0x000fe20000001000 */
[----:B------:R-:W-:Y:S01]  /*1220*/  IMAD.MOV.U32 R13, RZ, RZ, R19 ;  /* 0x000000ffff0d7224 */ /* 0x000fe200078e0013 */
[----:B------:R-:W-:Y:S01]  /*1230*/  PRMT R10, R10, 0x3340, R25 ;  /* 0x000033400a0a7816 */ /* 0x000fe20000000019 */
[----:B------:R-:W-:Y:S01]  /*1240*/  IMAD.MOV.U32 R19, RZ, RZ, R24 ;  /* 0x000000ffff137224 */ /* 0x000fe200078e0018 */
[----:B------:R-:W-:Y:S01]  /*1250*/  I2I.S8.S32.SAT R17, R17 ;  /* 0x0000001100117238 */ /* 0x000fe20000001000 */
[----:B0-----:R-:W-:Y:S01]  /*1260*/  VIADD R18, R18, UR13 ;  /* 0x0000000d12127c36 */ /* 0x001fe20008000000 */
[----:B------:R0:W1:Y:S01]  /*1270*/  F2I.NTZ R12, R23 ;  /* 0x00000017000c7305 */ /* 0x0000620000203100 */
[----:B------:R-:W-:Y:S01]  /*1280*/  PRMT R13, R13, 0x3340, R22 ;  /* 0x000033400d0d7816 */ /* 0x000fe20000000016 */
[----:B------:R-:W-:Y:S01]  /*1290*/  IMAD.WIDE.U32 R24, R5, 0x10, R6 ;  /* 0x0000001005187825 */ /* 0x000fe200078e0006 */
[----:B------:R-:W-:-:S02]  /*12a0*/  PRMT R22, R16, 0x8880, RZ ;  /* 0x0000888010167816 */ /* 0x000fc400000000ff */
[----:B------:R-:W-:Y:S01]  /*12b0*/  I2I.S8.S32.SAT R16, R11 ;  /* 0x0000000b00107238 */ /* 0x000fe20000001000 */
[----:B--2---:R-:W-:Y:S02]  /*12c0*/  VIADD R14, R14, UR13 ;  /* 0x0000000d0e0e7c36 */ /* 0x004fe40008000000 */
[----:B------:R-:W2:Y:S01]  /*12d0*/  F2I.NTZ R8, R26 ;  /* 0x0000001a00087305 */ /* 0x000ea20000203100 */
[----:B------:R-:W-:Y:S01]  /*12e0*/  I2I.S8.S32.SAT R18, R18 ;  /* 0x0000001200127238 */ /* 0x000fe20000001000 */
[----:B------:R-:W-:Y:S01]  /*12f0*/  IMAD.MOV.U32 R11, RZ, RZ, R22 ;  /* 0x000000ffff0b7224 */ /* 0x000fe200078e0016 */
[----:B0-----:R-:W-:Y:S02]  /*1300*/  PRMT R23, R17, 0x8880, RZ ;  /* 0x0000888011177816 */ /* 0x001fe400000000ff */
[----:B------:R-:W-:Y:S01]  /*1310*/  I2I.S8.S32.SAT R17, R14 ;  /* 0x0000000e00117238 */ /* 0x000fe20000001000 */
[----:B-1----:R-:W-:Y:S01]  /*1320*/  VIADD R12, R12, UR13 ;  /* 0x0000000d0c0c7c36 */ /* 0x002fe20008000000 */
[----:B------:R-:W-:-:S02]  /*1330*/  PRMT R22, R16, 0x8880, RZ ;  /* 0x0000888010167816 */ /* 0x000fc400000000ff */
[----:B------:R-:W-:Y:S02]  /*1340*/  PRMT R18, R18, 0x8880, RZ ;  /* 0x0000888012127816 */ /* 0x000fe400000000ff */
[----:B------:R-:W-:Y:S02]  /*1350*/  I2I.S8.S32.SAT R14, R12 ;  /* 0x0000000c000e7238 */ /* 0x000fe40000001000 */
[----:B------:R-:W-:Y:S01]  /*1360*/  PRMT R4, R4, 0x3340, R19 ;  /* 0x0000334004047816 */ /* 0x000fe20000000013 */
[----:B--2---:R-:W-:Y:S01]  /*1370*/  VIADD R8, R8, UR13 ;  /* 0x0000000d08087c36 */ /* 0x004fe20008000000 */
[----:B------:R-:W-:Y:S01]  /*1380*/  MOV R12, R15 ;  /* 0x0000000f000c7202 */ /* 0x000fe20000000f00 */
[----:B------:R-:W-:Y:S01]  /*1390*/  IMAD.MOV.U32 R16, RZ, RZ, R18 ;  /* 0x000000ffff107224 */ /* 0x000fe200078e0012 */
[----:B------:R-:W-:Y:S01]  /*13a0*/  PRMT R15, R14, 0x8880, RZ ;  /* 0x000088800e0f7816 */ /* 0x000fe200000000ff */
[----:B------:R-:W-:Y:S01]  /*13b0*/  IMAD.MOV.U32 R14, RZ, RZ, R22 ;  /* 0x000000ffff0e7224 */ /* 0x000fe200078e0016 */
[----:B------:R-:W-:Y:S01]  /*13c0*/  I2I.S8.S32.SAT R19, R8 ;  /* 0x0000000800137238 */ /* 0x000fe20000001000 */
[----:B------:R-:W-:Y:S01]  /*13d0*/  IMAD.MOV.U32 R8, RZ, RZ, R23 ;  /* 0x000000ffff087224 */ /* 0x000fe200078e0017 */
[----:B------:R-:W-:-:S02]  /*13e0*/  PRMT R17, R17, 0x8880, RZ ;  /* 0x0000888011117816 */ /* 0x000fc400000000ff */
[----:B------:R-:W-:Y:S02]  /*13f0*/  PRMT R19, R19, 0x8880, RZ ;  /* 0x0000888013137816 */ /* 0x000fe400000000ff */
[----:B------:R-:W-:Y:S02]  /*1400*/  PRMT R14, R11, 0x3340, R14 ;  /* 0x000033400b0e7816 */ /* 0x000fe4000000000e */
[----:B------:R-:W-:Y:S02]  /*1410*/  PRMT R23, R8, 0x3340, R19 ;  /* 0x0000334008177816 */ /* 0x000fe40000000013 */
[----:B------:R-:W-:Y:S02]  /*1420*/  PRMT R11, R16, 0x3340, R17 ;  /* 0x00003340100b7816 */ /* 0x000fe40000000011 */
[----:B------:R-:W-:Y:S02]  /*1430*/  PRMT R12, R12, 0x3340, R15 ;  /* 0x000033400c0c7816 */ /* 0x000fe4000000000f */
[----:B------:R-:W-:Y:S01]  /*1440*/  PRMT R19, R10, 0x5410, R9 ;  /* 0x000054100a137816 */ /* 0x000fe20000000009 */
[----:B------:R-:W-:Y:S01]  /*1450*/  IMAD.WIDE.U32 R8, R3, 0x20, R20 ;  /* 0x0000002003087825 */ /* 0x000fe200078e0014 */
[----:B------:R-:W-:-:S02]  /*1460*/  PRMT R18, R13, 0x5410, R4 ;  /* 0x000054100d127816 */ /* 0x000fc40000000004 */
[----:B------:R-:W-:Y:S02]  /*1470*/  PRMT R17, R14, 0x5410, R23 ;  /* 0x000054100e117816 */ /* 0x000fe40000000017 */
[----:B------:R-:W-:-:S05]  /*1480*/  PRMT R16, R12, 0x5410, R11 ;  /* 0x000054100c107816 */ /* 0x000fca000000000b */
[----:B------:R0:W-:Y:S04]  /*1490*/  STG.E.128 desc[UR14][R24.64], R16 ;  /* 0x0000001018007986 */ /* 0x0001e8000c101d0e */
[----:B------:R-:W2:Y:S01]  /*14a0*/  LDG.E.ENL2.256 R12, R8, desc[UR14][R8.64] ;  /* 0xfe00000e0808797e */ /* 0x000ea2000812190c */
[----:B------:R-:W-:-:S04]  /*14b0*/  IADD3 R5, PT, PT, R0, R5, R0 ;  /* 0x0000000500057210 */ /* 0x000fc80007ffe000 */
[----:B------:R-:W-:Y:S01]  /*14c0*/  ISETP.GE.AND P0, PT, R5, UR8, PT ;  /* 0x0000000805007c0c */ /* 0x000fe2000bf06270 */
[----:B--2---:R-:W-:Y:S01]  /*14d0*/  IMAD.U32 R27, R13, 0x10000, RZ ;  /* 0x000100000d1b7824 */ /* 0x004fe200078e00ff */
[----:B0-----:R-:W-:Y:S01]  /*14e0*/  SHF.L.U32 R25, R9, 0x10, RZ ;  /* 0x0000001009197819 */ /* 0x001fe200000006ff */
[C---:B------:R-:W-:Y:S01]  /*14f0*/  IMAD.U32 R23, R15.reuse, 0x10000, RZ ;  /* 0x000100000f177824 */ /* 0x040fe200078e00ff */
[----:B------:R-:W-:Y:S01]  /*1500*/  PRMT R15, R15, 0x7632, R15 ;  /* 0x000076320f0f7816 */ /* 0x000fe2000000000f */
[----:B------:R-:W-:Y:S01]  /*1510*/  FMUL.FTZ R22, R2, R27 ;  /* 0x0000001b02167220 */ /* 0x000fe20000410000 */
[----:B------:R-:W-:Y:S02]  /*1520*/  IMAD.U32 R27, R12, 0x10000, RZ ;  /* 0x000100000c1b7824 */ /* 0x000fe400078e00ff */
[----:B------:R-:W-:Y:S01]  /*1530*/  FMUL.FTZ R23, R2, R23 ;  /* 0x0000001702177220 */ /* 0x000fe20000410000 */
[C---:B------:R-:W-:Y:S01]  /*1540*/  IMAD.U32 R29, R14.reuse, 0x10000, RZ ;  /* 0x000100000e1d7824 */ /* 0x040fe200078e00ff */
[----:B------:R-:W-:Y:S01]  /*1550*/  PRMT R14, R14, 0x7632, R14 ;  /* 0x000076320e0e7816 */ /* 0x000fe2000000000e */
[----:B------:R-:W-:Y:S01]  /*1560*/  FMUL.FTZ R19, R2, R27 ;  /* 0x0000001b02137220 */ /* 0x000fe20000410000 */
[----:B------:R-:W-:-:S02]  /*1570*/  IMAD.U32 R27, R10, 0x10000, RZ ;  /* 0x000100000a1b7824 */ /* 0x000fc400078e00ff */
[----:B------:R-:W-:Y:S01]  /*1580*/  FMUL.FTZ R18, R2, R25 ;  /* 0x0000001902127220 */ /* 0x000fe20000410000 */
[----:B------:R-:W-:Y:S01]  /*1590*/  IMAD.U32 R25, R8, 0x10000, RZ ;  /* 0x0001000008197824 */ /* 0x000fe200078e00ff */
[----:B------:R-:W0:Y:S01]  /*15a0*/  F2I.NTZ R23, R23 ;  /* 0x0000001700177305 */ /* 0x000e220000203100 */
[C---:B------:R-:W-:Y:S01]  /*15b0*/  FMUL.FTZ R16, R2.reuse, R27 ;  /* 0x0000001b02107220 */ /* 0x040fe20000410000 */
[----:B------:R-:W-:Y:S01]  /*15c0*/  IMAD.U32 R27, R15, 0x10000, RZ ;  /* 0x000100000f1b7824 */ /* 0x000fe200078e00ff */
[----:B------:R-:W-:Y:S01]  /*15d0*/  PRMT R13, R13, 0x7632, R13 ;  /* 0x000076320d0d7816 */ /* 0x000fe2000000000d */
[C---:B------:R-:W-:Y:S01]  /*15e0*/  FMUL.FTZ R4, R2.reuse, R29 ;  /* 0x0000001d02047220 */ /* 0x040fe20000410000 */
[C---:B------:R-:W-:Y:S01]  /*15f0*/  FMUL.FTZ R25, R2.reuse, R25 ;  /* 0x0000001902197220 */ /* 0x040fe20000410000 */
[----:B------:R-:W-:Y:S01]  /*1600*/  FMUL.FTZ R28, R2, R27 ;  /* 0x0000001b021c7220 */ /* 0x000fe20000410000 */
[----:B------:R-:W-:Y:S01]  /*1610*/  IMAD.U32 R27, R14, 0x10000, RZ ;  /* 0x000100000e1b7824 */ /* 0x000fe200078e00ff */
[----:B------:R-:W-:Y:S01]  /*1620*/  PRMT R12, R12, 0x7632, R12 ;  /* 0x000076320c0c7816 */ /* 0x000fe2000000000c */
[----:B------:R1:W2:Y:S01]  /*1630*/  F2I.NTZ R15, R25 ;  /* 0x00000019000f7305 */ /* 0x0002a20000203100 */
[----:B------:R-:W-:Y:S01]  /*1640*/  PRMT R8, R10, 0x7632, R8 ;  /* 0x000076320a087816 */ /* 0x000fe20000000008 */
[C---:B------:R-:W-:Y:S01]  /*1650*/  FMUL.FTZ R24, R2.reuse, R27 ;  /* 0x0000001b02187220 */ /* 0x040fe20000410000 */
[----:B------:R-:W-:Y:S01]  /*1660*/  IMAD.U32 R27, R13, 0x10000, RZ ;  /* 0x000100000d1b7824 */ /* 0x000fe200078e00ff */
[----:B------:R-:W-:Y:S01]  /*1670*/  PRMT R10, R9, 0x7632, R10 ;  /* 0x00007632090a7816 */ /* 0x000fe2000000000a */
[C---:B------:R-:W-:Y:S01]  /*1680*/  IMAD.U32 R17, R11.reuse, 0x10000, RZ ;  /* 0x000100000b117824 */ /* 0x040fe200078e00ff */
[----:B------:R-:W-:Y:S01]  /*1690*/  PRMT R11, R11, 0x7632, R11 ;  /* 0x000076320b0b7816 */ /* 0x000fe2000000000b */
[----:B------:R-:W-:Y:S01]  /*16a0*/  FMUL.FTZ R27, R2, R27 ;  /* 0x0000001b021b7220 */ /* 0x000fe20000410000 */
[----:B------:R-:W3:Y:S01]  /*16b0*/  F2I.NTZ R14, R28 ;  /* 0x0000001c000e7305 */ /* 0x000ee20000203100 */
[----:B-1----:R-:W-:-:S02]  /*16c0*/  IMAD.U32 R25, R12, 0x10000, RZ ;  /* 0x000100000c197824 */ /* 0x002fc400078e00ff */
[C---:B------:R-:W-:Y:S01]  /*16d0*/  FMUL.FTZ R17, R2.reuse, R17 ;  /* 0x0000001102117220 */ /* 0x040fe20000410000 */
[----:B0-----:R-:W-:Y:S02]  /*16e0*/  VIADD R23, R23, UR13 ;  /* 0x0000000d17177c36 */ /* 0x001fe40008000000 */
[----:B------:R-:W-:Y:S01]  /*16f0*/  FMUL.FTZ R26, R2, R25 ;  /* 0x00000019021a7220 */ /* 0x000fe20000410000 */
[----:B------:R-:W-:Y:S01]  /*1700*/  IMAD.U32 R25, R11, 0x10000, RZ ;  /* 0x000100000b197824 */ /* 0x000fe200078e00ff */
[----:B------:R-:W-:Y:S01]  /*1710*/  PRMT R11, R8, 0x7632, R11 ;  /* 0x00007632080b7816 */ /* 0x000fe2000000000b */
[----:B------:R-:W0:Y:S01]  /*1720*/  F2I.NTZ R4, R4 ;  /* 0x0000000400047305 */ /* 0x000e220000203100 */
[----:B------:R-:W-:Y:S01]  /*1730*/  I2I.S8.S32.SAT R23, R23 ;  /* 0x0000001700177238 */ /* 0x000fe20000001000 */
[----:B--2---:R-:W-:Y:S01]  /*1740*/  VIADD R15, R15, UR13 ;  /* 0x0000000d0f0f7c36 */ /* 0x004fe20008000000 */
[----:B---3--:R-:W-:-:S05]  /*1750*/  IADD3 R14, PT, PT, R14, UR13, RZ ;  /* 0x0000000d0e0e7c10 */ /* 0x008fca000fffe0ff */
[----:B------:R-:W1:Y:S01]  /*1760*/  F2I.NTZ R22, R22 ;  /* 0x0000001600167305 */ /* 0x000e620000203100 */
[----:B------:R-:W-:Y:S02]  /*1770*/  I2I.S8.S32.SAT R15, R15 ;  /* 0x0000000f000f7238 */ /* 0x000fe40000001000 */
[----:B------:R-:W-:Y:S01]  /*1780*/  I2I.S8.S32.SAT R14, R14 ;  /* 0x0000000e000e7238 */ /* 0x000fe20000001000 */
[----:B0-----:R-:W-:-:S04]  /*1790*/  VIADD R4, R4, UR13 ;  /* 0x0000000d04047c36 */ /* 0x001fc80008000000 */
[----:B------:R0:W2:Y:S01]  /*17a0*/  F2I.NTZ R13, R24 ;  /* 0x00000018000d7305 */ /* 0x0000a20000203100 */
[----:B------:R-:W-:Y:S02]  /*17b0*/  PRMT R28, R14, 0x8880, RZ ;  /* 0x000088800e1c7816 */ /* 0x000fe400000000ff */
[----:B------:R-:W-:Y:S01]  /*17c0*/  I2I.S8.S32.SAT R4, R4 ;  /* 0x0000000400047238 */ /* 0x000fe20000001000 */
[----:B-1----:R-:W-:-:S04]  /*17d0*/  VIADD R22, R22, UR13 ;  /* 0x0000000d16167c36 */ /* 0x002fc80008000000 */
[----:B------:R-:W1:Y:S01]  /*17e0*/  F2I.NTZ R19, R19 ;  /* 0x0000001300137305 */ /* 0x000e620000203100 */
[----:B0-----:R-:W-:Y:S01]  /*17f0*/  FMUL.FTZ R24, R2, R25 ;  /* 0x0000001902187220 */ /* 0x001fe20000410000 */
[----:B------:R-:W-:Y:S01]  /*1800*/  IMAD.U32 R25, R8, 0x10000, RZ ;  /* 0x0001000008197824 */ /* 0x000fe200078e00ff */
[----:B------:R-:W-:Y:S01]  /*1810*/  I2I.S8.S32.SAT R22, R22 ;  /* 0x0000001600167238 */ /* 0x000fe20000001000 */
[----:B--2---:R-:W-:-:S04]  /*1820*/  VIADD R13, R13, UR13 ;  /* 0x0000000d0d0d7c36 */ /* 0x004fc80008000000 */
[----:B------:R0:W2:Y:S01]  /*1830*/  F2I.NTZ R12, R27 ;  /* 0x0000001b000c7305 */ /* 0x0000a20000203100 */
[----:B------:R-:W-:Y:S02]  /*1840*/  PRMT R22, R22, 0x8880, RZ ;  /* 0x0000888016167816 */ /* 0x000fe400000000ff */
[----:B-1----:R-:W-:-:S05]  /*1850*/  IADD3 R19, PT, PT, R19, UR13, RZ ;  /* 0x0000000d13137c10 */ /* 0x002fca000fffe0ff */
[----:B------:R-:W1:Y:S01]  /*1860*/  F2I.NTZ R9, R26 ;  /* 0x0000001a00097305 */ /* 0x000e620000203100 */
[----:B0-----:R-:W-:Y:S01]  /*1870*/  PRMT R27, R23, 0x8880, RZ ;  /* 0x00008880171b7816 */ /* 0x001fe200000000ff */
[----:B------:R-:W-:Y:S02]  /*1880*/  IMAD.U32 R23, R10, 0x10000, RZ ;  /* 0x000100000a177824 */ /* 0x000fe400078e00ff */
[----:B------:R-:W-:Y:S01]  /*1890*/  FMUL.FTZ R10, R2, R25 ;  /* 0x00000019020a7220 */ /* 0x000fe20000410000 */
[----:B------:R-:W-:Y:S01]  /*18a0*/  I2I.S8.S32.SAT R19, R19 ;  /* 0x0000001300137238 */ /* 0x000fe20000001000 */
[----:B------:R-:W-:Y:S02]  /*18b0*/  IMAD.U32 R25, R11, 0x10000, RZ ;  /* 0x000100000b197824 */ /* 0x000fe400078e00ff */
[----:B--2---:R-:W-:Y:S01]  /*18c0*/  VIADD R12, R12, UR13 ;  /* 0x0000000d0c0c7c36 */ /* 0x004fe20008000000 */
[----:B------:R0:W2:Y:S01]  /*18d0*/  F2I.NTZ R8, R24 ;  /* 0x0000001800087305 */ /* 0x0000a20000203100 */
[----:B------:R-:W-:Y:S01]  /*18e0*/  IMAD.MOV.U32 R14, RZ, RZ, R27 ;  /* 0x000000ffff0e7224 */ /* 0x000fe200078e001b */
[----:B------:R-:W-:Y:S01]  /*18f0*/  PRMT R19, R19, 0x8880, RZ ;  /* 0x0000888013137816 */ /* 0x000fe200000000ff */
[----:B------:R-:W-:-:S02]  /*1900*/  IMAD.MOV.U32 R27, RZ, RZ, R28 ;  /* 0x000000ffff1b7224 */ /* 0x000fc400078e001c */
[----:B-1----:R-:W-:-:S03]  /*1910*/  VIADD R9, R9, UR13 ;  /* 0x0000000d09097c36 */ /* 0x002fc60008000000 */
[----:B------:R-:W-:Y:S01]  /*1920*/  PRMT R11, R14, 0x3340, R27 ;  /* 0x000033400e0b7816 */ /* 0x000fe2000000001b */
[----:B------:R-:W1:Y:S01]  /*1930*/  F2I.NTZ R18, R18 ;  /* 0x0000001200127305 */ /* 0x000e620000203100 */
[----:B0-----:R-:W-:Y:S01]  /*1940*/  PRMT R24, R4, 0x8880, RZ ;  /* 0x0000888004187816 */ /* 0x001fe200000000ff */
[C---:B------:R-:W-:Y:S01]  /*1950*/  FMUL.FTZ R14, R2.reuse, R23 ;  /* 0x00000017020e7220 */ /* 0x040fe20000410000 */
[----:B------:R-:W-:Y:S01]  /*1960*/  I2I.S8.S32.SAT R4, R13 ;  /* 0x0000000d00047238 */ /* 0x000fe20000001000 */
[----:B------:R-:W-:Y:S01]  /*1970*/  FMUL.FTZ R23, R2, R25 ;  /* 0x0000001902177220 */ /* 0x000fe20000410000 */
[----:B------:R-:W-:Y:S01]  /*1980*/  I2I.S8.S32.SAT R13, R12 ;  /* 0x0000000c000d7238 */ /* 0x000fe20000001000 */
[----:B--2---:R-:W-:Y:S01]  /*1990*/  VIADD R8, R8, UR13 ;  /* 0x0000000d08087c36 */ /* 0x004fe20008000000 */
[----:B------:R-:W-:Y:S01]  /*19a0*/  I2I.S8.S32.SAT R9, R9 ;  /* 0x0000000900097238 */ /* 0x000fe20000001000 */
[----:B------:R-:W0:Y:S01]  /*19b0*/  F2I.NTZ R16, R16 ;  /* 0x0000001000107305 */ /* 0x000e220000203100 */
[----:B------:R-:W-:Y:S01]  /*19c0*/  PRMT R13, R13, 0x8880, RZ ;  /* 0x000088800d0d7816 */ /* 0x000fe200000000ff */
[----:B------:R-:W-:Y:S01]  /*19d0*/  IMAD.MOV.U32 R12, RZ, RZ, R24 ;  /* 0x000000ffff0c7224 */ /* 0x000fe200078e0018 */
[----:B------:R-:W-:Y:S01]  /*19e0*/  PRMT R25, R4, 0x8880, RZ ;  /* 0x0000888004197816 */ /* 0x000fe200000000ff */
[----:B------:R-:W-:Y:S01]  /*19f0*/  IMAD.MOV.U32 R4, RZ, RZ, R22 ;  /* 0x000000ffff047224 */ /* 0x000fe200078e0016 */
[----:B------:R-:W-:Y:S01]  /*1a00*/  PRMT R22, R9, 0x8880, RZ ;  /* 0x0000888009167816 */ /* 0x000fe200000000ff */
[----:B------:R-:W-:Y:S01]  /*1a10*/  IMAD.MOV.U32 R9, RZ, RZ, R19 ;  /* 0x000000ffff097224 */ /* 0x000fe200078e0013 */
[----:B------:R-:W-:Y:S01]  /*1a20*/  PRMT R12, R12, 0x3340, R25 ;  /* 0x000033400c0c7816 */ /* 0x000fe20000000019 */
[----:B------:R-:W2:Y:S01]  /*1a30*/  F2I.NTZ R17, R17 ;  /* 0x0000001100117305 */ /* 0x000ea20000203100 */
[----:B------:R-:W-:-:S02]  /*1a40*/  IMAD.MOV.U32 R19, RZ, RZ, R13 ;  /* 0x000000ffff137224 */ /* 0x000fc400078e000d */
[----:B-1----:R-:W-:Y:S01]  /*1a50*/  VIADD R18, R18, UR13 ;  /* 0x0000000d12127c36 */ /* 0x002fe20008000000 */
[----:B------:R-:W-:Y:S02]  /*1a60*/  PRMT R9, R9, 0x3340, R22 ;  /* 0x0000334009097816 */ /* 0x000fe40000000016 */
[----:B------:R-:W-:Y:S01]  /*1a70*/  PRMT R4, R4, 0x3340, R19 ;  /* 0x0000334004047816 */ /* 0x000fe20000000013 */
[----:B0-----:R-:W-:Y:S01]  /*1a80*/  VIADD R16, R16, UR13 ;  /* 0x0000000d10107c36 */ /* 0x001fe20008000000 */
[----:B------:R-:W0:Y:S01]  /*1a90*/  F2I.NTZ R14, R14 ;  /* 0x0000000e000e7305 */ /* 0x000e220000203100 */
[----:B------:R-:W-:Y:S02]  /*1aa0*/  I2I.S8.S32.SAT R18, R18 ;  /* 0x0000001200127238 */ /* 0x000fe40000001000 */
[----:B------:R-:W-:Y:S02]  /*1ab0*/  I2I.S8.S32.SAT R19, R8 ;  /* 0x0000000800137238 */ /* 0x000fe40000001000 */
[----:B------:R-:W-:-:S02]  /*1ac0*/  I2I.S8.S32.SAT R16, R16 ;  /* 0x0000001000107238 */ /* 0x000fc40000001000 */
[----:B--2---:R-:W-:Y:S01]  /*1ad0*/  IADD3 R17, PT, PT, R17, UR13, RZ ;  /* 0x0000000d11117c10 */ /* 0x004fe2000fffe0ff */
[----:B------:R-:W1:Y:S01]  /*1ae0*/  F2I.NTZ R10, R10 ;  /* 0x0000000a000a7305 */ /* 0x000e620000203100 */
[----:B------:R-:W-:Y:S02]  /*1af0*/  PRMT R22, R18, 0x8880, RZ ;  /* 0x0000888012167816 */ /* 0x000fe400000000ff */
[----:B------:R-:W-:Y:S02]  /*1b00*/  I2I.S8.S32.SAT R17, R17 ;  /* 0x0000001100117238 */ /* 0x000fe40000001000 */
[----:B------:R-:W-:Y:S01]  /*1b10*/  PRMT R18, R15, 0x8880, RZ ;  /* 0x000088800f127816 */ /* 0x000fe200000000ff */
[----:B------:R-:W-:Y:S01]  /*1b20*/  IMAD.MOV.U32 R15, RZ, RZ, R22 ;  /* 0x000000ffff0f7224 */ /* 0x000fe200078e0016 */
[----:B------:R-:W-:Y:S01]  /*1b30*/  PRMT R24, R17, 0x8880, RZ ;  /* 0x0000888011187816 */ /* 0x000fe200000000ff */
[----:B------:R2:W3:Y:S01]  /*1b40*/  F2I.NTZ R13, R23 ;  /* 0x00000017000d7305 */ /* 0x0004e20000203100 */
[----:B0-----:R-:W-:Y:S01]  /*1b50*/  VIADD R14, R14, UR13 ;  /* 0x0000000d0e0e7c36 */ /* 0x001fe20008000000 */
[----:B------:R-:W-:-:S02]  /*1b60*/  PRMT R19, R19, 0x8880, RZ ;  /* 0x0000888013137816 */ /* 0x000fc400000000ff */
[----:B------:R-:W-:Y:S02]  /*1b70*/  MOV R8, R24 ;  /* 0x0000001800087202 */ /* 0x000fe40000000f00 */
[----:B------:R-:W-:Y:S01]  /*1b80*/  PRMT R11, R12, 0x5410, R11 ;  /* 0x000054100c0b7816 */ /* 0x000fe2000000000b */
[----:B-1----:R-:W-:Y:S01]  /*1b90*/  VIADD R10, R10, UR13 ;  /* 0x0000000d0a0a7c36 */ /* 0x002fe20008000000 */
[----:B--2---:R-:W-:Y:S02]  /*1ba0*/  PRMT R23, R16, 0x8880, RZ ;  /* 0x0000888010177816 */ /* 0x004fe400000000ff */
[----:B------:R-:W-:Y:S02]  /*1bb0*/  I2I.S8.S32.SAT R16, R14 ;  /* 0x0000000e00107238 */ /* 0x000fe40000001000 */
[----:B------:R-:W-:Y:S01]  /*1bc0*/  I2I.S8.S32.SAT R17, R10 ;  /* 0x0000000a00117238 */ /* 0x000fe20000001000 */
[----:B------:R-:W-:Y:S01]  /*1bd0*/  IMAD.MOV.U32 R10, RZ, RZ, R23 ;  /* 0x000000ffff0a7224 */ /* 0x000fe200078e0017 */
[----:B------:R-:W-:Y:S01]  /*1be0*/  PRMT R16, R16, 0x8880, RZ ;  /* 0x0000888010107816 */ /* 0x000fe200000000ff */
[----:B---3--:R-:W-:Y:S01]  /*1bf0*/  VIADD R13, R13, UR13 ;  /* 0x0000000d0d0d7c36 */ /* 0x008fe20008000000 */
[----:B------:R-:W-:-:S02]  /*1c00*/  PRMT R17, R17, 0x8880, RZ ;  /* 0x0000888011117816 */ /* 0x000fc400000000ff */
[----:B------:R-:W-:Y:S02]  /*1c10*/  PRMT R15, R15, 0x3340, R16 ;  /* 0x000033400f0f7816 */ /* 0x000fe40000000010 */
[----:B------:R-:W-:Y:S01]  /*1c20*/  I2I.S8.S32.SAT R14, R13 ;  /* 0x0000000d000e7238 */ /* 0x000fe20000001000 */
[----:B------:R-:W-:Y:S01]  /*1c30*/  IMAD.MOV.U32 R13, RZ, RZ, R18 ;  /* 0x000000ffff0d7224 */ /* 0x000fe200078e0012 */
[----:B------:R-:W-:Y:S02]  /*1c40*/  PRMT R18, R8, 0x3340, R19 ;  /* 0x0000334008127816 */ /* 0x000fe40000000013 */
[----:B------:R-:W-:Y:S02]  /*1c50*/  PRMT R14, R14, 0x8880, RZ ;  /* 0x000088800e0e7816 */ /* 0x000fe400000000ff */
[----:B------:R-:W-:Y:S02]  /*1c60*/  PRMT R17, R10, 0x3340, R17 ;  /* 0x000033400a117816 */ /* 0x000fe40000000011 */
[----:B------:R-:W-:Y:S01]  /*1c70*/  PRMT R8, R13, 0x3340, R14 ;  /* 0x000033400d087816 */ /* 0x000fe2000000000e */
[----:B------:R-:W-:Y:S01]  /*1c80*/  IMAD.WIDE.U32 R12, R3, 0x10, R6 ;  /* 0x00000010030c7825 */ /* 0x000fe200078e0006 */
[----:B------:R-:W-:-:S02]  /*1c90*/  PRMT R10, R9, 0x5410, R4 ;  /* 0x00005410090a7816 */ /* 0x000fc40000000004 */
[----:B------:R-:W-:Y:S01]  /*1ca0*/  PRMT R9, R17, 0x5410, R18 ;  /* 0x0000541011097816 */ /* 0x000fe20000000012 */
[----:B------:R-:W-:Y:S01]  /*1cb0*/  IMAD R3, R0, 0x2, R3 ;  /* 0x0000000200037824 */ /* 0x000fe200078e0203 */
[----:B------:R-:W-:-:S05]  /*1cc0*/  PRMT R8, R8, 0x5410, R15 ;  /* 0x0000541008087816 */ /* 0x000fca000000000f */
[----:B------:R2:W-:Y:S01]  /*1cd0*/  STG.E.128 desc[UR14][R12.64], R8 ;  /* 0x000000080c007986 */ /* 0x0005e2000c101d0e */
[----:B------:R-:W-:Y:S05]  /*1ce0*/  @!P0 BRA `(.L_x_249) ;  /* 0xffffffec00e08947 */ /* 0x000fea000383ffff */
[----:B------:R-:W-:Y:S05]  /*1cf0*/  EXIT ;  /* 0x000000000000794d */ /* 0x000fea0003800000 */
.L_x_246:
        /* <DEDUP_REMOVED lines=9> */
[----:B------:R-:W-:Y:S01]  /*1d90*/  IMAD.U32 R6, RZ, RZ, UR11 ;  /* 0x0000000bff067e24 */ /* 0x000fe2000f8e00ff */
[----:B------:R-:W-:Y:S01]  /*1da0*/  MOV R10, UR12 ;  /* 0x0000000c000a7c02 */ /* 0x000fe20008000f00 */
[----:B------:R-:W-:Y:S02]  /*1db0*/  IMAD.U32 R7, RZ, RZ, UR9 ;  /* 0x00000009ff077e24 */ /* 0x000fe4000f8e00ff */
[----:B------:R-:W-:Y:S02]  /*1dc0*/  IMAD.U32 R4, RZ, RZ, UR16 ;  /* 0x00000010ff047e24 */ /* 0x000fe4000f8e00ff */
[----:B------:R-:W-:-:S03]  /*1dd0*/  IMAD.WIDE.U32 R6, R5, 0x2, R6 ;  /* 0x0000000205067825 */ /* 0x000fc600078e0006 */
[--C-:B------:R-:W-:Y:S01]  /*1de0*/  IADD3 R15, P1, P2, R4, UR6, R5.reuse ;  /* 0x00000006040f7c10 */ /* 0x100fe2000fa3e005 */
[----:B------:R-:W-:Y:S01]  /*1df0*/  IMAD.MOV.U32 R11, RZ, RZ, R5 ;  /* 0x000000ffff0b7224 */ /* 0x000fe200078e0005 */
[----:B------:R-:W-:Y:S02]  /*1e00*/  IADD3 R6, P0, PT, R6, UR4, RZ ;  /* 0x0000000406067c10 */ /* 0x000fe4000ff1e0ff */
[----:B------:R-:W-:Y:S02]  /*1e10*/  IADD3.X R10, PT, PT, R10, UR7, RZ, P1, P2 ;  /* 0x000000070a0a7c10 */ /* 0x000fe40008fe44ff */
[----:B------:R-:W-:-:S09]  /*1e20*/  IADD3.X R7, PT, PT, R7, UR5, RZ, P0, !PT ;  /* 0x0000000507077c10 */ /* 0x000fd200087fe4ff */
.L_x_252:
[----:B-1----:R1:W2:Y:S01]  /*1e30*/  LDG.E.U16 R4, desc[UR14][R6.64] ;  /* 0x0000000e06047981 */ /* 0x0022a2000c1e1500 */
[----:B------:R-:W-:Y:S01]  /*1e40*/  IMAD.MOV.U32 R8, RZ, RZ, R15 ;  /* 0x000000ffff087224 */ /* 0x000fe200078e000f */
[C---:B------:R-:W-:Y:S01]  /*1e50*/  IADD3 R15, P1, PT, R0.reuse, R15, RZ ;  /* 0x0000000f000f7210 */ /* 0x040fe20007f3e0ff */
[----:B------:R-:W-:-:S05]  /*1e60*/  IMAD.IADD R11, R0, 0x1, R11 ;  /* 0x00000001000b7824 */ /* 0x000fca00078e020b */
[----:B------:R-:W-:Y:S01]  /*1e70*/  ISETP.GE.AND P0, PT, R11, UR10, PT ;  /* 0x0000000a0b007c0c */ /* 0x000fe2000bf06270 */
[----:B-1----:R-:W-:-:S04]  /*1e80*/  IMAD.WIDE.U32 R6, R0, 0x2, R6 ;  /* 0x0000000200067825 */ /* 0x002fc800078e0006 */
[----:B--2---:R-:W-:-:S04]  /*1e90*/  IMAD.U32 R9, R4, 0x10000, RZ ;  /* 0x0001000004097824 */ /* 0x004fc800078e00ff */
[----:B0-----:R-:W-:-:S06]  /*1ea0*/  FMUL.FTZ R9, R2, R9 ;  /* 0x0000000902097220 */ /* 0x001fcc0000410000 */
[----:B------:R-:W0:Y:S02]  /*1eb0*/  F2I.NTZ R9, R9 ;  /* 0x0000000900097305 */ /* 0x000e240000203100 */
[----:B0-----:R-:W-:Y:S02]  /*1ec0*/  VIADD R4, R9, UR13 ;  /* 0x0000000d09047c36 */ /* 0x001fe40008000000 */
[--C-:B------:R-:W-:Y:S02]  /*1ed0*/  IMAD.MOV.U32 R9, RZ, RZ, R10.reuse ;  /* 0x000000ffff097224 */ /* 0x100fe400078e000a */
[----:B------:R-:W-:Y:S01]  /*1ee0*/  IMAD.X R10, RZ, RZ, R10, P1 ;  /* 0x000000ffff0a7224 */ /* 0x000fe200008e060a */
[----:B------:R-:W-:-:S04]  /*1ef0*/  I2I.S8.S32.SAT R4, R4 ;  /* 0x0000000400047238 */ /* 0x000fc80000001000 */
[----:B------:R-:W-:-:S05]  /*1f00*/  PRMT R13, R4, 0x8880, RZ ;  /* 0x00008880040d7816 */ /* 0x000fca00000000ff */
[----:B------:R1:W-:Y:S01]  /*1f10*/  STG.E.U8 desc[UR14][R8.64], R13 ;  /* 0x0000000d08007986 */ /* 0x0003e2000c10110e */
[----:B------:R-:W-:Y:S05]  /*1f20*/  @!P0 BRA `(.L_x_252) ;  /* 0xfffffffc00c08947 */ /* 0x000fea000383ffff */
.L_x_251:
[----:B------:R-:W-:Y:S05]  /*1f30*/  BSYNC.RECONVERGENT B0 ;  /* 0x0000000000007941 */ /* 0x000fea0003800200 */
.L_x_250:
[----:B------:R-:W-:Y:S01]  /*1f40*/  USHF.R.S32.HI UR8, URZ, 0x1f, UR18 ;  /* 0x0000001fff087899 */ /* 0x000fe20008011412 */
[----:B------:R-:W-:Y:S03]  /*1f50*/  BSSY.RECONVERGENT B0, `(.L_x_253) ;  /* 0x00001c0000007945 */ /* 0x000fe60003800200 */
[----:B------:R-:W-:-:S04]  /*1f60*/  ULEA.HI UR8, UR8, UR18, URZ, 0x4 ;  /* 0x0000001208087291 */ /* 0x000fc8000f8f20ff */
[----:B------:R-:W-:-:S06]  /*1f70*/  USHF.R.S32.HI UR11, URZ, 0x4, UR8 ;  /* 0x00000004ff0b7899 */ /* 0x000fcc0008011408 */
[----:B------:R-:W-:-:S13]  /*1f80*/  ISETP.GE.AND P0, PT, R5, UR11, PT ;  /* 0x0000000b05007c0c */ /* 0x000fda000bf06270 */
[----:B------:R-:W-:Y:S05]  /*1f90*/  @P0 BRA `(.L_x_254) ;  /* 0x0000001800ec0947 */ /* 0x000fea0003800000 */
[----:B------:R-:W2:Y:S01]  /*1fa0*/  I2F.U32.RP R10, R0 ;  /* 0x00000000000a7306 */ /* 0x000ea20000209000 */
[----:B-1----:R-:W-:Y:S01]  /*1fb0*/  IMAD.IADD R8, R5, 0x1, R0 ;  /* 0x0000000105087824 */ /* 0x002fe200078e0200 */
[----:B------:R-:W-:Y:S01]  /*1fc0*/  ISETP.NE.U32.AND P2, PT, R0, RZ, PT ;  /* 0x000000ff0000720c */ /* 0x000fe20003f45070 */
[----:B------:R-:W-:Y:S03]  /*1fd0*/  BSSY.RECONVERGENT B1, `(.L_x_255) ;  /* 0x00000a3000017945 */ /* 0x000fe60003800200 */
[C---:B------:R-:W-:Y:S02]  /*1fe0*/  ISETP.GE.U32.AND P0, PT, R8.reuse, UR11, PT ;  /* 0x0000000b08007c0c */ /* 0x040fe4000bf06070 */
[----:B------:R-:W-:Y:S02]  /*1ff0*/  VIMNMX.U32 R4, PT, PT, R8, UR11, !PT ;  /* 0x0000000b08047c48 */ /* 0x000fe4000ffe0000 */
[----:B------:R-:W-:Y:S01]  /*2000*/  SEL R9, RZ, 0x1, P0 ;  /* 0x00000001ff097807 */ /* 0x000fe20000000000 */
[----:B--2---:R-:W1:Y:S02]  /*2010*/  MUFU.RCP R10, R10 ;  /* 0x0000000a000a7308 */ /* 0x004e640000001000 */
[----:B-1----:R-:W-:-:S06]  /*2020*/  IADD3 R6, PT, PT, R10, 0xffffffe, RZ ;  /* 0x0ffffffe0a067810 */ /* 0x002fcc0007ffe0ff */
[----:B------:R1:W2:Y:S02]  /*2030*/  F2I.FTZ.U32.TRUNC.NTZ R7, R6 ;  /* 0x0000000600077305 */ /* 0x0002a4000021f000 */
[----:B-1----:R-:W-:Y:S02]  /*2040*/  IMAD.MOV.U32 R6, RZ, RZ, RZ ;  /* 0x000000ffff067224 */ /* 0x002fe400078e00ff */
[----:B--2---:R-:W-:-:S04]  /*2050*/  IMAD.MOV R11, RZ, RZ, -R7 ;  /* 0x000000ffff0b7224 */ /* 0x004fc800078e0a07 */
        /* <DEDUP_REMOVED lines=17> */
[----:B------:R-:W-:-:S04]  /*2170*/  ULEA UR8, UP0, UR16, UR4, 0x1 ;  /* 0x0000000410087291 */ /* 0x000fc8000f8008ff */
[----:B------:R-:W-:-:S04]  /*2180*/  ULEA.HI.X UR9, UR16, UR5, UR12, 0x1, UP0 ;  /* 0x0000000510097291 */ /* 0x000fc800080f0c0c */
[----:B------:R-:W-:-:S06]  /*2190*/  UIMAD.WIDE UR8, UR10, 0x2, UR8 ;  /* 0x000000020a0878a5 */ /* 0x000fcc000f8e0208 */
[----:B------:R-:W-:Y:S02]  /*21a0*/  IMAD.U32 R4, RZ, RZ, UR8 ;  /* 0x00000008ff047e24 */ /* 0x000fe4000f8e00ff */
[----:B------:R-:W-:Y:S02]  /*21b0*/  IMAD.U32 R5, RZ, RZ, UR9 ;  /* 0x00000009ff057e24 */ /* 0x000fe4000f8e00ff */
[----:B------:R-:W-:-:S06]  /*21c0*/  IMAD.WIDE.U32 R4, R3, 0x20, R4 ;  /* 0x0000002003047825 */ /* 0x000fcc00078e0004 */
[----:B------:R-:W2:Y:S01]  /*21d0*/  LDG.E.ENL2.256 R8, R4, desc[UR14][R4.64] ;  /* 0xfe00000e0404797e */ /* 0x000ea20008121908 */
[----:B------:R-:W-:Y:S02]  /*21e0*/  USHF.R.S32.HI UR8, URZ, 0x1f, UR10 ;  /* 0x0000001fff087899 */ /* 0x000fe4000801140a */
[----:B------:R-:W-:-:S04]  /*21f0*/  UIADD3 UR9, UP0, UP1, UR10, UR6, UR16 ;  /* 0x000000060a097290 */ /* 0x000fc8000f91e010 */
[----:B------:R-:W-:Y:S01]  /*2200*/  UIADD3.X UR8, UPT, UPT, UR8, UR7, UR12, UP0, UP1 ;  /* 0x0000000708087290 */ /* 0x000fe200087e240c */
[C---:B--2---:R-:W-:Y:S01]  /*2210*/  IMAD.U32 R13, R11.reuse, 0x10000, RZ ;  /* 0x000100000b0d7824 */ /* 0x044fe200078e00ff */
[----:B------:R-:W-:Y:S01]  /*2220*/  PRMT R11, R11, 0x7632, R11 ;  /* 0x000076320b0b7816 */ /* 0x000fe2000000000b */
[C---:B------:R-:W-:Y:S01]  /*2230*/  IMAD.U32 R15, R10.reuse, 0x10000, RZ ;  /* 0x000100000a0f7824 */ /* 0x040fe200078e00ff */
[----:B------:R-:W-:Y:S01]  /*2240*/  PRMT R10, R10, 0x7632, R10 ;  /* 0x000076320a0a7816 */ /* 0x000fe2000000000a */
[----:B------:R-:W-:Y:S02]  /*2250*/  IMAD.U32 R19, R8, 0x10000, RZ ;  /* 0x0001000008137824 */ /* 0x000fe400078e00ff */
[C---:B0-----:R-:W-:Y:S01]  /*2260*/  FMUL.FTZ R16, R2.reuse, R13 ;  /* 0x0000000d02107220 */ /* 0x041fe20000410000 */
[----:B------:R-:W-:Y:S02]  /*2270*/  IMAD.U32 R21, R11, 0x10000, RZ ;  /* 0x000100000b157824 */ /* 0x000fe400078e00ff */
[----:B------:R-:W-:Y:S01]  /*2280*/  FMUL.FTZ R17, R2, R15 ;  /* 0x0000000f02117220 */ /* 0x000fe20000410000 */
[----:B------:R-:W-:-:S02]  /*2290*/  IMAD.U32 R13, R9, 0x10000, RZ ;  /* 0x00010000090d7824 */ /* 0x000fc400078e00ff */
[C---:B------:R-:W-:Y:S01]  /*22a0*/  FMUL.FTZ R14, R2.reuse, R19 ;  /* 0x00000013020e7220 */ /* 0x040fe20000410000 */
[----:B------:R-:W-:Y:S01]  /*22b0*/  FMUL.FTZ R20, R2, R21 ;  /* 0x0000001502147220 */ /* 0x000fe20000410000 */
[----:B------:R-:W-:Y:S01]  /*22c0*/  IMAD.U32 R21, R10, 0x10000, RZ ;  /* 0x000100000a157824 */ /* 0x000fe200078e00ff */
[----:B------:R-:W-:Y:S01]  /*22d0*/  PRMT R9, R9, 0x7632, R9 ;  /* 0x0000763209097816 */ /* 0x000fe20000000009 */
[----:B------:R-:W0:Y:S01]  /*22e0*/  F2I.NTZ R16, R16 ;  /* 0x0000001000107305 */ /* 0x000e220000203100 */
[----:B------:R-:W-:Y:S01]  /*22f0*/  SHF.L.U32 R19, R6, 0x10, RZ ;  /* 0x0000001006137819 */ /* 0x000fe200000006ff */
[----:B------:R-:W-:Y:S01]  /*2300*/  FMUL.FTZ R22, R2, R21 ;  /* 0x0000001502167220 */ /* 0x000fe20000410000 */
[----:B------:R-:W-:Y:S01]  /*2310*/  PRMT R8, R8, 0x7632, R8 ;  /* 0x0000763208087816 */ /* 0x000fe20000000008 */
[----:B------:R-:W-:Y:S02]  /*2320*/  IMAD.U32 R21, R9, 0x10000, RZ ;  /* 0x0001000009157824 */ /* 0x000fe400078e00ff */
[C---:B------:R-:W-:Y:S01]  /*2330*/  FMUL.FTZ R15, R2.reuse, R13 ;  /* 0x0000000d020f7220 */ /* 0x040fe20000410000 */
[----:B------:R-:W-:Y:S01]  /*2340*/  FMUL.FTZ R0, R2, R19 ;  /* 0x0000001302007220 */ /* 0x000fe20000410000 */
[----:B------:R-:W-:Y:S01]  /*2350*/  IMAD.U32 R19, R4, 0x10000, RZ ;  /* 0x0001000004137824 */ /* 0x000fe200078e00ff */
[----:B------:R-:W1:Y:S01]  /*2360*/  F2I.NTZ R17, R17 ;  /* 0x0000001100117305 */ /* 0x000e620000203100 */
[C---:B------:R-:W-:Y:S01]  /*2370*/  IMAD.U32 R13, R7.reuse, 0x10000, RZ ;  /* 0x00010000070d7824 */ /* 0x040fe200078e00ff */
[----:B------:R-:W-:Y:S01]  /*2380*/  PRMT R7, R7, 0x7632, R7 ;  /* 0x0000763207077816 */ /* 0x000fe20000000007 */
[----:B------:R-:W-:Y:S01]  /*2390*/  FMUL.FTZ R19, R2, R19 ;  /* 0x0000001302137220 */ /* 0x000fe20000410000 */
[----:B------:R-:W-:Y:S01]  /*23a0*/  PRMT R6, R6, 0x7632, R6 ;  /* 0x0000763206067816 */ /* 0x000fe20000000006 */
[C---:B------:R-:W-:Y:S01]  /*23b0*/  FMUL.FTZ R12, R2.reuse, R13 ;  /* 0x0000000d020c7220 */ /* 0x040fe20000410000 */
[----:B------:R-:W-:Y:S01]  /*23c0*/  FMUL.FTZ R18, R2, R21 ;  /* 0x0000001502127220 */ /* 0x000fe20000410000 */
[----:B0-----:R-:W-:Y:S01]  /*23d0*/  VIADD R16, R16, UR13 ;  /* 0x0000000d10107c36 */ /* 0x001fe20008000000 */
[----:B------:R-:W0:Y:S01]  /*23e0*/  F2I.NTZ R10, R20 ;  /* 0x00000014000a7305 */ /* 0x000e220000203100 */
[----:B------:R-:W-:Y:S01]  /*23f0*/  IMAD.U32 R13, R5, 0x10000, RZ ;  /* 0x00010000050d7824 */ /* 0x000fe200078e00ff */
[----:B------:R-:W-:Y:S01]  /*2400*/  PRMT R4, R4, 0x7632, R4 ;  /* 0x0000763204047816 */ /* 0x000fe20000000004 */
[----:B------:R-:W-:Y:S01]  /*2410*/  IMAD.U32 R21, R7, 0x10000, RZ ;  /* 0x0001000007157824 */ /* 0x000fe200078e00ff */
[----:B------:R-:W-:Y:S01]  /*2420*/  I2I.S8.S32.SAT R16, R16 ;  /* 0x0000001000107238 */ /* 0x000fe20000001000 */
[----:B------:R-:W-:Y:S01]  /*2430*/  FMUL.FTZ R13, R2, R13 ;  /* 0x0000000d020d7220 */ /* 0x000fe20000410000 */
[----:B-1----:R-:W-:-:S02]  /*2440*/  VIADD R17, R17, UR13 ;  /* 0x0000000d11117c36 */ /* 0x002fc40008000000 */
        /* <DEDUP_REMOVED lines=8> */
[----:B0-----:R-:W-:Y:S01]  /*24d0*/  IMAD.U32 R19, R8, 0x10000, RZ ;  /* 0x0001000008137824 */ /* 0x001fe200078e00ff */
[----:B------:R-:W-:-:S03]  /*24e0*/  I2I.S8.S32.SAT R9, R9 ;  /* 0x0000000900097238 */ /* 0x000fc60000001000 */
[----:B------:R-:W-:Y:S01]  /*24f0*/  FMUL.FTZ R20, R2, R19 ;  /* 0x0000001302147220 */ /* 0x000fe20000410000 */
[----:B------:R-:W-:Y:S01]  /*2500*/  PRMT R19, R5, 0x7632, R19 ;  /* 0x0000763205137816 */ /* 0x000fe20000000013 */
[----:B--2---:R-:W-:Y:S01]  /*2510*/  VIADD R11, R11, UR13 ;  /* 0x0000000d0b0b7c36 */ /* 0x004fe20008000000 */
[----:B------:R-:W-:Y:S01]  /*2520*/  SHF.L.U32 R5, R6, 0x10, RZ ;  /* 0x0000001006057819 */ /* 0x000fe200000006ff */
[----:B------:R-:W0:Y:S01]  /*2530*/  F2I.NTZ R14, R14 ;  /* 0x0000000e000e7305 */ /* 0x000e220000203100 */
[----:B------:R-:W-:Y:S01]  /*2540*/  FMUL.FTZ R6, R2, R21 ;  /* 0x0000001502067220 */ /* 0x000fe20000410000 */
[----:B------:R-:W-:Y:S01]  /*2550*/  PRMT R21, R10, 0x8880, RZ ;  /* 0x000088800a157816 */ /* 0x000fe200000000ff */
[----:B------:R-:W-:Y:S01]  /*2560*/  IMAD.U32 R19, R19, 0x10000, RZ ;  /* 0x0001000013137824 */ /* 0x000fe200078e00ff */
[----:B------:R-:W-:Y:S01]  /*2570*/  PRMT R10, R9, 0x8880, RZ ;  /* 0x00008880090a7816 */ /* 0x000fe200000000ff */
[----:B-1----:R-:W-:Y:S02]  /*2580*/  VIADD R15, R15, UR13 ;  /* 0x0000000d0f0f7c36 */ /* 0x002fe40008000000 */
[----:B------:R-:W-:Y:S01]  /*2590*/  FMUL.FTZ R19, R2, R19 ;  /* 0x0000001302137220 */ /* 0x000fe20000410000 */
[----:B------:R1:W2:Y:S01]  /*25a0*/  F2I.NTZ R8, R18 ;  /* 0x0000001200087305 */ /* 0x0002a20000203100 */
[----:B------:R-:W-:-:S02]  /*25b0*/  I2I.S8.S32.SAT R11, R11 ;  /* 0x0000000b000b7238 */ /* 0x000fc40000001000 */
[----:B------:R-:W-:-:S05]  /*25c0*/  I2I.S8.S32.SAT R15, R15 ;  /* 0x0000000f000f7238 */ /* 0x000fca0000001000 */
[----:B------:R-:W3:Y:S01]  /*25d0*/  F2I.NTZ R7, R20 ;  /* 0x0000001400077305 */ /* 0x000ee20000203100 */
[----:B-1----:R-:W-:Y:S01]  /*25e0*/  FMUL.FTZ R18, R2, R5 ;  /* 0x0000000502127220 */ /* 0x002fe20000410000 */
[----:B------:R-:W-:Y:S01]  /*25f0*/  PRMT R5, R17, 0x8880, RZ ;  /* 0x0000888011057816 */ /* 0x000fe200000000ff */
[----:B------:R-:W-:Y:S01]  /*2600*/  IMAD.U32 R17, R4, 0x10000, RZ ;  /* 0x0001000004117824 */ /* 0x000fe200078e00ff */
[----:B------:R-:W-:Y:S02]  /*2610*/  PRMT R4, R16, 0x3340, R21 ;  /* 0x0000334010047816 */ /* 0x000fe40000000015 */
[----:B------:R-:W-:Y:S01]  /*2620*/  PRMT R5, R5, 0x3340, R10 ;  /* 0x0000334005057816 */ /* 0x000fe2000000000a */
[----:B------:R-:W-:Y:S01]  /*2630*/  FMUL.FTZ R16, R2, R17 ;  /* 0x0000001102107220 */ /* 0x000fe20000410000 */
[----:B------:R-:W1:Y:S01]  /*2640*/  F2I.NTZ R13, R13 ;  /* 0x0000000d000d7305 */ /* 0x000e620000203100 */
[----:B0-----:R-:W-:Y:S01]  /*2650*/  IADD3 R10, PT, PT, R14, UR13, RZ ;  /* 0x0000000d0e0a7c10 */ /* 0x001fe2000fffe0ff */
[----:B--2---:R-:W-:Y:S01]  /*2660*/  VIADD R8, R8, UR13 ;  /* 0x0000000d08087c36 */ /* 0x004fe20008000000 */
[----:B------:R-:W-:-:S02]  /*2670*/  PRMT R17, R15, 0x8880, RZ ;  /* 0x000088800f117816 */ /* 0x000fc400000000ff */
[----:B------:R-:W-:Y:S01]  /*2680*/  I2I.S8.S32.SAT R10, R10 ;  /* 0x0000000a000a7238 */ /* 0x000fe20000001000 */
[----:B---3--:R-:W-:Y:S02]  /*2690*/  VIADD R7, R7, UR13 ;  /* 0x0000000d07077c36 */ /* 0x008fe40008000000 */
[----:B------:R0:W2:Y:S01]  /*26a0*/  F2I.NTZ R9, R18 ;  /* 0x0000001200097305 */ /* 0x0000a20000203100 */
[----:B------:R-:W-:Y:S02]  /*26b0*/  I2I.S8.S32.SAT R8, R8 ;  /* 0x0000000800087238 */ /* 0x000fe40000001000 */
[----:B------:R-:W-:Y:S01]  /*26c0*/  PRMT R15, R10, 0x8880, RZ ;  /* 0x000088800a0f7816 */ /* 0x000fe200000000ff */
[----:B------:R-:W-:Y:S01]  /*26d0*/  IMAD.MOV.U32 R10, RZ, RZ, R17 ;  /* 0x000000ffff0a7224 */ /* 0x000fe200078e0011 */
[----:B------:R-:W-:Y:S02]  /*26e0*/  I2I.S8.S32.SAT R7, R7 ;  /* 0x0000000700077238 */ /* 0x000fe40000001000 */
[----:B-1----:R-:W-:Y:S01]  /*26f0*/  IADD3 R13, PT, PT, R13, UR13, RZ ;  /* 0x0000000d0d0d7c10 */ /* 0x002fe2000fffe0ff */
[----:B------:R-:W1:Y:S01]  /*2700*/  F2I.NTZ R6, R6 ;  /* 0x0000000600067305 */ /* 0x000e620000203100 */
[----:B0-----:R-:W-:-:S02]  /*2710*/  PRMT R18, R8, 0x8880, RZ ;  /* 0x0000888008127816 */ /* 0x001fc400000000ff */
[----:B------:R-:W-:Y:S01]  /*2720*/  PRMT R8, R7, 0x8880, RZ ;  /* 0x0000888007087816 */ /* 0x000fe200000000ff */
[----:B------:R-:W-:Y:S01]  /*2730*/  IMAD.MOV.U32 R7, RZ, RZ, R15 ;  /* 0x000000ffff077224 */ /* 0x000fe200078e000f */
[----:B------:R-:W-:Y:S01]  /*2740*/  I2I.S8.S32.SAT R13, R13 ;  /* 0x0000000d000d7238 */ /* 0x000fe20000001000 */
[----:B------:R-:W-:Y:S02]  /*2750*/  IMAD.MOV.U32 R15, RZ, RZ, R18 ;  /* 0x000000ffff0f7224 */ /* 0x000fe400078e0012 */
[----:B------:R-:W0:Y:S01]  /*2760*/  F2I.NTZ R12, R12 ;  /* 0x0000000c000c7305 */ /* 0x000e220000203100 */
[----:B--2---:R-:W-:Y:S01]  /*2770*/  VIADD R9, R9, UR13 ;  /* 0x0000000d09097c36 */ /* 0x004fe20008000000 */
[----:B------:R-:W-:Y:S02]  /*2780*/  PRMT R13, R13, 0x8880, RZ ;  /* 0x000088800d0d7816 */ /* 0x000fe400000000ff */
[----:B------:R-:W-:Y:S02]  /*2790*/  PRMT R10, R10, 0x3340, R15 ;  /* 0x000033400a0a7816 */ /* 0x000fe4000000000f */
[----:B------:R-:W-:Y:S01]  /*27a0*/  I2I.S8.S32.SAT R9, R9 ;  /* 0x0000000900097238 */ /* 0x000fe20000001000 */
[----:B-1----:R-:W-:Y:S01]  /*27b0*/  VIADD R6, R6, UR13 ;  /* 0x0000000d06067c36 */ /* 0x002fe20008000000 */
[----:B------:R-:W1:Y:S01]  /*27c0*/  F2I.NTZ R0, R0 ;  /* 0x0000000000007305 */ /* 0x000e620000203100 */
[----:B------:R-:W-:-:S02]  /*27d0*/  PRMT R7, R7, 0x3340, R8 ;  /* 0x0000334007077816 */ /* 0x000fc40000000008 */
[----:B------:R-:W-:Y:S02]  /*27e0*/  PRMT R17, R9, 0x8880, RZ ;  /* 0x0000888009117816 */ /* 0x000fe400000000ff */
[----:B------:R-:W-:Y:S01]  /*27f0*/  I2I.S8.S32.SAT R6, R6 ;  /* 0x0000000600067238 */ /* 0x000fe20000001000 */
[----:B0-----:R-:W-:Y:S02]  /*2800*/  VIADD R12, R12, UR13 ;  /* 0x0000000d0c0c7c36 */ /* 0x001fe40008000000 */
[----:B------:R-:W0:Y:S01]  /*2810*/  F2I.NTZ R14, R19 ;  /* 0x00000013000e7305 */ /* 0x000e220000203100 */
[----:B------:R-:W-:Y:S01]  /*2820*/  PRMT R15, R6, 0x8880, RZ ;  /* 0x00008880060f7816 */ /* 0x000fe200000000ff */
[----:B------:R-:W-:Y:S01]  /*2830*/  IMAD.MOV.U32 R6, RZ, RZ, R13 ;  /* 0x000000ffff067224 */ /* 0x000fe200078e000d */
[----:B------:R-:W-:Y:S01]  /*2840*/  PRMT R10, R7, 0x5410, R10 ;  /* 0x00005410070a7816 */ /* 0x000fe2000000000a */
[----:B------:R-:W-:Y:S01]  /*2850*/  IMAD.MOV.U32 R13, RZ, RZ, R17 ;  /* 0x000000ffff0d7224 */ /* 0x000fe200078e0011 */
[----:B------:R-:W-:Y:S01]  /*2860*/  I2I.S8.S32.SAT R12, R12 ;  /* 0x0000000c000c7238 */ /* 0x000fe20000001000 */
[----:B-1----:R-:W-:-:S02]  /*2870*/  VIADD R0, R0, UR13 ;  /* 0x0000000d00007c36 */ /* 0x002fc40008000000 */
[----:B------:R-:W1:Y:S01]  /*2880*/  F2I.NTZ R16, R16 ;  /* 0x0000001000107305 */ /* 0x000e620000203100 */
[----:B------:R-:W-:Y:S02]  /*2890*/  PRMT R12, R12, 0x8880, RZ ;  /* 0x000088800c0c7816 */ /* 0x000fe400000000ff */
[----:B------:R-:W-:Y:S02]  /*28a0*/  I2I.S8.S32.SAT R0, R0 ;  /* 0x0000000000007238 */ /* 0x000fe40000001000 */
[----:B------:R-:W-:Y:S01]  /*28b0*/  PRMT R17, R12, 0x3340, R15 ;  /* 0x000033400c117816 */ /* 0x000fe2000000000f */
[----:B0-----:R-:W-:Y:S01]  /*28c0*/  VIADD R14, R14, UR13 ;  /* 0x0000000d0e0e7c36 */ /* 0x001fe20008000000 */
[----:B------:R-:W-:Y:S02]  /*28d0*/  PRMT R8, R0, 0x8880, RZ ;  /* 0x0000888000087816 */ /* 0x000fe400000000ff */
[----:B------:R-:W-:Y:S02]  /*28e0*/  PRMT R0, R11, 0x8880, RZ ;  /* 0x000088800b007816 */ /* 0x000fe400000000ff */
[----:B------:R-:W-:-:S02]  /*28f0*/  I2I.S8.S32.SAT R14, R14 ;  /* 0x0000000e000e7238 */ /* 0x000fc40000001000 */
[----:B------:R-:W-:Y:S01]  /*2900*/  PRMT R8, R8, 0x3340, R13 ;  /* 0x0000334008087816 */ /* 0x000fe2000000000d */
[----:B-1----:R-:W-:Y:S01]  /*2910*/  VIADD R16, R16, UR13 ;  /* 0x0000000d10107c36 */ /* 0x002fe20008000000 */
[----:B------:R-:W-:Y:S01]  /*2920*/  PRMT R11, R14, 0x8880, RZ ;  /* 0x000088800e0b7816 */ /* 0x000fe200000000ff */
[----:B------:R-:W-:Y:S01]  /*2930*/  IMAD.U32 R13, RZ, RZ, UR8 ;  /* 0x00000008ff0d7e24 */ /* 0x000fe2000f8e00ff */
[----:B------:R-:W-:Y:S01]  /*2940*/  MOV R12, UR9 ;  /* 0x00000009000c7c02 */ /* 0x000fe20008000f00 */
[----:B------:R-:W0:Y:S01]  /*2950*/  LDCU UR8, c[0x0][0x360] ;  /* 0x00006c00ff0877ac */ /* 0x000e220008000800 */
[----:B------:R-:W-:Y:S02]  /*2960*/  I2I.S8.S32.SAT R16, R16 ;  /* 0x0000001000107238 */ /* 0x000fe40000001000 */
[----:B------:R-:W-:Y:S01]  /*2970*/  PRMT R15, R6, 0x3340, R11 ;  /* 0x00003340060f7816 */ /* 0x000fe2000000000b */
[----:B------:R-:W-:Y:S01]  /*2980*/  IMAD.WIDE.U32 R6, R3, 0x10, R12 ;  /* 0x0000001003067825 */ /* 0x000fe200078e000c */
[----:B------:R-:W-:-:S02]  /*2990*/  PRMT R9, R16, 0x8880, RZ ;  /* 0x0000888010097816 */ /* 0x000fc400000000ff */
[----:B------:R-:W-:Y:S02]  /*29a0*/  PRMT R11, R5, 0x5410, R4 ;  /* 0x00005410050b7816 */ /* 0x000fe40000000004 */
[----:B------:R-:W-:Y:S02]  /*29b0*/  PRMT R0, R0, 0x3340, R9 ;  /* 0x0000334000007816 */ /* 0x000fe40000000009 */
[----:B------:R-:W-:Y:S02]  /*29c0*/  PRMT R9, R8, 0x5410, R17 ;  /* 0x0000541008097816 */ /* 0x000fe40000000011 */
[----:B------:R-:W-:-:S05]  /*29d0*/  PRMT R8, R0, 0x5410, R15 ;  /* 0x0000541000087816 */ /* 0x000fca000000000f */
[----:B------:R1:W-:Y:S01]  /*29e0*/  STG.E.128 desc[UR14][R6.64], R8 ;  /* 0x0000000806007986 */ /* 0x0003e2000c101d0e */
[----:B0-----:R-:W-:-:S07]  /*29f0*/  VIADD R5, R3, UR8 ;  /* 0x0000000803057c36 */ /* 0x001fce0008000000 */
.L_x_256:
[----:B------:R-:W-:Y:S05]  /*2a00*/  BSYNC.RECONVERGENT B1 ;  /* 0x0000000000017941 */ /* 0x000fea0003800200 */
.L_x_255:
[----:B------:R-:W-:Y:S05]  /*2a10*/  @!P1 BRA `(.L_x_254) ;  /* 0x00000010004c9947 */ /* 0x000fea0003800000 */
[----:B------:R-:W2:Y:S01]  /*2a20*/  LDC R4, c[0x0][0x360] ;  /* 0x0000d800ff047b82 */ /* 0x000ea20000000800 */
[----:B------:R-:W-:Y:S01]  /*2a30*/  ULEA UR8, UP0, UR16, UR4, 0x1 ;  /* 0x0000000410087291 */ /* 0x000fe2000f8008ff */
[----:B-1----:R-:W-:-:S03]  /*2a40*/  IMAD.U32 R9, RZ, RZ, UR10 ;  /* 0x0000000aff097e24 */ /* 0x002fc6000f8e00ff */
[----:B------:R-:W-:Y:S02]  /*2a50*/  ULEA.HI.X UR9, UR16, UR5, UR12, 0x1, UP0 ;  /* 0x0000000510097291 */ /* 0x000fe400080f0c0c */
[----:B------:R-:W-:-:S04]  /*2a60*/  IMAD.U32 R6, RZ, RZ, UR8 ;  /* 0x00000008ff067e24 */ /* 0x000fc8000f8e00ff */
[----:B------:R-:W-:Y:S02]  /*2a70*/  IMAD.U32 R7, RZ, RZ, UR9 ;  /* 0x00000009ff077e24 */ /* 0x000fe4000f8e00ff */
[----:B------:R-:W-:-:S04]  /*2a80*/  IMAD.WIDE R6, R9, 0x2, R6 ;  /* 0x0000000209067825 */ /* 0x000fc800078e0206 */
[----:B--2---:R-:W-:-:S07]  /*2a90*/  IMAD.IADD R0, R5, 0x1, R4 ;  /* 0x0000000105007824 */ /* 0x004fce00078e0204 */
.L_x_257:
[----:B--2---:R-:W-:-:S06]  /*2aa0*/  IMAD.WIDE.U32 R8, R5, 0x20, R6 ;  /* 0x0000002005087825 */ /* 0x004fcc00078e0006 */
[----:B------:R-:W2:Y:S01]  /*2ab0*/  LDG.E.ENL2.256 R12, R8, desc[UR14][R8.64] ;  /* 0xfe00000e0808797e */ /* 0x000ea2000812190c */
[----:B------:R-:W-:Y:S02]  /*2ac0*/  USHF.R.S32.HI UR8, URZ, 0x1f, UR10 ;  /* 0x0000001fff087899 */ /* 0x000fe4000801140a */
[----:B------:R-:W-:-:S04]  /*2ad0*/  UIADD3 UR9, UP0, UP1, UR10, UR6, UR16 ;  /* 0x000000060a097290 */ /* 0x000fc8000f91e010 */
[----:B------:R-:W-:Y:S01]  /*2ae0*/  UIADD3.X UR8, UPT, UPT, UR8, UR7, UR12, UP0, UP1 ;  /* 0x0000000708087290 */ /* 0x000fe200087e240c */
[C---:B--2---:R-:W-:Y:S01]  /*2af0*/  IMAD.U32 R17, R15.reuse, 0x10000, RZ ;  /* 0x000100000f117824 */ /* 0x044fe200078e00ff */
[----:B------:R-:W-:Y:S01]  /*2b00*/  PRMT R15, R15, 0x7632, R15 ;  /* 0x000076320f0f7816 */ /* 0x000fe2000000000f */
[----:B------:R-:W-:Y:S01]  /*2b10*/  IMAD.U32 R23, R8, 0x10000, RZ ;  /* 0x0001000008177824 */ /* 0x000fe200078e00ff */
[----:B------:R-:W-:Y:S01]  /*2b20*/  SHF.L.U32 R19, R14, 0x10, RZ ;  /* 0x000000100e137819 */ /* 0x000fe200000006ff */
[----:B0-----:R-:W-:Y:S01]  /*2b30*/  FMUL.FTZ R22, R2, R17 ;  /* 0x0000001102167220 */ /* 0x001fe20000410000 */
[----:B------:R-:W-:Y:S01]  /*2b40*/  PRMT R14, R14, 0x7632, R14 ;  /* 0x000076320e0e7816 */ /* 0x000fe2000000000e */
[----:B------:R-:W-:Y:S02]  /*2b50*/  IMAD.U32 R25, R15, 0x10000, RZ ;  /* 0x000100000f197824 */ /* 0x000fe400078e00ff */
[----:B------:R-:W-:Y:S01]  /*2b60*/  FMUL.FTZ R23, R2, R23 ;  /* 0x0000001702177220 */ /* 0x000fe20000410000 */
[----:B------:R-:W-:-:S02]  /*2b70*/  IMAD.U32 R17, R13, 0x10000, RZ ;  /* 0x000100000d117824 */ /* 0x000fc400078e00ff */
[C---:B------:R-:W-:Y:S01]  /*2b80*/  FMUL.FTZ R21, R2.reuse, R19 ;  /* 0x0000001302157220 */ /* 0x040fe20000410000 */
[----:B------:R-:W-:Y:S01]  /*2b90*/  FMUL.FTZ R26, R2, R25 ;  /* 0x00000019021a7220 */ /* 0x000fe20000410000 */
[----:B------:R-:W-:Y:S01]  /*2ba0*/  SHF.L.U32 R25, R14, 0x10, RZ ;  /* 0x000000100e197819 */ /* 0x000fe200000006ff */
[C---:B------:R-:W-:Y:S01]  /*2bb0*/  IMAD.U32 R19, R12.reuse, 0x10000, RZ ;  /* 0x000100000c137824 */ /* 0x040fe200078e00ff */
[----:B------:R-:W-:Y:S01]  /*2bc0*/  PRMT R13, R13, 0x7632, R13 ;  /* 0x000076320d0d7816 */ /* 0x000fe2000000000d */
[----:B------:R-:W0:Y:S01]  /*2bd0*/  F2I.NTZ R14, R26 ;  /* 0x0000001a000e7305 */ /* 0x000e220000203100 */
[----:B------:R-:W-:Y:S01]  /*2be0*/  PRMT R12, R12, 0x7632, R12 ;  /* 0x000076320c0c7816 */ /* 0x000fe2000000000c */
[C---:B------:R-:W-:Y:S01]  /*2bf0*/  FMUL.FTZ R27, R2.reuse, R25 ;  /* 0x00000019021b7220 */ /* 0x040fe20000410000 */
[C---:B------:R-:W-:Y:S01]  /*2c00*/  FMUL.FTZ R16, R2.reuse, R17 ;  /* 0x0000001102107220 */ /* 0x040fe20000410000 */
[----:B------:R-:W-:Y:S02]  /*2c10*/  IMAD.U32 R25, R13, 0x10000, RZ ;  /* 0x000100000d197824 */ /* 0x000fe400078e00ff */
[----:B------:R-:W-:Y:S01]  /*2c20*/  FMUL.FTZ R20, R2, R19 ;  /* 0x0000001302147220 */ /* 0x000fe20000410000 */
[C---:B------:R-:W-:Y:S01]  /*2c30*/  IMAD.U32 R17, R11.reuse, 0x10000, RZ ;  /* 0x000100000b117824 */ /* 0x040fe200078e00ff */
[----:B------:R-:W-:Y:S01]  /*2c40*/  PRMT R11, R11, 0x7632, R11 ;  /* 0x000076320b0b7816 */ /* 0x000fe2000000000b */
[----:B------:R-:W1:Y:S01]  /*2c50*/  F2I.NTZ R21, R21 ;  /* 0x0000001500157305 */ /* 0x000e620000203100 */
[----:B------:R-:W-:-:S02]  /*2c60*/  IMAD.U32 R19, R9, 0x10000, RZ ;  /* 0x0001000009137824 */ /* 0x000fc400078e00ff */
[----:B------:R-:W-:Y:S01]  /*2c70*/  FMUL.FTZ R18, R2, R17 ;  /* 0x0000001102127220 */ /* 0x000fe20000410000 */
[----:B------:R-:W-:Y:S02]  /*2c80*/  IMAD.U32 R17, R10, 0x10000, RZ ;  /* 0x000100000a117824 */ /* 0x000fe400078e00ff */
[----:B------:R-:W-:Y:S01]  /*2c90*/  FMUL.FTZ R24, R2, R25 ;  /* 0x0000001902187220 */ /* 0x000fe20000410000 */
[----:B------:R-:W-:Y:S01]  /*2ca0*/  PRMT R10, R10, 0x7632, R10 ;  /* 0x000076320a0a7816 */ /* 0x000fe2000000000a */
[----:B------:R-:W-:Y:S01]  /*2cb0*/  IMAD.U32 R25, R11, 0x10000, RZ ;  /* 0x000100000b197824 */ /* 0x000fe200078e00ff */
[----:B0-----:R-:W-:Y:S01]  /*2cc0*/  IADD3 R14, PT, PT, R14, UR13, RZ ;  /* 0x0000000d0e0e7c10 */ /* 0x001fe2000fffe0ff */
[----:B------:R-:W0:Y:S01]  /*2cd0*/  F2I.NTZ R13, R27 ;  /* 0x0000001b000d7305 */ /* 0x000e220000203100 */
[----:B------:R-:W-:Y:S01]  /*2ce0*/  FMUL.FTZ R19, R2, R19 ;  /* 0x0000001302137220 */ /* 0x000fe20000410000 */
[----:B------:R-:W-:Y:S01]  /*2cf0*/  IMAD.U32 R11, R10, 0x10000, RZ ;  /* 0x000100000a0b7824 */ /* 0x000fe200078e00ff */
[----:B------:R-:W-:Y:S01]  /*2d00*/  I2I.S8.S32.SAT R14, R14 ;  /* 0x0000000e000e7238 */ /* 0x000fe20000001000 */
[----:B------:R-:W-:Y:S01]  /*2d10*/  FMUL.FTZ R17, R2, R17 ;  /* 0x0000001102117220 */ /* 0x000fe20000410000 */
[----:B------:R-:W-:Y:S01]  /*2d20*/  PRMT R10, R8, 0x7632, R10 ;  /* 0x00007632080a7816 */ /* 0x000fe2000000000a */
[----:B------:R-:W-:Y:S01]  /*2d30*/  FMUL.FTZ R8, R2, R25 ;  /* 0x0000001902087220 */ /* 0x000fe20000410000 */
[----:B-1----:R-:W-:Y:S01]  /*2d40*/  VIADD R21, R21, UR13 ;  /* 0x0000000d15157c36 */ /* 0x002fe20008000000 */
[----:B------:R1:W2:Y:S01]  /*2d50*/  F2I.NTZ R15, R23 ;  /* 0x00000017000f7305 */ /* 0x0002a20000203100 */
[----:B------:R-:W-:-:S03]  /*2d60*/  PRMT R25, R14, 0x8880, RZ ;  /* 0x000088800e197816 */ /* 0x000fc600000000ff */
[----:B------:R-:W-:Y:S01]  /*2d70*/  I2I.S8.S32.SAT R21, R21 ;  /* 0x0000001500157238 */ /* 0x000fe20000001000 */
[----:B0-----:R-:W-:-:S03]  /*2d80*/  VIADD R13, R13, UR13 ;  /* 0x0000000d0d0d7c36 */ /* 0x001fc60008000000 */
[----:B------:R-:W0:Y:S01]  /*2d90*/  F2I.NTZ R16, R16 ;  /* 0x0000001000107305 */ /* 0x000e220000203100 */
[----:B-1----:R-:W-:Y:S01]  /*2da0*/  IMAD.U32 R23, R12, 0x10000, RZ ;  /* 0x000100000c177824 */ /* 0x002fe200078e00ff */
[----:B------:R-:W-:-:S03]  /*2db0*/  I2I.S8.S32.SAT R13, R13 ;  /* 0x0000000d000d7238 */ /* 0x000fc60000001000 */
[----:B------:R-:W-:Y:S01]  /*2dc0*/  FMUL.FTZ R26, R2, R23 ;  /* 0x00000017021a7220 */ /* 0x000fe20000410000 */
[----:B------:R-:W-:Y:S01]  /*2dd0*/  PRMT R23, R9, 0x7632, R23 ;  /* 0x0000763209177816 */ /* 0x000fe20000000017 */
[----:B--2---:R-:W-:Y:S01]  /*2de0*/  VIADD R15, R15, UR13 ;  /* 0x0000000d0f0f7c36 */ /* 0x004fe20008000000 */
[----:B------:R-:W1:Y:S01]  /*2df0*/  F2I.NTZ R22, R22 ;  /* 0x0000001600167305 */ /* 0x000e620000203100 */
[----:B------:R-:W-:Y:S02]  /*2e00*/  PRMT R14, R13, 0x8880, RZ ;  /* 0x000088800d0e7816 */ /* 0x000fe400000000ff */
[----:B------:R-:W-:Y:S01]  /*2e10*/  IMAD.U32 R23, R23, 0x10000, RZ ;  /* 0x0001000017177824 */ /* 0x000fe200078e00ff */
[----:B------:R-:W-:Y:S01]  /*2e20*/  I2I.S8.S32.SAT R15, R15 ;  /* 0x0000000f000f7238 */ /* 0x000fe20000001000 */
[----:B0-----:R-:W-:-:S03]  /*2e30*/  VIADD R16, R16, UR13 ;  /* 0x0000000d10107c36 */ /* 0x001fc60008000000 */
[----:B------:R-:W0:Y:S02]  /*2e40*/  F2I.NTZ R9, R26 ;  /* 0x0000001a00097305 */ /* 0x000e240000203100 */
[----:B------:R-:W-:Y:S01]  /*2e50*/  I2I.S8.S32.SAT R16, R16 ;  /* 0x0000001000107238 */ /* 0x000fe20000001000 */
[----:B-1----:R-:W-:-:S05]  /*2e60*/  VIADD R22, R22, UR13 ;  /* 0x0000000d16167c36 */ /* 0x002fca0008000000 */
[----:B------:R-:W1:Y:S01]  /*2e70*/  F2I.NTZ R20, R20 ;  /* 0x0000001400147305 */ /* 0x000e620000203100 */
[----:B------:R-:W-:Y:S02]  /*2e80*/  PRMT R16, R16, 0x8880, RZ ;  /* 0x0000888010107816 */ /* 0x000fe400000000ff */
        /* <DEDUP_REMOVED lines=8> */
[----:B------:R-:W-:Y:S01]  /*2f10*/  PRMT R11, R21, 0x8880, RZ ;  /* 0x00008880150b7816 */ /* 0x000fe200000000ff */
[----:B------:R-:W-:Y:S01]  /*2f20*/  IMAD.U32 R21, R10, 0x10000, RZ ;  /* 0x000100000a157824 */ /* 0x000fe200078e00ff */
[----:B------:R-:W-:Y:S02]  /*2f30*/  I2I.S8.S32.SAT R20, R20 ;  /* 0x0000001400147238 */ /* 0x000fe40000001000 */
[----:B------:R-:W-:Y:S01]  /*2f40*/  PRMT R11, R11, 0x3340, R14 ;  /* 0x000033400b0b7816 */ /* 0x000fe2000000000e */
[----:B------:R-:W-:Y:S01]  /*2f50*/  FMUL.FTZ R14, R2, R23 ;  /* 0x00000017020e7220 */ /* 0x000fe20000410000 */
[----:B------:R-:W0:Y:S01]  /*2f60*/  F2I.NTZ R19, R19 ;  /* 0x0000001300137305 */ /* 0x000e220000203100 */
[----:B--2---:R-:W-:Y:S02]  /*2f70*/  VIADD R12, R12, UR13 ;  /* 0x0000000d0c0c7c36 */ /* 0x004fe40008000000 */
[----:B------:R-:W-:Y:S01]  /*2f80*/  FMUL.FTZ R21, R2, R21 ;  /* 0x0000001502157220 */ /* 0x000fe20000410000 */
[----:B------:R-:W-:Y:S01]  /*2f90*/  PRMT R23, R9, 0x8880, RZ ;  /* 0x0000888009177816 */ /* 0x000fe200000000ff */
[----:B------:R-:W-:Y:S01]  /*2fa0*/  IMAD.MOV.U32 R9, RZ, RZ, R16 ;  /* 0x000000ffff097224 */ /* 0x000fe200078e0010 */
[----:B------:R-:W-:-:S02]  /*2fb0*/  PRMT R10, R22, 0x3340, R25 ;  /* 0x00003340160a7816 */ /* 0x000fc40000000019 */
[----:B------:R-:W-:Y:S01]  /*2fc0*/  I2I.S8.S32.SAT R12, R12 ;  /* 0x0000000c000c7238 */ /* 0x000fe20000001000 */
[----:B------:R-:W2:Y:S01]  /*2fd0*/  F2I.NTZ R8, R8 ;  /* 0x0000000800087305 */ /* 0x000ea20000203100 */
[----:B------:R-:W-:Y:S01]  /*2fe0*/  PRMT R20, R20, 0x8880, RZ ;  /* 0x0000888014147816 */ /* 0x000fe200000000ff */
[----:B-1----:R-:W-:Y:S01]  /*2ff0*/  VIADD R18, R18, UR13 ;  /* 0x0000000d12127c36 */ /* 0x002fe20008000000 */
[----:B------:R-:W-:Y:S02]  /*3000*/  PRMT R22, R12, 0x8880, RZ ;  /* 0x000088800c167816 */ /* 0x000fe400000000ff */
[----:B------:R-:W-:Y:S01]  /*3010*/  MOV R12, R20 ;  /* 0x00000014000c7202 */ /* 0x000fe20000000f00 */
[----:B0-----:R-:W-:Y:S02]  /*3020*/  VIADD R19, R19, UR13 ;  /* 0x0000000d13137c36 */ /* 0x001fe40008000000 */
[----:B------:R-:W0:Y:S01]  /*3030*/  F2I.NTZ R14, R14 ;  /* 0x0000000e000e7305 */ /* 0x000e220000203100 */
[----:B------:R-:W-:Y:S01]  /*3040*/  IMAD.MOV.U32 R20, RZ, RZ, R22 ;  /* 0x000000ffff147224 */ /* 0x000fe200078e0016 */
[----:B------:R-:W-:-:S02]  /*3050*/  I2I.S8.S32.SAT R18, R18 ;  /* 0x0000001200127238 */ /* 0x000fc40000001000 */
[----:B------:R-:W-:Y:S02]  /*3060*/  I2I.S8.S32.SAT R19, R19 ;  /* 0x0000001300137238 */ /* 0x000fe40000001000 */
[----:B------:R-:W-:Y:S01]  /*3070*/  PRMT R9, R9, 0x3340, R20 ;  /* 0x0000334009097816 */ /* 0x000fe20000000014 */
[----:B--2---:R-:W-:Y:S01]  /*3080*/  VIADD R8, R8, UR13 ;  /* 0x0000000d08087c36 */ /* 0x004fe20008000000 */
[----:B------:R-:W1:Y:S01]  /*3090*/  F2I.NTZ R13, R24 ;  /* 0x00000018000d7305 */ /* 0x000e620000203100 */
[----:B------:R-:W-:Y:S02]  /*30a0*/  PRMT R20, R19, 0x8880, RZ ;  /* 0x0000888013147816 */ /* 0x000fe400000000ff */
[----:B------:R-:W-:Y:S02]  /*30b0*/  PRMT R19, R15, 0x8880, RZ ;  /* 0x000088800f137816 */ /* 0x000fe400000000ff */
[----:B------:R-:W-:Y:S01]  /*30c0*/  PRMT R12, R12, 0x3340, R23 ;  /* 0x000033400c0c7816 */ /* 0x000fe20000000017 */
[----:B------:R-:W-:Y:S01]  /*30d0*/  IMAD.MOV.U32 R15, RZ, RZ, R20 ;  /* 0x000000ffff0f7224 */ /* 0x000fe200078e0014 */
[----:B0-----:R-:W-:Y:S01]  /*30e0*/  IADD3 R14, PT, PT, R14, UR13, RZ ;  /* 0x0000000d0e0e7c10 */ /* 0x001fe2000fffe0ff */
[----:B------:R0:W2:Y:S03]  /*30f0*/  F2I.NTZ R16, R21 ;  /* 0x0000001500107305 */ /* 0x0000a60000203100 */
[----:B------:R-:W-:Y:S01]  /*3100*/  I2I.S8.S32.SAT R14, R14 ;  /* 0x0000000e000e7238 */ /* 0x000fe20000001000 */
[----:B-1----:R-:W-:-:S04]  /*3110*/  VIADD R13, R13, UR13 ;  /* 0x0000000d0d0d7c36 */ /* 0x002fc80008000000 */
[----:B------:R-:W1:Y:S01]  /*3120*/  F2I.NTZ R17, R17 ;  /* 0x0000001100117305 */ /* 0x000e620000203100 */
[----:B0-----:R-:W-:Y:S02]  /*3130*/  PRMT R21, R18, 0x8880, RZ ;  /* 0x0000888012157816 */ /* 0x001fe400000000ff */
        /* <DEDUP_REMOVED lines=10> */
[----:B------:R-:W-:Y:S01]  /*31e0*/  MOV R21, UR8 ;  /* 0x0000000800157c02 */ /* 0x000fe20008000f00 */
[----:B-1----:R-:W-:Y:S01]  /*31f0*/  VIADD R17, R17, UR13 ;  /* 0x0000000d11117c36 */ /* 0x002fe20008000000 */
[----:B------:R-:W-:Y:S01]  /*3200*/  PRMT R14, R16, 0x8880, RZ ;  /* 0x00008880100e7816 */ /* 0x000fe200000000ff */
[----:B------:R-:W-:Y:S01]  /*3210*/  IMAD.MOV.U32 R16, RZ, RZ, R20 ;  /* 0x000000ffff107224 */ /* 0x000fe200078e0014 */
[----:B------:R-:W-:Y:S01]  /*3220*/  PRMT R8, R8, 0x3340, R19 ;  /* 0x0000334008087816 */ /* 0x000fe20000000013 */
[----:B------:R-:W-:Y:S01]  /*3230*/  IMAD.U32 R20, RZ, RZ, UR9 ;  /* 0x00000009ff147e24 */ /* 0x000fe2000f8e00ff */
[----:B------:R-:W-:-:S02]  /*3240*/  I2I.S8.S32.SAT R17, R17 ;  /* 0x0000001100117238 */ /* 0x000fc40000001000 */
[----:B------:R-:W-:Y:S01]  /*3250*/  PRMT R16, R15, 0x3340, R16 ;  /* 0x000033400f107816 */ /* 0x000fe20000000010 */
[----:B------:R-:W-:Y:S01]  /*3260*/  IMAD.WIDE.U32 R26, R5, 0x10, R20 ;  /* 0x00000010051a7825 */ /* 0x000fe200078e0014 */
[----:B------:R-:W-:Y:S02]  /*3270*/  PRMT R17, R17, 0x8880, RZ ;  /* 0x0000888011117816 */ /* 0x000fe400000000ff */
[----:B------:R-:W-:Y:S02]  /*3280*/  PRMT R13, R13, 0x3340, R14 ;  /* 0x000033400d0d7816 */ /* 0x000fe4000000000e */
[----:B------:R-:W-:Y:S02]  /*3290*/  PRMT R17, R17, 0x3340, R18 ;  /* 0x0000334011117816 */ /* 0x000fe40000000012 */
[----:B------:R-:W-:Y:S02]  /*32a0*/  PRMT R18, R12, 0x5410, R9 ;  /* 0x000054100c127816 */ /* 0x000fe40000000009 */
[----:B------:R-:W-:Y:S01]  /*32b0*/  PRMT R17, R17, 0x5410, R8 ;  /* 0x0000541011117816 */ /* 0x000fe20000000008 */
[----:B------:R-:W-:Y:S01]  /*32c0*/  IMAD.WIDE.U32 R8, R0, 0x20, R6 ;  /* 0x0000002000087825 */ /* 0x000fe200078e0006 */
[----:B------:R-:W-:-:S02]  /*32d0*/  PRMT R19, R11, 0x5410, R10 ;  /* 0x000054100b137816 */ /* 0x000fc4000000000a */
        /* <DEDUP_REMOVED lines=9> */
[----:B0-----:R-:W-:Y:S02]  /*3370*/  IMAD.U32 R27, R10, 0x10000, RZ ;  /* 0x000100000a1b7824 */ /* 0x001fe400078e00ff */
[----:B------:R-:W-:Y:S01]  /*3380*/  FMUL.FTZ R24, R2, R23 ;  /* 0x0000001702187220 */ /* 0x000fe20000410000 */
[----:B------:R-:W-:Y:S02]  /*3390*/  IMAD.U32 R25, R14, 0x10000, RZ ;  /* 0x000100000e197824 */ /* 0x000fe400078e00ff */
[----:B------:R-:W-:Y:S01]  /*33a0*/  FMUL.FTZ R16, R2, R27 ;  /* 0x0000001b02107220 */ /* 0x000fe20000410000 */
[----:B------:R-:W-:Y:S01]  /*33b0*/  IMAD.U32 R27, R15, 0x10000, RZ ;  /* 0x000100000f1b7824 */ /* 0x000fe200078e00ff */
[----:B------:R-:W-:Y:S01]  /*33c0*/  PRMT R14, R14, 0x7632, R14 ;  /* 0x000076320e0e7816 */ /* 0x000fe2000000000e */
[C---:B------:R-:W-:Y:S01]  /*33d0*/  FMUL.FTZ R22, R2.reuse, R25 ;  /* 0x0000001902167220 */ /* 0x040fe20000410000 */
[----:B------:R-:W-:Y:S01]  /*33e0*/  F2I.NTZ R24, R24 ;  /* 0x0000001800187305 */ /* 0x000fe20000203100 */
[----:B------:R-:W-:Y:S01]  /*33f0*/  FMUL.FTZ R29, R2, R27 ;  /* 0x0000001b021d7220 */ /* 0x000fe20000410000 */
[C---:B------:R-:W-:Y:S01]  /*3400*/  IMAD.U32 R25, R12.reuse, 0x10000, RZ ;  /* 0x000100000c197824 */ /* 0x040fe200078e00ff */
[----:B------:R-:W-:Y:S01]  /*3410*/  PRMT R12, R12, 0x7632, R12 ;  /* 0x000076320c0c7816 */ /* 0x000fe2000000000c */
[----:B------:R-:W-:-:S02]  /*3420*/  IMAD.U32 R27, R14, 0x10000, RZ ;  /* 0x000100000e1b7824 */ /* 0x000fc400078e00ff */
[C---:B------:R-:W-:Y:S01]  /*3430*/  FMUL.FTZ R19, R2.reuse, R25 ;  /* 0x0000001902137220 */ /* 0x040fe20000410000 */
[----:B------:R-:W-:Y:S01]  /*3440*/  IMAD.U32 R25, R9, 0x10000, RZ ;  /* 0x0001000009197824 */ /* 0x000fe200078e00ff */
[----:B------:R-:W0:Y:S01]  /*3450*/  F2I.NTZ R14, R29 ;  /* 0x0000001d000e7305 */ /* 0x000e220000203100 */
[C---:B------:R-:W-:Y:S01]  /*3460*/  IMAD.U32 R23, R13.reuse, 0x10000, RZ ;  /* 0x000100000d177824 */ /* 0x040fe200078e00ff */
[----:B------:R-:W-:Y:S01]  /*3470*/  PRMT R13, R13, 0x7632, R13 ;  /* 0x000076320d0d7816 */ /* 0x000fe2000000000d */
[C---:B------:R-:W-:Y:S01]  /*3480*/  FMUL.FTZ R18, R2.reuse, R25 ;  /* 0x0000001902127220 */ /* 0x040fe20000410000 */
[----:B------:R-:W-:Y:S01]  /*3490*/  FMUL.FTZ R28, R2, R27 ;  /* 0x0000001b021c7220 */ /* 0x000fe20000410000 */
[----:B------:R-:W-:Y:S01]  /*34a0*/  SHF.L.U32 R25, R8, 0x10, RZ ;  /* 0x0000001008197819 */ /* 0x000fe200000006ff */
[----:B------:R-:W-:Y:S02]  /*34b0*/  IMAD.U32 R17, R11, 0x10000, RZ ;  /* 0x000100000b117824 */ /* 0x000fe400078e00ff */
[C---:B------:R-:W-:Y:S01]  /*34c0*/  FMUL.FTZ R23, R2.reuse, R23 ;  /* 0x0000001702177220 */ /* 0x040fe20000410000 */
[----:B------:R-:W-:Y:S01]  /*34d0*/  IMAD.U32 R27, R13, 0x10000, RZ ;  /* 0x000100000d1b7824 */ /* 0x000fe200078e00ff */
[----:B------:R-:W1:Y:S01]  /*34e0*/  F2I.NTZ R22, R22 ;  /* 0x0000001600167305 */ /* 0x000e620000203100 */
[C---:B------:R-:W-:Y:S01]  /*34f0*/  FMUL.FTZ R25, R2.reuse, R25 ;  /* 0x0000001902197220 */ /* 0x040fe20000410000 */
[----:B------:R-:W-:Y:S01]  /*3500*/  PRMT R11, R11, 0x7632, R11 ;  /* 0x000076320b0b7816 */ /* 0x000fe2000000000b */
[----:B------:R-:W-:Y:S01]  /*3510*/  FMUL.FTZ R27, R2, R27 ;  /* 0x0000001b021b7220 */ /* 0x000fe20000410000 */
[----:B------:R-:W-:Y:S01]  /*3520*/  PRMT R8, R10, 0x7632, R8 ;  /* 0x000076320a087816 */ /* 0x000fe20000000008 */
[----:B------:R-:W-:Y:S01]  /*3530*/  FMUL.FTZ R17, R2, R17 ;  /* 0x0000001102117220 */ /* 0x000fe20000410000 */
[----:B0-----:R-:W-:Y:S01]  /*3540*/  VIADD R14, R14, UR13 ;  /* 0x0000000d0e0e7c36 */ /* 0x001fe20008000000 */
[----:B------:R-:W-:Y:S01]  /*3550*/  PRMT R10, R9, 0x7632, R10 ;  /* 0x00007632090a7816 */ /* 0x000fe2000000000a */
[----:B------:R0:W-:Y:S03]  /*3560*/  F2I.NTZ R13, R28 ;  /* 0x0000001c000d7305 */ /* 0x0001e60000203100 */
[----:B------:R-:W-:-:S04]  /*3570*/  I2I.S8.S32.SAT R14, R14 ;  /* 0x0000000e000e7238 */ /* 0x000fc80000001000 */
[----:B------:R-:W-:Y:S01]  /*3580*/  PRMT R29, R14, 0x8880, RZ ;  /* 0x000088800e1d7816 */ /* 0x000fe200000000ff */
[----:B------:R-:W2:Y:S01]  /*3590*/  F2I.NTZ R19, R19 ;  /* 0x0000001300137305 */ /* 0x000ea20000203100 */
[----:B0-----:R-:W-:Y:S02]  /*35a0*/  VIADD R28, R24, UR13 ;  /* 0x0000000d181c7c36 */ /* 0x001fe40008000000 */
[----:B-1----:R-:W-:-:S03]  /*35b0*/  VIADD R22, R22, UR13 ;  /* 0x0000000d16167c36 */ /* 0x002fc60008000000 */
[----:B------:R-:W-:Y:S02]  /*35c0*/  I2I.S8.S32.SAT R28, R28 ;  /* 0x0000001c001c7238 */ /* 0x000fe40000001000 */
[----:B------:R0:W1:Y:S01]  /*35d0*/  F2I.NTZ R15, R25 ;  /* 0x00000019000f7305 */ /* 0x0000620000203100 */
[----:B------:R-:W-:Y:S02]  /*35e0*/  I2I.S8.S32.SAT R22, R22 ;  /* 0x0000001600167238 */ /* 0x000fe40000001000 */
[----:B------:R-:W-:Y:S01]  /*35f0*/  PRMT R28, R28, 0x8880, RZ ;  /* 0x000088801c1c7816 */ /* 0x000fe200000000ff */
[----:B--2---:R-:W-:-:S04]  /*3600*/  VIADD R19, R19, UR13 ;  /* 0x0000000d13137c36 */ /* 0x004fc80008000000 */
[----:B------:R-:W2:Y:S01]  /*3610*/  F2I.NTZ R23, R23 ;  /* 0x0000001700177305 */ /* 0x000ea20000203100 */
[----:B0-----:R-:W-:Y:S02]  /*3620*/  IMAD.U32 R25, R12, 0x10000, RZ ;  /* 0x000100000c197824 */ /* 0x001fe400078e00ff */
[----:B------:R-:W-:Y:S02]  /*3630*/  IMAD.MOV.U32 R14, RZ, RZ, R28 ;  /* 0x000000ffff0e7224 */ /* 0x000fe400078e001c */
[----:B------:R-:W-:Y:S01]  /*3640*/  FMUL.FTZ R26, R2, R25 ;  /* 0x00000019021a7220 */ /* 0x000fe20000410000 */
[----:B------:R-:W-:Y:S01]  /*3650*/  IMAD.U32 R25, R11, 0x10000, RZ ;  /* 0x000100000b197824 */ /* 0x000fe200078e00ff */
[----:B------:R-:W-:Y:S01]  /*3660*/  PRMT R11, R8, 0x7632, R11 ;  /* 0x00007632080b7816 */ /* 0x000fe2000000000b */
[----:B------:R0:W3:Y:S01]  /*3670*/  F2I.NTZ R12, R27 ;  /* 0x0000001b000c7305 */ /* 0x0000e20000203100 */
[----:B-1----:R-:W-:Y:S02]  /*3680*/  VIADD R15, R15, UR13 ;  /* 0x0000000d0f0f7c36 */ /* 0x002fe40008000000 */
[----:B------:R-:W-:Y:S01]  /*3690*/  FMUL.FTZ R24, R2, R25 ;  /* 0x0000001902187220 */ /* 0x000fe20000410000 */
[----:B------:R-:W-:-:S02]  /*36a0*/  IMAD.U32 R25, R10, 0x10000, RZ ;  /* 0x000100000a197824 */ /* 0x000fc400078e00ff */
[----:B------:R-:W-:Y:S01]  /*36b0*/  I2I.S8.S32.SAT R15, R15 ;  /* 0x0000000f000f7238 */ /* 0x000fe20000001000 */
[----:B--2---:R-:W-:Y:S01]  /*36c0*/  VIADD R23, R23, UR13 ;  /* 0x0000000d17177c36 */ /* 0x004fe20008000000 */
[----:B------:R-:W1:Y:S01]  /*36d0*/  F2I.NTZ R17, R17 ;  /* 0x0000001100117305 */ /* 0x000e620000203100 */
[----:B0-----:R-:W-:-:S03]  /*36e0*/  SHF.L.U32 R27, R8, 0x10, RZ ;  /* 0x00000010081b7819 */ /* 0x001fc600000006ff */
[----:B------:R-:W-:Y:S02]  /*36f0*/  I2I.S8.S32.SAT R23, R23 ;  /* 0x0000001700177238 */ /* 0x000fe40000001000 */
[----:B------:R-:W-:Y:S01]  /*3700*/  FMUL.FTZ R10, R2, R27 ;  /* 0x0000001b020a7220 */ /* 0x000fe20000410000 */
[----:B------:R-:W-:Y:S01]  /*3710*/  IMAD.U32 R27, R11, 0x10000, RZ ;  /* 0x000100000b1b7824 */ /* 0x000fe200078e00ff */
[----:B------:R-:W-:Y:S01]  /*3720*/  PRMT R11, R14, 0x3340, R29 ;  /* 0x000033400e0b7816 */ /* 0x000fe2000000001d */
[----:B------:R0:W2:Y:S01]  /*3730*/  F2I.NTZ R9, R26 ;  /* 0x0000001a00097305 */ /* 0x0000a20000203100 */
[----:B------:R-:W-:Y:S01]  /*3740*/  FMUL.FTZ R14, R2, R25 ;  /* 0x00000019020e7220 */ /* 0x000fe20000410000 */
[----:B------:R-:W-:Y:S01]  /*3750*/  VIADD R25, R13, UR13 ;  /* 0x0000000d0d197c36 */ /* 0x000fe20008000000 */
[----:B---3--:R-:W-:Y:S02]  /*3760*/  IADD3 R12, PT, PT, R12, UR13, RZ ;  /* 0x0000000d0c0c7c10 */ /* 0x008fe4000fffe0ff */
[----:B------:R-:W-:Y:S01]  /*3770*/  I2I.S8.S32.SAT R13, R19 ;  /* 0x00000013000d7238 */ /* 0x000fe20000001000 */
[----:B-1----:R-:W-:Y:S01]  /*3780*/  VIADD R17, R17, UR13 ;  /* 0x0000000d11117c36 */ /* 0x002fe20008000000 */
[----:B------:R-:W-:Y:S01]  /*3790*/  I2I.S8.S32.SAT R25, R25 ;  /* 0x0000001900197238 */ /* 0x000fe20000001000 */
[----:B------:R-:W1:Y:S01]  /*37a0*/  F2I.NTZ R16, R16 ;  /* 0x0000001000107305 */ /* 0x000e620000203100 */
[----:B0-----:R-:W-:-:S02]  /*37b0*/  PRMT R26, R22, 0x8880, RZ ;  /* 0x00008880161a7816 */ /* 0x001fc400000000ff */
[----:B------:R-:W-:Y:S02]  /*37c0*/  I2I.S8.S32.SAT R22, R12 ;  /* 0x0000000c00167238 */ /* 0x000fe40000001000 */
[----:B------:R-:W-:Y:S01]  /*37d0*/  PRMT R13, R13, 0x8880, RZ ;  /* 0x000088800d0d7816 */ /* 0x000fe200000000ff */
[----:B------:R-:W-:Y:S01]  /*37e0*/  IMAD.MOV.U32 R12, RZ, RZ, R26 ;  /* 0x000000ffff0c7224 */ /* 0x000fe200078e001a */
[----:B------:R-:W-:Y:S01]  /*37f0*/  PRMT R26, R22, 0x8880, RZ ;  /* 0x00008880161a7816 */ /* 0x000fe200000000ff */
[----:B------:R0:W3:Y:S01]  /*3800*/  F2I.NTZ R8, R24 ;  /* 0x0000001800087305 */ /* 0x0000e20000203100 */
[----:B--2---:R-:W-:Y:S01]  /*3810*/  VIADD R9, R9, UR13 ;  /* 0x0000000d09097c36 */ /* 0x004fe20008000000 */
[----:B------:R-:W-:Y:S01]  /*3820*/  PRMT R23, R23, 0x8880, RZ ;  /* 0x0000888017177816 */ /* 0x000fe200000000ff */
[----:B------:R-:W-:Y:S01]  /*3830*/  IMAD.MOV.U32 R22, RZ, RZ, R13 ;  /* 0x000000ffff167224 */ /* 0x000fe200078e000d */
[----:B------:R-:W-:Y:S02]  /*3840*/  PRMT R25, R25, 0x8880, RZ ;  /* 0x0000888019197816 */ /* 0x000fe400000000ff */
[----:B------:R-:W-:Y:S01]  /*3850*/  I2I.S8.S32.SAT R17, R17 ;  /* 0x0000001100117238 */ /* 0x000fe20000001000 */
[----:B-1----:R-:W-:Y:S01]  /*3860*/  VIADD R16, R16, UR13 ;  /* 0x0000000d10107c36 */ /* 0x002fe20008000000 */
[----:B------:R-:W1:Y:S01]  /*3870*/  F2I.NTZ R18, R18 ;  /* 0x0000001200127305 */ /* 0x000e620000203100 */
[----:B0-----:R-:W-:Y:S01]  /*3880*/  FMUL.FTZ R24, R2, R27 ;  /* 0x0000001b02187220 */ /* 0x001fe20000410000 */
[----:B------:R-:W-:Y:S01]  /*3890*/  I2I.S8.S32.SAT R19, R9 ;  /* 0x0000000900137238 */ /* 0x000fe20000001000 */
[----:B------:R-:W-:Y:S01]  /*38a0*/  IMAD.MOV.U32 R9, RZ, RZ, R23 ;  /* 0x000000ffff097224 */ /* 0x000fe200078e0017 */
[----:B------:R-:W-:Y:S01]  /*38b0*/  I2I.S8.S32.SAT R16, R16 ;  /* 0x0000001000107238 */ /* 0x000fe20000001000 */
[----:B------:R-:W-:Y:S01]  /*38c0*/  IMAD.MOV.U32 R23, RZ, RZ, R25 ;  /* 0x000000ffff177224 */ /* 0x000fe200078e0019 */
[----:B------:R-:W-:Y:S01]  /*38d0*/  PRMT R19, R19, 0x8880, RZ ;  /* 0x0000888013137816 */ /* 0x000fe200000000ff */
[----:B---3--:R-:W-:Y:S01]  /*38e0*/  VIADD R8, R8, UR13 ;  /* 0x0000000d08087c36 */ /* 0x008fe20008000000 */
[----:B------:R-:W0:Y:S01]  /*38f0*/  F2I.NTZ R10, R10 ;  /* 0x0000000a000a7305 */ /* 0x000e220000203100 */
[----:B------:R-:W-:-:S02]  /*3900*/  PRMT R9, R9, 0x3340, R26 ;  /* 0x0000334009097816 */ /* 0x000fc4000000001a */
[----:B------:R-:W-:Y:S02]  /*3910*/  PRMT R12, R12, 0x3340, R23 ;  /* 0x000033400c0c7816 */ /* 0x000fe40000000017 */
[----:B------:R-:W-:Y:S02]  /*3920*/  PRMT R22, R22, 0x3340, R19 ;  /* 0x0000334016167816 */ /* 0x000fe40000000013 */
[----:B-1----:R-:W-:Y:S01]  /*3930*/  IADD3 R18, PT, PT, R18, UR13, RZ ;  /* 0x0000000d12127c10 */ /* 0x002fe2000fffe0ff */
[----:B------:R-:W1:Y:S01]  /*3940*/  F2I.NTZ R14, R14 ;  /* 0x0000000e000e7305 */ /* 0x000e620000203100 */
[----:B------:R-:W-:Y:S02]  /*3950*/  PRMT R23, R16, 0x8880, RZ ;  /* 0x0000888010177816 */ /* 0x000fe400000000ff */
[----:B------:R-:W-:Y:S02]  /*3960*/  I2I.S8.S32.SAT R18, R18 ;  /* 0x0000001200127238 */ /* 0x000fe40000001000 */
[----:B------:R-:W-:Y:S01]  /*3970*/  PRMT R11, R12, 0x5410, R11 ;  /* 0x000054100c0b7816 */ /* 0x000fe2000000000b */
[----:B0-----:R-:W-:-:S02]  /*3980*/  VIADD R10, R10, UR13 ;  /* 0x0000000d0a0a7c36 */ /* 0x001fc40008000000 */
[----:B------:R0:W2:Y:S01]  /*3990*/  F2I.NTZ R13, R24 ;  /* 0x00000018000d7305 */ /* 0x0000a20000203100 */
[----:B------:R-:W-:Y:S02]  /*39a0*/  PRMT R19, R18, 0x8880, RZ ;  /* 0x0000888012137816 */ /* 0x000fe400000000ff */
[----:B------:R-:W-:Y:S02]  /*39b0*/  PRMT R18, R15, 0x8880, RZ ;  /* 0x000088800f127816 */ /* 0x000fe400000000ff */
[----:B------:R-:W-:Y:S01]  /*39c0*/  I2I.S8.S32.SAT R16, R10 ;  /* 0x0000000a00107238 */ /* 0x000fe20000001000 */
[----:B------:R-:W-:Y:S02]  /*39d0*/  IMAD.MOV.U32 R10, RZ, RZ, R23 ;  /* 0x000000ffff0a7224 */ /* 0x000fe400078e0017 */
[----:B-1----:R-:W-:Y:S01]  /*39e0*/  VIADD R14, R14, UR13 ;  /* 0x0000000d0e0e7c36 */ /* 0x002fe20008000000 */
[----:B0-----:R-:W-:Y:S02]  /*39f0*/  PRMT R24, R17, 0x8880, RZ ;  /* 0x0000888011187816 */ /* 0x001fe400000000ff */
[----:B------:R-:W-:-:S02]  /*3a00*/  I2I.S8.S32.SAT R17, R8 ;  /* 0x0000000800117238 */ /* 0x000fc40000001000 */
[----:B------:R-:W-:Y:S01]  /*3a10*/  I2I.S8.S32.SAT R14, R14 ;  /* 0x0000000e000e7238 */ /* 0x000fe20000001000 */
[----:B------:R-:W-:Y:S01]  /*3a20*/  IMAD.MOV.U32 R8, RZ, RZ, R24 ;  /* 0x000000ffff087224 */ /* 0x000fe200078e0018 */
[----:B------:R-:W-:Y:S01]  /*3a30*/  PRMT R24, R17, 0x8880, RZ ;  /* 0x0000888011187816 */ /* 0x000fe200000000ff */
[----:B--2---:R-:W-:Y:S01]  /*3a40*/  VIADD R13, R13, UR13 ;  /* 0x0000000d0d0d7c36 */ /* 0x004fe20008000000 */
[----:B------:R-:W-:Y:S02]  /*3a50*/  PRMT R17, R16, 0x8880, RZ ;  /* 0x0000888010117816 */ /* 0x000fe400000000ff */
[----:B------:R-:W-:Y:S01]  /*3a60*/  PRMT R16, R14, 0x8880, RZ ;  /* 0x000088800e107816 */ /* 0x000fe200000000ff */
[----:B------:R-:W-:Y:S01]  /*3a70*/  IMAD.MOV.U32 R14, RZ, RZ, R18 ;  /* 0x000000ffff0e7224 */ /* 0x000fe200078e0012 */
[----:B------:R-:W-:Y:S02]  /*3a80*/  I2I.S8.S32.SAT R15, R13 ;  /* 0x0000000d000f7238 */ /* 0x000fe40000001000 */
[----:B------:R-:W-:Y:S01]  /*3a90*/  MOV R13, R19 ;  /* 0x00000013000d7202 */ /* 0x000fe20000000f00 */
        /* <DEDUP_REMOVED lines=9> */
[----:B------:R2:W-:Y:S01]  /*3b30*/  STG.E.128 desc[UR14][R20.64], R8 ;  /* 0x0000000814007986 */ /* 0x0005e2000c101d0e */
[----:B------:R-:W-:Y:S05]  /*3b40*/  @!P0 BRA `(.L_x_257) ;  /* 0xffffffec00d48947 */ /* 0x000fea000383ffff */
.L_x_254:
[----:B------:R-:W-:Y:S05]  /*3b50*/  BSYNC.RECONVERGENT B0 ;  /* 0x0000000000007941 */ /* 0x000fea0003800200 */
.L_x_253:
[----:B------:R-:W-:-:S04]  /*3b60*/  IMAD.U32 R0, RZ, RZ, UR11 ;  /* 0x0000000bff007e24 */ /* 0x000fc8000f8e00ff */
[----:B------:R-:W-:-:S05]  /*3b70*/  IMAD R3, R0, 0x10, R3 ;  /* 0x0000001000037824 */ /* 0x000fca00078e0203 */
[----:B------:R-:W-:-:S13]  /*3b80*/  ISETP.GE.AND P0, PT, R3, UR18, PT ;  /* 0x0000001203007c0c */ /* 0x000fda000bf06270 */
[----:B------:R-:W-:Y:S05]  /*3b90*/  @P0 EXIT ;  /* 0x000000000000094d */ /* 0x000fea0003800000 */
[----:B------:R-:W1:Y:S01]  /*3ba0*/  LDC R0, c[0x0][0x360] ;  /* 0x0000d800ff007b82 */ /* 0x000e620000000800 */
[----:B------:R-:W-:Y:S01]  /*3bb0*/  BSSY.RECONVERGENT B0, `(.L_x_258) ;  /* 0x000003d000007945 */ /* 0x000fe20003800200 */
[----:B-12---:R-:W1:Y:S01]  /*3bc0*/  I2F.U32.RP R9, R0 ;  /* 0x0000000000097306 */ /* 0x006e620000209000 */
[----:B------:R-:W-:Y:S02]  /*3bd0*/  IADD3 R6, PT, PT, R3, R0, RZ ;  /* 0x0000000003067210 */ /* 0x000fe40007ffe0ff */
[----:B------:R-:W-:Y:S02]  /*3be0*/  ISETP.NE.U32.AND P2, PT, R0, RZ, PT ;  /* 0x000000ff0000720c */ /* 0x000fe40003f45070 */
[C---:B------:R-:W-:Y:S02]  /*3bf0*/  ISETP.GE.AND P0, PT, R6.reuse, UR18, PT ;  /* 0x0000001206007c0c */ /* 0x040fe4000bf06270 */
[----:B------:R-:W-:Y:S02]  /*3c00*/  VIMNMX R7, PT, PT, R6, UR18, !PT ;  /* 0x0000001206077c48 */ /* 0x000fe4000ffe0100 */
[----:B------:R-:W-:-:S04]  /*3c10*/  SEL R8, RZ, 0x1, P0 ;  /* 0x00000001ff087807 */ /* 0x000fc80000000000 */
[----:B------:R-:W-:Y:S01]  /*3c20*/  IADD3 R7, PT, PT, R7, -R6, -R8 ;  /* 0x8000000607077210 */ /* 0x000fe20007ffe808 */
[----:B-1----:R-:W1:Y:S02]  /*3c30*/  MUFU.RCP R9, R9 ;  /* 0x0000000900097308 */ /* 0x002e640000001000 */
[----:B-1----:R-:W-:-:S06]  /*3c40*/  VIADD R4, R9, 0xffffffe ;  /* 0x0ffffffe09047836 */ /* 0x002fcc0000000000 */
[----:B------:R1:W2:Y:S02]  /*3c50*/  F2I.FTZ.U32.TRUNC.NTZ R5, R4 ;  /* 0x0000000400057305 */ /* 0x0002a4000021f000 */
[----:B-1----:R-:W-:Y:S02]  /*3c60*/  IMAD.MOV.U32 R4, RZ, RZ, RZ ;  /* 0x000000ffff047224 */ /* 0x002fe400078e00ff */
        /* <DEDUP_REMOVED lines=17> */
[----:B------:R-:W-:Y:S01]  /*3d80*/  USHF.L.U64.HI UR9, UR16, 0x1, UR12 ;  /* 0x0000000110097899 */ /* 0x000fe2000801020c */
[----:B------:R-:W-:Y:S01]  /*3d90*/  IMAD.U32 R12, RZ, RZ, UR10 ;  /* 0x0000000aff0c7e24 */ /* 0x000fe2000f8e00ff */
[----:B------:R-:W-:Y:S01]  /*3da0*/  USHF.L.U32 UR8, UR16, 0x1, URZ ;  /* 0x0000000110087899 */ /* 0x000fe200080006ff */
[----:B------:R-:W-:Y:S01]  /*3db0*/  VIADD R5, R5, 0x1 ;  /* 0x0000000105057836 */ /* 0x000fe20000000000 */
[----:B------:R-:W-:Y:S01]  /*3dc0*/  USHF.R.S32.HI UR11, URZ, 0x1f, UR10 ;  /* 0x0000001fff0b7899 */ /* 0x000fe2000801140a */
[----:B------:R-:W-:Y:S01]  /*3dd0*/  MOV R7, UR16 ;  /* 0x0000001000077c02 */ /* 0x000fe20008000f00 */
[----:B------:R-:W-:Y:S02]  /*3de0*/  UIMAD.WIDE UR8, UR10, 0x2, UR8 ;  /* 0x000000020a0878a5 */ /* 0x000fe4000f8e0208 */
[----:B------:R-:W-:Y:S02]  /*3df0*/  LOP3.LUT R5, R5, 0x3, RZ, 0xc0, !PT ;  /* 0x0000000305057812 */ /* 0x000fe400078ec0ff */
[----:B------:R-:W-:Y:S01]  /*3e00*/  IADD3 R12, P2, P3, R12, UR6, R7 ;  /* 0x000000060c0c7c10 */ /* 0x000fe2000fb5e007 */
[----:B------:R-:W-:-:S02]  /*3e10*/  IMAD.U32 R7, RZ, RZ, UR12 ;  /* 0x0000000cff077e24 */ /* 0x000fc4000f8e00ff */
[----:B------:R-:W-:Y:S02]  /*3e20*/  IMAD.U32 R8, RZ, RZ, UR8 ;  /* 0x00000008ff087e24 */ /* 0x000fe4000f8e00ff */
[----:B------:R-:W-:Y:S02]  /*3e30*/  IMAD.U32 R9, RZ, RZ, UR9 ;  /* 0x00000009ff097e24 */ /* 0x000fe4000f8e00ff */
[----:B------:R-:W-:Y:S01]  /*3e40*/  IMAD.U32 R14, RZ, RZ, UR11 ;  /* 0x0000000bff0e7e24 */ /* 0x000fe2000f8e00ff */
[----:B------:R-:W-:Y:S01]  /*3e50*/  IADD3 R4, P1, PT, R8, UR4, RZ ;  /* 0x0000000408047c10 */ /* 0x000fe2000ff3e0ff */
[----:B------:R-:W-:-:S03]  /*3e60*/  IMAD.MOV R10, RZ, RZ, -R5 ;  /* 0x000000ffff0a7224 */ /* 0x000fc600078e0a05 */
[----:B------:R-:W-:Y:S02]  /*3e70*/  IADD3.X R14, PT, PT, R14, UR7, R7, P2, P3 ;  /* 0x000000070e0e7c10 */ /* 0x000fe400097e6407 */
[----:B------:R-:W-:-:S07]  /*3e80*/  IADD3.X R5, PT, PT, R9, UR5, RZ, P1, !PT ;  /* 0x0000000509057c10 */ /* 0x000fce0008ffe4ff */
.L_x_260:
[----:B------:R-:W-:-:S06]  /*3e90*/  IMAD.WIDE R6, R3, 0x2, R4 ;  /* 0x0000000203067825 */ /* 0x000fcc00078e0204 */
[----:B------:R-:W2:Y:S01]  /*3ea0*/  LDG.E.U16 R6, desc[UR14][R6.64] ;  /* 0x0000000e06067981 */ /* 0x000ea2000c1e1500 */
[----:B------:R-:W-:Y:S02]  /*3eb0*/  VIADD R10, R10, 0x1 ;  /* 0x000000010a0a7836 */ /* 0x000fe40000000000 */
[----:B-12---:R-:W-:-:S04]  /*3ec0*/  IMAD.U32 R9, R6, 0x10000, RZ ;  /* 0x0001000006097824 */ /* 0x006fc800078e00ff */
[----:B0-----:R-:W-:-:S06]  /*3ed0*/  FMUL.FTZ R11, R2, R9 ;  /* 0x00000009020b7220 */ /* 0x001fcc0000410000 */
[----:B------:R-:W0:Y:S02]  /*3ee0*/  F2I.NTZ R11, R11 ;  /* 0x0000000b000b7305 */ /* 0x000e240000203100 */
[----:B0-----:R-:W-:-:S04]  /*3ef0*/  IADD3 R8, PT, PT, R11, UR13, RZ ;  /* 0x0000000d0b087c10 */ /* 0x001fc8000fffe0ff */
[----:B------:R-:W-:Y:S02]  /*3f00*/  I2I.S8.S32.SAT R9, R8 ;  /* 0x0000000800097238 */ /* 0x000fe40000001000 */
[----:B------:R-:W-:Y:S02]  /*3f10*/  IADD3 R8, P1, PT, R3, R12, RZ ;  /* 0x0000000c03087210 */ /* 0x000fe40007f3e0ff */
[----:B------:R-:W-:Y:S02]  /*3f20*/  PRMT R13, R9, 0x8880, RZ ;  /* 0x00008880090d7816 */ /* 0x000fe400000000ff */
[----:B------:R-:W-:Y:S01]  /*3f30*/  LEA.HI.X.SX32 R9, R3, R14, 0x1, P1 ;  /* 0x0000000e03097211 */ /* 0x000fe200008f0eff */
[----:B------:R-:W-:Y:S01]  /*3f40*/  IMAD.IADD R3, R0, 0x1, R3 ;  /* 0x0000000100037824 */ /* 0x000fe200078e0203 */
[----:B------:R-:W-:-:S03]  /*3f50*/  ISETP.NE.AND P1, PT, R10, RZ, PT ;  /* 0x000000ff0a00720c */ /* 0x000fc60003f25270 */
[----:B------:R1:W-:Y:S10]  /*3f60*/  STG.E.U8 desc[UR14][R8.64], R13 ;  /* 0x0000000d08007986 */ /* 0x0003f4000c10110e */
[----:B------:R-:W-:Y:S05]  /*3f70*/  @P1 BRA `(.L_x_260) ;  /* 0xfffffffc00c41947 */ /* 0x000fea000383ffff */
.L_x_259:
[----:B------:R-:W-:Y:S05]  /*3f80*/  BSYNC.RECONVERGENT B0 ;  /* 0x0000000000007941 */ /* 0x000fea0003800200 */
.L_x_258:
[----:B------:R-:W-:Y:S05]  /*3f90*/  @!P0 EXIT ;  /* 0x000000000000894d */ /* 0x000fea0003800000 */
[----:B------:R-:W-:Y:S01]  /*3fa0*/  ULEA UR4, UP2, UR16, UR4, 0x1 ;  /* 0x0000000410047291 */ /* 0x000fe2000f8408ff */
[----:B------:R-:W-:Y:S01]  /*3fb0*/  IMAD.SHL.U32 R4, R0, 0x2, RZ ;  /* 0x0000000200047824 */ /* 0x000fe200078e00ff */
[----:B------:R-:W-:Y:S02]  /*3fc0*/  UIADD3 UR8, UP0, UP1, UR10, UR6, UR16 ;  /* 0x000000060a087290 */ /* 0x000fe4000f91e010 */
[----:B------:R-:W-:Y:S02]  /*3fd0*/  ULEA.HI.X UR5, UR16, UR5, UR12, 0x1, UP2 ;  /* 0x0000000510057291 */ /* 0x000fe400090f0c0c */
[----:B------:R-:W-:Y:S02]  /*3fe0*/  USHF.R.S32.HI UR6, URZ, 0x1f, UR10 ;  /* 0x0000001fff067899 */ /* 0x000fe4000801140a */
[----:B------:R-:W-:Y:S02]  /*3ff0*/  UIMAD.WIDE UR4, UR10, 0x2, UR4 ;  /* 0x000000020a0478a5 */ /* 0x000fe4000f8e0204 */
[----:B------:R-:W-:-:S12]  /*4000*/  UIADD3.X UR6, UPT, UPT, UR6, UR7, UR12, UP0, UP1 ;  /* 0x0000000706067290 */ /* 0x000fd800087e240c */
.L_x_261:
[----:B--2---:R-:W-:Y:S02]  /*4010*/  IMAD.U32 R10, RZ, RZ, UR4 ;  /* 0x00000004ff0a7e24 */ /* 0x004fe4000f8e00ff */
[----:B------:R-:W-:Y:S02]  /*4020*/  IMAD.U32 R11, RZ, RZ, UR5 ;  /* 0x00000005ff0b7e24 */ /* 0x000fe4000f8e00ff */
[----:B------:R-:W-:-:S05]  /*4030*/  IMAD.WIDE R10, R3, 0x2, R10 ;  /* 0x00000002030a7825 */ /* 0x000fca00078e020a */
[----:B------:R-:W2:Y:S01]  /*4040*/  LDG.E.U16 R5, desc[UR14][R10.64] ;  /* 0x0000000e0a057981 */ /* 0x000ea2000c1e1500 */
[----:B-1----:R-:W-:-:S04]  /*4050*/  IADD3 R8, P1, PT, R3, UR8, RZ ;  /* 0x0000000803087c10 */ /* 0x002fc8000ff3e0ff */
[----:B------:R-:W-:Y:S01]  /*4060*/  LEA.HI.X.SX32 R9, R3, UR6, 0x1, P1 ;  /* 0x0000000603097c11 */ /* 0x000fe200088f0eff */
[----:B--2---:R-:W-:-:S04]  /*4070*/  IMAD.U32 R5, R5, 0x10000, RZ ;  /* 0x0001000005057824 */ /* 0x004fc800078e00ff */
[----:B0-----:R-:W-:-:S06]  /*4080*/  FMUL.FTZ R5, R2, R5 ;  /* 0x0000000502057220 */ /* 0x001fcc0000410000 */
[----:B------:R-:W0:Y:S02]  /*4090*/  F2I.NTZ R5, R5 ;  /* 0x0000000500057305 */ /* 0x000e240000203100 */
[----:B0-----:R-:W-:-:S05]  /*40a0*/  VIADD R6, R5, UR13 ;  /* 0x0000000d05067c36 */ /* 0x001fca0008000000 */
[----:B------:R-:W-:Y:S02]  /*40b0*/  I2I.S8.S32.SAT R7, R6 ;  /* 0x0000000600077238 */ /* 0x000fe40000001000 */
[----:B------:R-:W-:Y:S02]  /*40c0*/  IADD3 R6, P0, PT, R4, R10, RZ ;  /* 0x0000000a04067210 */ /* 0x000fe40007f1e0ff */
[----:B------:R-:W-:Y:S02]  /*40d0*/  PRMT R15, R7, 0x8880, RZ ;  /* 0x00008880070f7816 */ /* 0x000fe400000000ff */
[----:B------:R-:W-:-:S03]  /*40e0*/  IADD3.X R7, PT, PT, RZ, R11, RZ, P0, !PT ;  /* 0x0000000bff077210 */ /* 0x000fc600007fe4ff */
[----:B------:R0:W-:Y:S04]  /*40f0*/  STG.E.U8 desc[UR14][R8.64], R15 ;  /* 0x0000000f08007986 */ /* 0x0001e8000c10110e */
[----:B------:R-:W2:Y:S01]  /*4100*/  LDG.E.U16 R10, desc[UR14][R6.64] ;  /* 0x0000000e060a7981 */ /* 0x000ea2000c1e1500 */
[----:B------:R-:W-:-:S05]  /*4110*/  IADD3 R12, P0, PT, R0, R8, RZ ;  /* 0x00000008000c7210 */ /* 0x000fca0007f1e0ff */
[----:B------:R-:W-:Y:S02]  /*4120*/  IMAD.X R13, RZ, RZ, R9, P0 ;  /* 0x000000ffff0d7224 */ /* 0x000fe400000e0609 */
[----:B--2---:R-:W-:-:S04]  /*4130*/  IMAD.U32 R5, R10, 0x10000, RZ ;  /* 0x000100000a057824 */ /* 0x004fc800078e00ff */
[----:B------:R-:W-:-:S06]  /*4140*/  FMUL.FTZ R5, R2, R5 ;  /* 0x0000000502057220 */ /* 0x000fcc0000410000 */
[----:B------:R-:W1:Y:S02]  /*4150*/  F2I.NTZ R5, R5 ;  /* 0x0000000500057305 */ /* 0x000e640000203100 */
[----:B-1----:R-:W-:-:S05]  /*4160*/  VIADD R10, R5, UR13 ;  /* 0x0000000d050a7c36 */ /* 0x002fca0008000000 */
[----:B------:R-:W-:Y:S02]  /*4170*/  I2I.S8.S32.SAT R11, R10 ;  /* 0x0000000a000b7238 */ /* 0x000fe40000001000 */
[----:B------:R-:W-:Y:S02]  /*4180*/  IADD3 R10, P1, PT, R4, R6, RZ ;  /* 0x00000006040a7210 */ /* 0x000fe40007f3e0ff */
[----:B------:R-:W-:-:S03]  /*4190*/  PRMT R14, R11, 0x8880, RZ ;  /* 0x000088800b0e7816 */ /* 0x000fc600000000ff */
[----:B------:R-:W-:Y:S02]  /*41a0*/  IMAD.X R11, RZ, RZ, R7, P1 ;  /* 0x000000ffff0b7224 */ /* 0x000fe400008e0607 */
[----:B0-----:R-:W-:-:S05]  /*41b0*/  IMAD.MOV.U32 R15, RZ, RZ, R14 ;  /* 0x000000ffff0f7224 */ /* 0x001fca00078e000e */
        /* <DEDUP_REMOVED lines=10> */
[----:B------:R-:W-:Y:S02]  /*4260*/  PRMT R14, R7, 0x8880, RZ ;  /* 0x00008880070e7816 */ /* 0x000fe400000000ff */
[----:B------:R-:W-:-:S03]  /*4270*/  IADD3.X R7, PT, PT, RZ, R13, RZ, P0, !PT ;  /* 0x0000000dff077210 */ /* 0x000fc600007fe4ff */
[----:B0-----:R-:W-:-:S05]  /*4280*/  IMAD.MOV.U32 R13, RZ, RZ, R14 ;  /* 0x000000ffff0d7224 */ /* 0x001fca00078e000e */
[----:B------:R2:W-:Y:S04]  /*4290*/  STG.E.U8 desc[UR14][R6.64], R13 ;  /* 0x0000000d06007986 */ /* 0x0005e8000c10110e */
[----:B------:R-:W3:Y:S01]  /*42a0*/  LDG.E.U16 R8, desc[UR14][R8.64] ;  /* 0x0000000e08087981 */ /* 0x000ee2000c1e1500 */
[----:B------:R-:W-:Y:S02]  /*42b0*/  IMAD R3, R0, 0x4, R3 ;  /* 0x0000000400037824 */ /* 0x000fe400078e0203 */
[----:B---3--:R-:W-:-:S04]  /*42c0*/  IMAD.U32 R5, R8, 0x10000, RZ ;  /* 0x0001000008057824 */ /* 0x008fc800078e00ff */
[----:B------:R-:W-:-:S06]  /*42d0*/  FMUL.FTZ R5, R2, R5 ;  /* 0x0000000502057220 */ /* 0x000fcc0000410000 */
[----:B------:R-:W0:Y:S02]  /*42e0*/  F2I.NTZ R5, R5 ;  /* 0x0000000500057305 */ /* 0x000e240000203100 */
[----:B0-----:R-:W-:-:S05]  /*42f0*/  VIADD R10, R5, UR13 ;  /* 0x0000000d050a7c36 */ /* 0x001fca0008000000 */
[----:B------:R-:W-:Y:S02]  /*4300*/  I2I.S8.S32.SAT R11, R10 ;  /* 0x0000000a000b7238 */ /* 0x000fe40000001000 */
[----:B------:R-:W-:Y:S02]  /*4310*/  IADD3 R10, P0, PT, R0, R6, RZ ;  /* 0x00000006000a7210 */ /* 0x000fe40007f1e0ff */
[----:B------:R-:W-:-:S03]  /*4320*/  PRMT R15, R11, 0x8880, RZ ;  /* 0x000088800b0f7816 */ /* 0x000fc600000000ff */
[----:B------:R-:W-:Y:S01]  /*4330*/  IMAD.X R11, RZ, RZ, R7, P0 ;  /* 0x000000ffff0b7224 */ /* 0x000fe200000e0607 */
[----:B------:R-:W-:-:S04]  /*4340*/  ISETP.GE.AND P0, PT, R3, UR18, PT ;  /* 0x0000001203007c0c */ /* 0x000fc8000bf06270 */
[----:B------:R2:W-:Y:S09]  /*4350*/  STG.E.U8 desc[UR14][R10.64], R15 ;  /* 0x0000000f0a007986 */ /* 0x0005f2000c10110e */
[----:B------:R-:W-:Y:S05]  /*4360*/  @!P0 BRA `(.L_x_261) ;  /* 0xfffffffc00288947 */ /* 0x000fea000383ffff */
[----:B------:R-:W-:Y:S05]  /*4370*/  EXIT ;  /* 0x000000000000794d */ /* 0x000fea0003800000 */
.L_x_262:
        /* <DEDUP_REMOVED lines=16> */
.L_x_355:


//--------------------- .text._ZN4vllm31static_scaled_int8_quant_kernelIN3c108BFloat16EfEEvPKT_PaPKT0_i --------------------------
	.section	.text._ZN4vllm31static_scaled_int8_quant_kernelIN3c108BFloat16EfEEvPKT_PaPKT0_i,"ax",@progbits
	.align	128
        .global         _ZN4vllm31static_scaled_int8_quant_kernelIN3c108BFloat16EfEEvPKT_PaPKT0_i
        .type           _ZN4vllm31static_scaled_int8_quant_kernelIN3c108BFloat16EfEEvPKT_PaPKT0_i,@function
        .size           _ZN4vllm31static_scaled_int8_quant_kernelIN3c108BFloat16EfEEvPKT_PaPKT0_i,(.L_x_356 - _ZN4vllm31static_scaled_int8_quant_kernelIN3c108BFloat16EfEEvPKT_PaPKT0_i)
        .other          _ZN4vllm31static_scaled_int8_quant_kernelIN3c108BFloat16EfEEvPKT_PaPKT0_i,@"STO_CUDA_ENTRY STV_DEFAULT"
_ZN4vllm31static_scaled_int8_quant_kernelIN3c108BFloat16EfEEvPKT_PaPKT0_i:
.text._ZN4vllm31static_scaled_int8_quant_kernelIN3c108BFloat16EfEEvPKT_PaPKT0_i:
[----:B------:R-:W-:Y:S08]  /*0000*/  LDC R1, c[0x0][0x37c] ;  /* 0x0000df00ff017b82 */ /* 0x000ff00000000800 */
[----:B------:R-:W0:Y:S01]  /*0010*/  LDC.64 R2, c[0x0][0x390] ;  /* 0x0000e400ff027b82 */ /* 0x000e220000000a00 */
[----:B------:R-:W0:Y:S01]  /*0020*/  LDCU.64 UR14, c[0x0][0x358] ;  /* 0x00006b00ff0e77ac */ /* 0x000e220008000a00 */
[----:B------:R-:W1:Y:S06]  /*0030*/  LDCU UR20, c[0x0][0x398] ;  /* 0x00007300ff1477ac */ /* 0x000e6c0008000800 */
[----:B------:R-:W2:Y:S01]  /*0040*/  S2UR UR8, SR_CTAID.X ;  /* 0x00000000000879c3 */ /* 0x000ea20000002500 */
[----:B------:R-:W3:Y:S01]  /*0050*/  LDCU.128 UR4, c[0x0][0x380] ;  /* 0x00007000ff0477ac */ /* 0x000ee20008000c00 */
[----:B0-----:R0:W4:Y:S01]  /*0060*/  LDG.E R2, desc[UR14][R2.64] ;  /* 0x0000000e02027981 */ /* 0x001122000c1e1900 */
[----:B-1----:R-:W-:-:S05]  /*0070*/  USHF.R.S32.HI UR9, URZ, 0x1f, UR20 ;  /* 0x0000001fff097899 */ /* 0x002fca0008011414 */
[----:B------:R-:W1:Y:S01]  /*0080*/  LDC R7, c[0x0][0x360] ;  /* 0x0000d800ff077b82 */ /* 0x000e620000000800 */
[----:B------:R-:W-:Y:S01]  /*0090*/  ULOP3.LUT UP0, URZ, UR20, 0xf, URZ, 0xc0, !UPT ;  /* 0x0000000f14ff7892 */ /* 0x000fe2000f80c0ff */
[----:B------:R-:W1:Y:S01]  /*00a0*/  S2R R0, SR_TID.X ;  /* 0x0000000000007919 */ /* 0x000e620000002100 */
[----:B--2---:R-:W-:Y:S02]  /*00b0*/  UIMAD.WIDE.U32 UR16, UR8, UR20, URZ ;  /* 0x00000014081072a5 */ /* 0x004fe4000f8e00ff */
[----:B------:R-:W-:Y:S02]  /*00c0*/  UIMAD UR9, UR9, UR8, URZ ;  /* 0x00000008090972a4 */ /* 0x000fe4000f8e02ff */
[----:B------:R-:W-:Y:S02]  /*00d0*/  USHF.L.U32 UR11, UR16, 0x1, URZ ;  /* 0x00000001100b7899 */ /* 0x000fe400080006ff */
[----:B------:R-:W-:Y:S02]  /*00e0*/  UIADD3 UR12, UPT, UPT, UR17, UR9, URZ ;  /* 0x00000009110c7290 */ /* 0x000fe4000fffe0ff */
[----:B---3--:R-:W-:-:S02]  /*00f0*/  UIADD3 UR18, UP1, UPT, UR16, UR6, URZ ;  /* 0x0000000610127290 */ /* 0x008fc4000ff3e0ff */
[----:B------:R-:W-:Y:S02]  /*0100*/  UIADD3 UR8, UP2, UPT, UR11, UR4, URZ ;  /* 0x000000040b087290 */ /* 0x000fe4000ff5e0ff */
[----:B------:R-:W-:Y:S02]  /*0110*/  UIADD3.X UR19, UPT, UPT, UR12, UR7, URZ, UP1, !UPT ;  /* 0x000000070c137290 */ /* 0x000fe40008ffe4ff */
[----:B------:R-:W-:Y:S02]  /*0120*/  ULOP3.LUT UP1, URZ, UR8, 0x1f, URZ, 0xc0, !UPT ;  /* 0x0000001f08ff7892 */ /* 0x000fe4000f82c0ff */
[----:B------:R-:W-:Y:S01]  /*0130*/  USHF.L.U64.HI UR9, UR16, 0x1, UR12 ;  /* 0x0000000110097899 */ /* 0x000fe2000801020c */
[----:B------:R-:W-:Y:S01]  /*0140*/  IMAD.U32 R4, RZ, RZ, UR8 ;  /* 0x00000008ff047e24 */ /* 0x000fe2000f8e00ff */
[----:B------:R-:W-:Y:S01]  /*0150*/  UPLOP3.LUT UP0, UPT, UP0, UP1, UPT, 0xf8, 0x8f ;  /* 0x00000000008f789c */ /* 0x000fe20000703f70 */
[----:B0-----:R-:W-:Y:S01]  /*0160*/  MOV R3, UR19 ;  /* 0x0000001300037c02 */ /* 0x001fe20008000f00 */
[----:B------:R-:W-:-:S06]  /*0170*/  UIADD3.X UR10, UPT, UPT, UR9, UR5, URZ, UP2, !UPT ;  /* 0x00000005090a7290 */ /* 0x000fcc00097fe4ff */
[----:B------:R-:W-:Y:S01]  /*0180*/  IMAD.U32 R5, RZ, RZ, UR10 ;  /* 0x0000000aff057e24 */ /* 0x000fe2000f8e00ff */
[----:B----4-:R-:W-:Y:S01]  /*0190*/  R2UR UR13, R2 ;  /* 0x00000000020d72ca */ /* 0x010fe200000e0000 */
[----:B------:R-:W-:Y:S01]  /*01a0*/  IMAD.U32 R2, RZ, RZ, UR18 ;  /* 0x00000012ff027e24 */ /* 0x000fe2000f8e00ff */
[----:B-1----:R-:W-:-:S13]  /*01b0*/  BRA.U UP0, `(.L_x_263) ;  /* 0x00000011000c7547 */ /* 0x002fda000b800000 */
        /* <DEDUP_REMOVED lines=12> */
[----:B------:R-:W0:Y:S02]  /*0280*/  F2I.FTZ.U32.TRUNC.NTZ R9, R9 ;  /* 0x0000000900097305 */ /* 0x000e24000021f000 */
[----:B0-----:R-:W-:-:S05]  /*0290*/  IADD3 R8, PT, PT, RZ, -R9, RZ ;  /* 0x80000009ff087210 */ /* 0x001fca0007ffe0ff */
[----:B------:R-:W-:Y:S02]  /*02a0*/  IMAD R13, R8, R7, RZ ;  /* 0x00000007080d7224 */ /* 0x000fe400078e02ff */
[----:B------:R-:W-:-:S04]  /*02b0*/  IMAD.MOV.U32 R8, RZ, RZ, RZ ;  /* 0x000000ffff087224 */ /* 0x000fc800078e00ff */
[----:B------:R-:W-:Y:S01]  /*02c0*/  IMAD.HI.U32 R13, R9, R13, R8 ;  /* 0x0000000d090d7227 */ /* 0x000fe200078e0008 */
[----:B------:R-:W-:-:S05]  /*02d0*/  IADD3 R8, PT, PT, R11, -R6, -R10 ;  /* 0x800000060b087210 */ /* 0x000fca0007ffe80a */
[----:B------:R-:W-:-:S05]  /*02e0*/  IMAD.HI.U32 R13, R13, R8, RZ ;  /* 0x000000080d0d7227 */ /* 0x000fca00078e00ff */
[----:B------:R-:W-:-:S05]  /*02f0*/  IADD3 R9, PT, PT, -R13, RZ, RZ ;  /* 0x000000ff0d097210 */ /* 0x000fca0007ffe1ff */
        /* <DEDUP_REMOVED lines=12> */
[----:B------:R-:W-:-:S06]  /*03c0*/  IMAD.WIDE.U32 R8, R0, 0x20, R4 ;  /* 0x0000002000087825 */ /* 0x000fcc00078e0004 */
[----:B------:R-:W2:Y:S01]  /*03d0*/  LDG.E.ENL2.256 R12, R8, desc[UR14][R8.64] ;  /* 0xfe00000e0808797e */ /* 0x000ea2000812190c */
[----:B------:R-:W0:Y:S01]  /*03e0*/  MUFU.RCP R16, UR13 ;  /* 0x0000000d00107d08 */ /* 0x000e220008001000 */
[C---:B--2---:R-:W-:Y:S01]  /*03f0*/  IMAD.U32 R17, R13.reuse, 0x10000, RZ ;  /* 0x000100000d117824 */ /* 0x044fe200078e00ff */
[----:B------:R-:W-:Y:S01]  /*0400*/  SHF.L.U32 R19, R12, 0x10, RZ ;  /* 0x000000100c137819 */ /* 0x000fe200000006ff */
[----:B------:R-:W-:Y:S01]  /*0410*/  IMAD.U32 R25, R14, 0x10000, RZ ;  /* 0x000100000e197824 */ /* 0x000fe200078e00ff */
[----:B------:R-:W-:Y:S01]  /*0420*/  PRMT R13, R13, 0x7632, R13 ;  /* 0x000076320d0d7816 */ /* 0x000fe2000000000d */
[-C--:B0-----:R-:W-:Y:S01]  /*0430*/  FMUL.FTZ R23, R17, R16.reuse ;  /* 0x0000001011177220 */ /* 0x081fe20000410000 */
[----:B------:R-:W-:Y:S02]  /*0440*/  IMAD.U32 R17, R11, 0x10000, RZ ;  /* 0x000100000b117824 */ /* 0x000fe400078e00ff */
[-C--:B------:R-:W-:Y:S01]  /*0450*/  FMUL.FTZ R22, R19, R16.reuse ;  /* 0x0000001013167220 */ /* 0x080fe20000410000 */
[----:B------:R-:W-:Y:S01]  /*0460*/  IMAD.U32 R19, R10, 0x10000, RZ ;  /* 0x000100000a137824 */ /* 0x000fe200078e00ff */
[----:B------:R-:W-:Y:S01]  /*0470*/  PRMT R12, R12, 0x7632, R12 ;  /* 0x000076320c0c7816 */ /* 0x000fe2000000000c */
[-C--:B------:R-:W-:Y:S01]  /*0480*/  FMUL.FTZ R21, R17, R16.reuse ;  /* 0x0000001011157220 */ /* 0x080fe20000410000 */
[----:B------:R-:W-:Y:S01]  /*0490*/  SHF.L.U32 R17, R9, 0x10, RZ ;  /* 0x0000001009117819 */ /* 0x000fe200000006ff */
[-C--:B------:R-:W-:Y:S01]  /*04a0*/  FMUL.FTZ R20, R19, R16.reuse ;  /* 0x0000001013147220 */ /* 0x080fe20000410000 */
[----:B------:R-:W-:Y:S01]  /*04b0*/  PRMT R11, R11, 0x7632, R11 ;  /* 0x000076320b0b7816 */ /* 0x000fe2000000000b */
[----:B------:R-:W-:Y:S01]  /*04c0*/  F2I.S8.NTZ R23, R23 ;  /* 0x0000001700177305 */ /* 0x000fe20000202100 */
[----:B------:R-:W-:Y:S01]  /*04d0*/  PRMT R10, R10, 0x7632, R10 ;  /* 0x000076320a0a7816 */ /* 0x000fe2000000000a */
[----:B------:R-:W-:Y:S01]  /*04e0*/  FMUL.FTZ R19, R17, R16 ;  /* 0x0000001011137220 */ /* 0x000fe20000410000 */
[----:B------:R-:W-:Y:S01]  /*04f0*/  IMAD.U32 R17, R8, 0x10000, RZ ;  /* 0x0001000008117824 */ /* 0x000fe200078e00ff */
[----:B------:R-:W-:-:S02]  /*0500*/  PRMT R9, R9, 0x7632, R9 ;  /* 0x0000763209097816 */ /* 0x000fc40000000009 */
[----:B------:R-:W-:Y:S01]  /*0510*/  PRMT R8, R8, 0x7632, R8 ;  /* 0x0000763208087816 */ /* 0x000fe20000000008 */
[-C--:B------:R-:W-:Y:S01]  /*0520*/  FMUL.FTZ R18, R17, R16.reuse ;  /* 0x0000001011127220 */ /* 0x080fe20000410000 */
[----:B------:R-:W-:Y:S01]  /*0530*/  FMUL.FTZ R17, R25, R16 ;  /* 0x0000001019117220 */ /* 0x000fe20000410000 */
[----:B------:R-:W-:Y:S01]  /*0540*/  SHF.L.U32 R25, R15, 0x10, RZ ;  /* 0x000000100f197819 */ /* 0x000fe200000006ff */
[----:B------:R-:W-:Y:S01]  /*0550*/  F2I.S8.NTZ R19, R19 ;  /* 0x0000001300137305 */ /* 0x000fe20000202100 */
[----:B------:R-:W-:-:S03]  /*0560*/  PRMT R15, R14, 0x7632, R15 ;  /* 0x000076320e0f7816 */ /* 0x000fc6000000000f */
[-C--:B------:R-:W-:Y:S01]  /*0570*/  FMUL.FTZ R26, R25, R16.reuse ;  /* 0x00000010191a7220 */ /* 0x080fe20000410000 */
[----:B------:R-:W-:Y:S01]  /*0580*/  IMAD.U32 R25, R13, 0x10000, RZ ;  /* 0x000100000d197824 */ /* 0x000fe200078e00ff */
[----:B------:R-:W-:Y:S02]  /*0590*/  PRMT R14, R15, 0x7632, R14 ;  /* 0x000076320f0e7816 */ /* 0x000fe4000000000e */
[----:B------:R0:W-:Y:S01]  /*05a0*/  F2I.S8.NTZ R13, R26 ;  /* 0x0000001a000d7305 */ /* 0x0001e20000202100 */
[-C--:B------:R-:W-:Y:S01]  /*05b0*/  FMUL.FTZ R24, R25, R16.reuse ;  /* 0x0000001019187220 */ /* 0x080fe20000410000 */
[----:B------:R-:W-:Y:S02]  /*05c0*/  IMAD.U32 R25, R12, 0x10000, RZ ;  /* 0x000100000c197824 */ /* 0x000fe400078e00ff */
[----:B------:R-:W-:Y:S02]  /*05d0*/  IMAD.U32 R29, R14, 0x10000, RZ ;  /* 0x000100000e1d7824 */ /* 0x000fe400078e00ff */
[-C--:B------:R-:W-:Y:S01]  /*05e0*/  FMUL.FTZ R28, R25, R16.reuse ;  /* 0x00000010191c7220 */ /* 0x080fe20000410000 */
[----:B------:R-:W-:Y:S01]  /*05f0*/  SHF.L.U32 R25, R11, 0x10, RZ ;  /* 0x000000100b197819 */ /* 0x000fe200000006ff */
[----:B------:R1:W2:Y:S04]  /*0600*/  F2I.S8.NTZ R12, R24 ;  /* 0x00000018000c7305 */ /* 0x0002a80000202100 */
[----:B------:R-:W-:Y:S01]  /*0610*/  FMUL.FTZ R27, R25, R16 ;  /* 0x00000010191b7220 */ /* 0x000fe20000410000 */
[----:B------:R-:W-:-:S03]  /*0620*/  IMAD.U32 R25, R10, 0x10000, RZ ;  /* 0x000100000a197824 */ /* 0x000fc600078e00ff */
[----:B------:R3:W-:Y:S01]  /*0630*/  F2I.S8.NTZ R10, R27 ;  /* 0x0000001b000a7305 */ /* 0x0007e20000202100 */
[----:B0-----:R-:W-:Y:S01]  /*0640*/  FMUL.FTZ R26, R25, R16 ;  /* 0x00000010191a7220 */ /* 0x001fe20000410000 */
[----:B------:R-:W-:-:S04]  /*0650*/  IMAD.U32 R25, R9, 0x10000, RZ ;  /* 0x0001000009197824 */ /* 0x000fc800078e00ff */
[----:B-1----:R-:W-:Y:S01]  /*0660*/  FMUL.FTZ R24, R25, R16 ;  /* 0x0000001019187220 */ /* 0x002fe20000410000 */
[----:B------:R-:W-:Y:S01]  /*0670*/  SHF.L.U32 R25, R8, 0x10, RZ ;  /* 0x0000001008197819 */ /* 0x000fe200000006ff */
[----:B------:R-:W-:Y:S01]  /*0680*/  F2I.S8.NTZ R22, R22 ;  /* 0x0000001600167305 */ /* 0x000fe20000202100 */
[----:B---3--:R-:W-:-:S03]  /*0690*/  IMAD.U32 R27, R15, 0x10000, RZ ;  /* 0x000100000f1b7824 */ /* 0x008fc600078e00ff */
[-C--:B------:R-:W-:Y:S01]  /*06a0*/  FMUL.FTZ R25, R25, R16.reuse ;  /* 0x0000001019197220 */ /* 0x080fe20000410000 */
[-C--:B------:R-:W-:Y:S01]  /*06b0*/  FMUL.FTZ R14, R27, R16.reuse ;  /* 0x000000101b0e7220 */ /* 0x080fe20000410000 */
[----:B------:R-:W-:Y:S02]  /*06c0*/  FMUL.FTZ R16, R29, R16 ;  /* 0x000000101d107220 */ /* 0x000fe40000410000 */
[----:B------:R2:W0:Y:S08]  /*06d0*/  F2I.S8.NTZ R8, R24 ;  /* 0x0000001800087305 */ /* 0x0004300000202100 */
[----:B------:R-:W1:Y:S01]  /*06e0*/  F2I.S8.NTZ R21, R21 ;  /* 0x0000001500157305 */ /* 0x000e620000202100 */
[----:B--2---:R-:W-:-:S02]  /*06f0*/  PRMT R24, R23, 0x3340, R12 ;  /* 0x0000334017187816 */ /* 0x004fc4000000000c */
[----:B0-----:R-:W-:-:S05]  /*0700*/  PRMT R19, R19, 0x3340, R8 ;  /* 0x0000334013137816 */ /* 0x001fca0000000008 */
[----:B------:R-:W-:Y:S01]  /*0710*/  F2I.S8.NTZ R20, R20 ;  /* 0x0000001400147305 */ /* 0x000fe20000202100 */
[----:B-1----:R-:W-:-:S07]  /*0720*/  PRMT R12, R21, 0x3340, R10 ;  /* 0x00003340150c7816 */ /* 0x002fce000000000a */
[----:B------:R-:W-:Y:S08]  /*0730*/  F2I.S8.NTZ R18, R18 ;  /* 0x0000001200127305 */ /* 0x000ff00000202100 */
[----:B------:R-:W0:Y:S08]  /*0740*/  F2I.S8.NTZ R11, R28 ;  /* 0x0000001c000b7305 */ /* 0x000e300000202100 */
[----:B------:R-:W1:Y:S01]  /*0750*/  F2I.S8.NTZ R9, R26 ;  /* 0x0000001a00097305 */ /* 0x000e620000202100 */
[----:B0-----:R-:W-:-:S07]  /*0760*/  PRMT R11, R22, 0x3340, R11 ;  /* 0x00003340160b7816 */ /* 0x001fce000000000b */
[----:B------:R-:W0:Y:S01]  /*0770*/  F2I.S8.NTZ R15, R25 ;  /* 0x00000019000f7305 */ /* 0x000e220000202100 */
[----:B------:R-:W-:Y:S02]  /*0780*/  PRMT R10, R11, 0x5410, R24 ;  /* 0x000054100b0a7816 */ /* 0x000fe40000000018 */
[----:B-1----:R-:W-:-:S05]  /*0790*/  PRMT R9, R20, 0x3340, R9 ;  /* 0x0000334014097816 */ /* 0x002fca0000000009 */
[----:B------:R-:W-:Y:S01]  /*07a0*/  F2I.S8.NTZ R17, R17 ;  /* 0x0000001100117305 */ /* 0x000fe20000202100 */
[----:B------:R-:W-:Y:S02]  /*07b0*/  PRMT R9, R9, 0x5410, R12 ;  /* 0x0000541009097816 */ /* 0x000fe4000000000c */
[----:B0-----:R-:W-:-:S05]  /*07c0*/  PRMT R8, R18, 0x3340, R15 ;  /* 0x0000334012087816 */ /* 0x001fca000000000f */
[----:B------:R-:W0:Y:S01]  /*07d0*/  F2I.S8.NTZ R14, R14 ;  /* 0x0000000e000e7305 */ /* 0x000e220000202100 */
[----:B------:R-:W-:-:S07]  /*07e0*/  PRMT R8, R8, 0x5410, R19 ;  /* 0x0000541008087816 */ /* 0x000fce0000000013 */
[----:B------:R-:W1:Y:S01]  /*07f0*/  F2I.S8.NTZ R16, R16 ;  /* 0x0000001000107305 */ /* 0x000e620000202100 */
[----:B0-----:R-:W-:Y:S02]  /*0800*/  PRMT R17, R17, 0x3340, R14 ;  /* 0x0000334011117816 */ /* 0x001fe4000000000e */
[----:B-1----:R-:W-:Y:S01]  /*0810*/  PRMT R18, R13, 0x3340, R16 ;  /* 0x000033400d127816 */ /* 0x002fe20000000010 */
[----:B------:R-:W-:Y:S01]  /*0820*/  IMAD.WIDE.U32 R12, R0, 0x10, R2 ;  /* 0x00000010000c7825 */ /* 0x000fe200078e0002 */
[----:B------:R-:W-:Y:S02]  /*0830*/  MOV R0, R6 ;  /* 0x0000000600007202 */ /* 0x000fe40000000f00 */
[----:B------:R-:W-:-:S05]  /*0840*/  PRMT R11, R17, 0x5410, R18 ;  /* 0x00005410110b7816 */ /* 0x000fca0000000012 */
[----:B------:R0:W-:Y:S02]  /*0850*/  STG.E.128 desc[UR14][R12.64], R8 ;  /* 0x000000080c007986 */ /* 0x0001e4000c101d0e */
.L_x_265:
[----:B------:R-:W-:Y:S05]  /*0860*/  BSYNC.RECONVERGENT B0 ;  /* 0x0000000000007941 */ /* 0x000fea0003800200 */
.L_x_264:
[----:B------:R-:W-:Y:S05]  /*0870*/  @!P1 EXIT ;  /* 0x000000000000994d */ /* 0x000fea0003800000 */
[----:B------:R-:W-:-:S07]  /*0880*/  IMAD.IADD R21, R0, 0x1, R7 ;  /* 0x0000000100157824 */ /* 0x000fce00078e0207 */
.L_x_266:
[----:B01----:R-:W-:-:S06]  /*0890*/  IMAD.WIDE.U32 R8, R0, 0x20, R4 ;  /* 0x0000002000087825 */ /* 0x003fcc00078e0004 */
[----:B------:R-:W2:Y:S01]  /*08a0*/  LDG.E.ENL2.256 R12, R8, desc[UR14][R8.64] ;  /* 0xfe00000e0808797e */ /* 0x000ea2000812190c */
[----:B------:R-:W0:Y:S01]  /*08b0*/  MUFU.RCP R6, UR13 ;  /* 0x0000000d00067d08 */ /* 0x000e220008001000 */
[C---:B--2---:R-:W-:Y:S01]  /*08c0*/  IMAD.U32 R17, R15.reuse, 0x10000, RZ ;  /* 0x000100000f117824 */ /* 0x044fe200078e00ff */
[----:B------:R-:W-:Y:S01]  /*08d0*/  PRMT R15, R15, 0x7632, R15 ;  /* 0x000076320f0f7816 */ /* 0x000fe2000000000f */
[----:B------:R-:W-:Y:S01]  /*08e0*/  IMAD.U32 R25, R9, 0x10000, RZ ;  /* 0x0001000009197824 */ /* 0x000fe200078e00ff */
[C---:B------:R-:W-:Y:S01]  /*08f0*/  SHF.L.U32 R19, R14.reuse, 0x10, RZ ;  /* 0x000000100e137819 */ /* 0x040fe200000006ff */
[-C--:B0-----:R-:W-:Y:S01]  /*0900*/  FMUL.FTZ R23, R17, R6.reuse ;  /* 0x0000000611177220 */ /* 0x081fe20000410000 */
[----:B------:R-:W-:Y:S01]  /*0910*/  PRMT R14, R14, 0x7632, R14 ;  /* 0x000076320e0e7816 */ /* 0x000fe2000000000e */
[----:B------:R-:W-:Y:S01]  /*0920*/  IMAD.U32 R27, R15, 0x10000, RZ ;  /* 0x000100000f1b7824 */ /* 0x000fe200078e00ff */
[----:B------:R-:W-:Y:S01]  /*0930*/  PRMT R9, R9, 0x7632, R9 ;  /* 0x0000763209097816 */ /* 0x000fe20000000009 */
[C---:B------:R-:W-:Y:S01]  /*0940*/  IMAD.U32 R17, R13.reuse, 0x10000, RZ ;  /* 0x000100000d117824 */ /* 0x040fe200078e00ff */
[----:B------:R-:W-:Y:S01]  /*0950*/  PRMT R13, R13, 0x7632, R13 ;  /* 0x000076320d0d7816 */ /* 0x000fe2000000000d */
[----:B------:R-:W-:Y:S01]  /*0960*/  FMUL.FTZ R28, R27, R6 ;  /* 0x000000061b1c7220 */ /* 0x000fe20000410000 */
[----:B------:R-:W-:-:S02]  /*0970*/  IMAD.U32 R27, R14, 0x10000, RZ ;  /* 0x000100000e1b7824 */ /* 0x000fc400078e00ff */
[-C--:B------:R-:W-:Y:S01]  /*0980*/  FMUL.FTZ R22, R19, R6.reuse ;  /* 0x0000000613167220 */ /* 0x080fe20000410000 */
[-C--:B------:R-:W-:Y:S01]  /*0990*/  FMUL.FTZ R20, R17, R6.reuse ;  /* 0x0000000611147220 */ /* 0x080fe20000410000 */
[C---:B------:R-:W-:Y:S02]  /*09a0*/  IMAD.U32 R19, R12.reuse, 0x10000, RZ ;  /* 0x000100000c137824 */ /* 0x040fe400078e00ff */
[-C--:B------:R-:W-:Y:S01]  /*09b0*/  FMUL.FTZ R26, R27, R6.reuse ;  /* 0x000000061b1a7220 */ /* 0x080fe20000410000 */
[----:B------:R-:W-:Y:S01]  /*09c0*/  SHF.L.U32 R17, R11, 0x10, RZ ;  /* 0x000000100b117819 */ /* 0x000fe200000006ff */
[-C--:B------:R-:W-:Y:S01]  /*09d0*/  FMUL.FTZ R16, R25, R6.reuse ;  /* 0x0000000619107220 */ /* 0x080fe20000410000 */
[----:B------:R-:W-:Y:S01]  /*09e0*/  SHF.L.U32 R27, R13, 0x10, RZ ;  /* 0x000000100d1b7819 */ /* 0x000fe200000006ff */
[----:B------:R-:W-:Y:S01]  /*09f0*/  IMAD.U32 R9, R9, 0x10000, RZ ;  /* 0x0001000009097824 */ /* 0x000fe200078e00ff */
[----:B------:R-:W-:Y:S01]  /*0a00*/  PRMT R12, R12, 0x7632, R12 ;  /* 0x000076320c0c7816 */ /* 0x000fe2000000000c */
[----:B------:R-:W-:Y:S01]  /*0a10*/  FMUL.FTZ R18, R17, R6 ;  /* 0x0000000611127220 */ /* 0x000fe20000410000 */
[----:B------:R-:W-:-:S02]  /*0a20*/  IMAD.U32 R17, R10, 0x10000, RZ ;  /* 0x000100000a117824 */ /* 0x000fc400078e00ff */
[-C--:B------:R-:W-:Y:S01]  /*0a30*/  FMUL.FTZ R24, R27, R6.reuse ;  /* 0x000000061b187220 */ /* 0x080fe20000410000 */
[----:B------:R-:W-:Y:S01]  /*0a40*/  PRMT R10, R10, 0x7632, R10 ;  /* 0x000076320a0a7816 */ /* 0x000fe2000000000a */
[----:B------:R-:W-:Y:S01]  /*0a50*/  IMAD.U32 R27, R12, 0x10000, RZ ;  /* 0x000100000c1b7824 */ /* 0x000fe200078e00ff */
[----:B------:R-:W-:Y:S01]  /*0a60*/  PRMT R11, R11, 0x7632, R11 ;  /* 0x000076320b0b7816 */ /* 0x000fe2000000000b */
[-C--:B------:R-:W-:Y:S01]  /*0a70*/  FMUL.FTZ R19, R19, R6.reuse ;  /* 0x0000000613137220 */ /* 0x080fe20000410000 */
[----:B------:R-:W-:Y:S01]  /*0a80*/  SHF.L.U32 R25, R8, 0x10, RZ ;  /* 0x0000001008197819 */ /* 0x000fe200000006ff */
[-C--:B------:R-:W-:Y:S01]  /*0a90*/  FMUL.FTZ R12, R27, R6.reuse ;  /* 0x000000061b0c7220 */ /* 0x080fe20000410000 */
[----:B------:R-:W-:Y:S01]  /*0aa0*/  SHF.L.U32 R27, R10, 0x10, RZ ;  /* 0x000000100a1b7819 */ /* 0x000fe200000006ff */
[----:B------:R-:W-:Y:S01]  /*0ab0*/  IMAD.U32 R11, R11, 0x10000, RZ ;  /* 0x000100000b0b7824 */ /* 0x000fe200078e00ff */
[----:B------:R-:W-:Y:S01]  /*0ac0*/  PRMT R10, R8, 0x7632, R10 ;  /* 0x00007632080a7816 */ /* 0x000fe2000000000a */
[-C--:B------:R-:W-:Y:S01]  /*0ad0*/  FMUL.FTZ R17, R17, R6.reuse ;  /* 0x0000000611117220 */ /* 0x080fe20000410000 */
[-C--:B------:R-:W-:Y:S01]  /*0ae0*/  FMUL.FTZ R25, R25, R6.reuse ;  /* 0x0000000619197220 */ /* 0x080fe20000410000 */
[-C--:B------:R-:W-:Y:S01]  /*0af0*/  FMUL.FTZ R8, R27, R6.reuse ;  /* 0x000000061b087220 */ /* 0x080fe20000410000 */
[----:B------:R-:W-:Y:S01]  /*0b00*/  FMUL.FTZ R11, R11, R6 ;  /* 0x000000060b0b7220 */ /* 0x000fe20000410000 */
[----:B------:R-:W-:-:S02]  /*0b10*/  IMAD.U32 R27, R10, 0x10000, RZ ;  /* 0x000100000a1b7824 */ /* 0x000fc400078e00ff */
[-C--:B------:R-:W-:Y:S01]  /*0b20*/  FMUL.FTZ R9, R9, R6.reuse ;  /* 0x0000000609097220 */ /* 0x080fe20000410000 */
[----:B------:R-:W-:Y:S01]  /*0b30*/  F2I.S8.NTZ R23, R23 ;  /* 0x0000001700177305 */ /* 0x000fe20000202100 */
[----:B------:R-:W-:-:S07]  /*0b40*/  FMUL.FTZ R10, R27, R6 ;  /* 0x000000061b0a7220 */ /* 0x000fce0000410000 */
[----:B------:R-:W0:Y:S08]  /*0b50*/  F2I.S8.NTZ R14, R28 ;  /* 0x0000001c000e7305 */ /* 0x000e300000202100 */
[----:B------:R-:W-:Y:S01]  /*0b60*/  F2I.S8.NTZ R22, R22 ;  /* 0x0000001600167305 */ /* 0x000fe20000202100 */
[----:B0-----:R-:W-:-:S07]  /*0b70*/  PRMT R14, R23, 0x3340, R14 ;  /* 0x00003340170e7816 */ /* 0x001fce000000000e */
[----:B------:R-:W0:Y:S08]  /*0b80*/  F2I.S8.NTZ R13, R26 ;  /* 0x0000001a000d7305 */ /* 0x000e300000202100 */
[----:B------:R-:W-:Y:S01]  /*0b90*/  F2I.S8.NTZ R19, R19 ;  /* 0x0000001300137305 */ /* 0x000fe20000202100 */
[----:B0-----:R-:W-:-:S07]  /*0ba0*/  PRMT R23, R22, 0x3340, R13 ;  /* 0x0000334016177816 */ /* 0x001fce000000000d */
[----:B------:R-:W-:Y:S08]  /*0bb0*/  F2I.S8.NTZ R15, R25 ;  /* 0x00000019000f7305 */ /* 0x000ff00000202100 */
[----:B------:R-:W0:Y:S08]  /*0bc0*/  F2I.S8.NTZ R12, R12 ;  /* 0x0000000c000c7305 */ /* 0x000e300000202100 */
[----:B------:R-:W-:Y:S01]  /*0bd0*/  F2I.S8.NTZ R20, R20 ;  /* 0x0000001400147305 */ /* 0x000fe20000202100 */
[----:B0-----:R-:W-:-:S07]  /*0be0*/  PRMT R13, R19, 0x3340, R12 ;  /* 0x00003340130d7816 */ /* 0x001fce000000000c */
[----:B------:R-:W-:Y:S01]  /*0bf0*/  F2I.S8.NTZ R18, R18 ;  /* 0x0000001200127305 */ /* 0x000fe20000202100 */
[----:B------:R-:W-:-:S07]  /*0c00*/  PRMT R19, R23, 0x5410, R14 ;  /* 0x0000541017137816 */ /* 0x000fce000000000e */
[----:B------:R-:W-:Y:S08]  /*0c10*/  F2I.S8.NTZ R17, R17 ;  /* 0x0000001100117305 */ /* 0x000ff00000202100 */
[----:B------:R-:W-:Y:S08]  /*0c20*/  F2I.S8.NTZ R16, R16 ;  /* 0x0000001000107305 */ /* 0x000ff00000202100 */
[----:B------:R-:W0:Y:S08]  /*0c30*/  F2I.S8.NTZ R25, R24 ;  /* 0x0000001800197305 */ /* 0x000e300000202100 */
[----:B------:R-:W1:Y:S01]  /*0c40*/  F2I.S8.NTZ R11, R11 ;  /* 0x0000000b000b7305 */ /* 0x000e620000202100 */
[----:B0-----:R-:W-:-:S07]  /*0c50*/  PRMT R20, R20, 0x3340, R25 ;  /* 0x0000334014147816 */ /* 0x001fce0000000019 */
[----:B------:R-:W0:Y:S01]  /*0c60*/  F2I.S8.NTZ R8, R8 ;  /* 0x0000000800087305 */ /* 0x000e220000202100 */
[----:B------:R-:W-:Y:S01]  /*0c70*/  IMAD.WIDE.U32 R24, R0, 0x10, R2 ;  /* 0x0000001000187825 */ /* 0x000fe200078e0002 */
[----:B-1----:R-:W-:-:S06]  /*0c80*/  PRMT R12, R18, 0x3340, R11 ;  /* 0x00003340120c7816 */ /* 0x002fcc000000000b */
[----:B------:R-:W1:Y:S01]  /*0c90*/  F2I.S8.NTZ R9, R9 ;  /* 0x0000000900097305 */ /* 0x000e620000202100 */
[----:B------:R-:W-:Y:S02]  /*0ca0*/  PRMT R18, R13, 0x5410, R20 ;  /* 0x000054100d127816 */ /* 0x000fe40000000014 */
[----:B0-----:R-:W-:-:S05]  /*0cb0*/  PRMT R17, R17, 0x3340, R8 ;  /* 0x0000334011117816 */ /* 0x001fca0000000008 */
[----:B------:R-:W0:Y:S01]  /*0cc0*/  F2I.S8.NTZ R10, R10 ;  /* 0x0000000a000a7305 */ /* 0x000e220000202100 */
[----:B------:R-:W-:Y:S02]  /*0cd0*/  PRMT R17, R17, 0x5410, R12 ;  /* 0x0000541011117816 */ /* 0x000fe4000000000c */
[----:B-1----:R-:W-:Y:S01]  /*0ce0*/  PRMT R16, R16, 0x3340, R9 ;  /* 0x0000334010107816 */ /* 0x002fe20000000009 */
[----:B------:R-:W-:Y:S01]  /*0cf0*/  IMAD.WIDE.U32 R8, R21, 0x20, R4 ;  /* 0x0000002015087825 */ /* 0x000fe200078e0004 */
[----:B0-----:R-:W-:-:S04]  /*0d00*/  PRMT R15, R15, 0x3340, R10 ;  /* 0x000033400f0f7816 */ /* 0x001fc8000000000a */
[----:B------:R-:W-:-:S05]  /*0d10*/  PRMT R16, R15, 0x5410, R16 ;  /* 0x000054100f107816 */ /* 0x000fca0000000010 */
[----:B------:R0:W-:Y:S04]  /*0d20*/  STG.E.128 desc[UR14][R24.64], R16 ;  /* 0x0000001018007986 */ /* 0x0001e8000c101d0e */
[----:B------:R-:W2:Y:S01]  /*0d30*/  LDG.E.ENL2.256 R12, R8, desc[UR14][R8.64] ;  /* 0xfe00000e0808797e */ /* 0x000ea2000812190c */
[----:B------:R-:W-:-:S04]  /*0d40*/  IADD3 R0, PT, PT, R7, R0, R7 ;  /* 0x0000000007007210 */ /* 0x000fc80007ffe007 */
[----:B------:R-:W-:Y:S01]  /*0d50*/  ISETP.GE.AND P0, PT, R0, UR8, PT ;  /* 0x0000000800007c0c */ /* 0x000fe2000bf06270 */
[----:B--2---:R-:W-:Y:S01]  /*0d60*/  IMAD.U32 R27, R11, 0x10000, RZ ;  /* 0x000100000b1b7824 */ /* 0x004fe200078e00ff */
[----:B0-----:R-:W-:Y:S01]  /*0d70*/  SHF.L.U32 R25, R14, 0x10, RZ ;  /* 0x000000100e197819 */ /* 0x001fe200000006ff */
[----:B------:R-:W-:Y:S01]  /*0d80*/  IMAD.U32 R17, R9, 0x10000, RZ ;  /* 0x0001000009117824 */ /* 0x000fe200078e00ff */
[----:B------:R-:W-:Y:S01]  /*0d90*/  SHF.L.U32 R23, R13, 0x10, RZ ;  /* 0x000000100d177819 */ /* 0x000fe200000006ff */
[-C--:B------:R-:W-:Y:S01]  /*0da0*/  FMUL.FTZ R20, R27, R6.reuse ;  /* 0x000000061b147220 */ /* 0x080fe20000410000 */
[C---:B------:R-:W-:Y:S01]  /*0db0*/  SHF.L.U32 R27, R10.reuse, 0x10, RZ ;  /* 0x000000100a1b7819 */ /* 0x040fe200000006ff */
[-C--:B------:R-:W-:Y:S01]  /*0dc0*/  FMUL.FTZ R16, R25, R6.reuse ;  /* 0x0000000619107220 */ /* 0x080fe20000410000 */
[----:B------:R-:W-:Y:S01]  /*0dd0*/  IMAD.U32 R25, R15, 0x10000, RZ ;  /* 0x000100000f197824 */ /* 0x000fe200078e00ff */
[----:B------:R-:W-:Y:S01]  /*0de0*/  PRMT R13, R13, 0x7632, R13 ;  /* 0x000076320d0d7816 */ /* 0x000fe2000000000d */
[-C--:B------:R-:W-:Y:S01]  /*0df0*/  FMUL.FTZ R18, R17, R6.reuse ;  /* 0x0000000611127220 */ /* 0x080fe20000410000 */
[-C--:B------:R-:W-:Y:S01]  /*0e00*/  FMUL.FTZ R19, R27, R6.reuse ;  /* 0x000000061b137220 */ /* 0x080fe20000410000 */
[-C--:B------:R-:W-:Y:S01]  /*0e10*/  FMUL.FTZ R27, R25, R6.reuse ;  /* 0x00000006191b7220 */ /* 0x080fe20000410000 */
[----:B------:R-:W-:Y:S01]  /*0e20*/  PRMT R10, R10, 0x7632, R10 ;  /* 0x000076320a0a7816 */ /* 0x000fe2000000000a */
[----:B------:R-:W-:Y:S01]  /*0e30*/  IMAD.U32 R25, R13, 0x10000, RZ ;  /* 0x000100000d197824 */ /* 0x000fe200078e00ff */
[----:B------:R-:W-:Y:S01]  /*0e40*/  PRMT R11, R11, 0x7632, R11 ;  /* 0x000076320b0b7816 */ /* 0x000fe2000000000b */
[----:B------:R-:W-:Y:S01]  /*0e50*/  IMAD.U32 R29, R12, 0x10000, RZ ;  /* 0x000100000c1d7824 */ /* 0x000fe200078e00ff */
[----:B------:R0:W-:Y:S01]  /*0e60*/  F2I.S8.NTZ R13, R27 ;  /* 0x0000001b000d7305 */ /* 0x0001e20000202100 */
[----:B------:R-:W-:Y:S01]  /*0e70*/  IMAD.U32 R17, R8, 0x10000, RZ ;  /* 0x0001000008117824 */ /* 0x000fe200078e00ff */
[----:B------:R-:W-:Y:S01]  /*0e80*/  PRMT R12, R12, 0x7632, R12 ;  /* 0x000076320c0c7816 */ /* 0x000fe2000000000c */
[-C--:B------:R-:W-:Y:S01]  /*0e90*/  FMUL.FTZ R26, R25, R6.reuse ;  /* 0x00000006191a7220 */ /* 0x080fe20000410000 */
[----:B------:R-:W-:Y:S01]  /*0ea0*/  PRMT R8, R8, 0x7632, R8 ;  /* 0x0000763208087816 */ /* 0x000fe20000000008 */
[-C--:B------:R-:W-:Y:S01]  /*0eb0*/  FMUL.FTZ R22, R29, R6.reuse ;  /* 0x000000061d167220 */ /* 0x080fe20000410000 */
[----:B------:R-:W-:Y:S01]  /*0ec0*/  SHF.L.U32 R25, R12, 0x10, RZ ;  /* 0x000000100c197819 */ /* 0x000fe200000006ff */
[-C--:B------:R-:W-:Y:S01]  /*0ed0*/  FMUL.FTZ R23, R23, R6.reuse ;  /* 0x0000000617177220 */ /* 0x080fe20000410000 */
[----:B------:R-:W-:Y:S01]  /*0ee0*/  PRMT R9, R9, 0x7632, R9 ;  /* 0x0000763209097816 */ /* 0x000fe20000000009 */
[----:B0-----:R-:W-:Y:S01]  /*0ef0*/  IMAD.U32 R27, R10, 0x10000, RZ ;  /* 0x000100000a1b7824 */ /* 0x001fe200078e00ff */
[----:B------:R-:W-:Y:S01]  /*0f00*/  PRMT R14, R14, 0x7632, R14 ;  /* 0x000076320e0e7816 */ /* 0x000fe2000000000e */
[-C--:B------:R-:W-:Y:S01]  /*0f10*/  FMUL.FTZ R24, R25, R6.reuse ;  /* 0x0000000619187220 */ /* 0x080fe20000410000 */
[----:B------:R-:W-:Y:S01]  /*0f20*/  PRMT R15, R15, 0x7632, R15 ;  /* 0x000076320f0f7816 */ /* 0x000fe2000000000f */
[-C--:B------:R-:W-:Y:S01]  /*0f30*/  FMUL.FTZ R10, R27, R6.reuse ;  /* 0x000000061b0a7220 */ /* 0x080fe20000410000 */
[----:B------:R-:W-:Y:S01]  /*0f40*/  IMAD.U32 R27, R8, 0x10000, RZ ;  /* 0x00010000081b7824 */ /* 0x000fe200078e00ff */
[----:B------:R-:W-:Y:S01]  /*0f50*/  SHF.L.U32 R9, R9, 0x10, RZ ;  /* 0x0000001009097819 */ /* 0x000fe200000006ff */
[----:B------:R-:W-:Y:S01]  /*0f60*/  IMAD.U32 R25, R11, 0x10000, RZ ;  /* 0x000100000b197824 */ /* 0x000fe200078e00ff */
[----:B------:R-:W-:Y:S01]  /*0f70*/  SHF.L.U32 R29, R15, 0x10, RZ ;  /* 0x000000100f1d7819 */ /* 0x000fe200000006ff */
[----:B------:R-:W-:Y:S01]  /*0f80*/  FMUL.FTZ R8, R27, R6 ;  /* 0x000000061b087220 */ /* 0x000fe20000410000 */
[----:B------:R-:W-:-:S02]  /*0f90*/  IMAD.U32 R27, R14, 0x10000, RZ ;  /* 0x000100000e1b7824 */ /* 0x000fc400078e00ff */
        /* <DEDUP_REMOVED lines=9> */
[----:B------:R-:W-:Y:S08]  /*1030*/  F2I.S8.NTZ R17, R17 ;  /* 0x0000001100117305 */ /* 0x000ff00000202100 */
[----:B------:R-:W0:Y:S08]  /*1040*/  F2I.S8.NTZ R9, R9 ;  /* 0x0000000900097305 */ /* 0x000e300000202100 */
[----:B------:R-:W1:Y:S01]  /*1050*/  F2I.S8.NTZ R8, R8 ;  /* 0x0000000800087305 */ /* 0x000e620000202100 */
[----:B0-----:R-:W-:-:S07]  /*1060*/  PRMT R11, R18, 0x3340, R9 ;  /* 0x00003340120b7816 */ /* 0x001fce0000000009 */
[----:B------:R-:W-:Y:S01]  /*1070*/  F2I.S8.NTZ R16, R16 ;  /* 0x0000001000107305 */ /* 0x000fe20000202100 */
[----:B-1----:R-:W-:-:S07]  /*1080*/  PRMT R8, R17, 0x3340, R8 ;  /* 0x0000334011087816 */ /* 0x002fce0000000008 */
[----:B------:R-:W0:Y:S01]  /*1090*/  F2I.S8.NTZ R15, R15 ;  /* 0x0000000f000f7305 */ /* 0x000e220000202100 */
[----:B------:R-:W-:-:S07]  /*10a0*/  PRMT R8, R8, 0x5410, R11 ;  /* 0x0000541008087816 */ /* 0x000fce000000000b */
[----:B------:R-:W1:Y:S01]  /*10b0*/  F2I.S8.NTZ R6, R6 ;  /* 0x0000000600067305 */ /* 0x000e620000202100 */
[----:B0-----:R-:W-:-:S07]  /*10c0*/  PRMT R16, R16, 0x3340, R15 ;  /* 0x0000334010107816 */ /* 0x001fce000000000f */
[----:B------:R-:W-:Y:S01]  /*10d0*/  F2I.S8.NTZ R23, R23 ;  /* 0x0000001700177305 */ /* 0x000fe20000202100 */
[----:B-1----:R-:W-:-:S07]  /*10e0*/  PRMT R13, R13, 0x3340, R6 ;  /* 0x000033400d0d7816 */ /* 0x002fce0000000006 */
[----:B------:R-:W-:Y:S01]  /*10f0*/  F2I.S8.NTZ R20, R20 ;  /* 0x0000001400147305 */ /* 0x000fe20000202100 */
[----:B------:R-:W-:-:S07]  /*1100*/  PRMT R11, R16, 0x5410, R13 ;  /* 0x00005410100b7816 */ /* 0x000fce000000000d */
[----:B------:R-:W-:Y:S08]  /*1110*/  F2I.S8.NTZ R19, R19 ;  /* 0x0000001300137305 */ /* 0x000ff00000202100 */
[----:B------:R-:W0:Y:S08]  /*1120*/  F2I.S8.NTZ R12, R26 ;  /* 0x0000001a000c7305 */ /* 0x000e300000202100 */
[----:B------:R-:W1:Y:S01]  /*1130*/  F2I.S8.NTZ R25, R25 ;  /* 0x0000001900197305 */ /* 0x000e620000202100 */
[----:B0-----:R-:W-:-:S07]  /*1140*/  PRMT R23, R23, 0x3340, R12 ;  /* 0x0000334017177816 */ /* 0x001fce000000000c */
[----:B------:R-:W0:Y:S01]  /*1150*/  F2I.S8.NTZ R10, R10 ;  /* 0x0000000a000a7305 */ /* 0x000e220000202100 */
[----:B------:R-:W-:-:S04]  /*1160*/  IMAD.WIDE.U32 R12, R21, 0x10, R2 ;  /* 0x00000010150c7825 */ /* 0x000fc800078e0002 */
[----:B------:R-:W-:Y:S01]  /*1170*/  IMAD R21, R7, 0x2, R21 ;  /* 0x0000000207157824 */ /* 0x000fe200078e0215 */
[----:B-1----:R-:W-:Y:S02]  /*1180*/  PRMT R20, R20, 0x3340, R25 ;  /* 0x0000334014147816 */ /* 0x002fe40000000019 */
[----:B0-----:R-:W-:Y:S02]  /*1190*/  PRMT R19, R19, 0x3340, R10 ;  /* 0x0000334013137816 */ /* 0x001fe4000000000a */
[----:B------:R-:W-:Y:S02]  /*11a0*/  PRMT R10, R22, 0x5410, R23 ;  /* 0x00005410160a7816 */ /* 0x000fe40000000017 */
[----:B------:R-:W-:-:S05]  /*11b0*/  PRMT R9, R19, 0x5410, R20 ;  /* 0x0000541013097816 */ /* 0x000fca0000000014 */
[----:B------:R1:W-:Y:S01]  /*11c0*/  STG.E.128 desc[UR14][R12.64], R8 ;  /* 0x000000080c007986 */ /* 0x0003e2000c101d0e */
[----:B------:R-:W-:Y:S05]  /*11d0*/  @!P0 BRA `(.L_x_266) ;  /* 0xfffffff400ac8947 */ /* 0x000fea000383ffff */
[----:B------:R-:W-:Y:S05]  /*11e0*/  EXIT ;  /* 0x000000000000794d */ /* 0x000fea0003800000 */
.L_x_263:
        /* <DEDUP_REMOVED lines=9> */
[----:B------:R-:W-:Y:S01]  /*1280*/  MOV R3, UR9 ;  /* 0x0000000900037c02 */ /* 0x000fe20008000f00 */
[----:B------:R-:W-:Y:S01]  /*1290*/  IMAD.U32 R2, RZ, RZ, UR11 ;  /* 0x0000000bff027e24 */ /* 0x000fe2000f8e00ff */
[----:B------:R-:W0:Y:S01]  /*12a0*/  MUFU.RCP R15, UR13 ;  /* 0x0000000d000f7d08 */ /* 0x000e220008001000 */
[----:B------:R-:W-:Y:S01]  /*12b0*/  IMAD.U32 R5, RZ, RZ, UR16 ;  /* 0x00000010ff057e24 */ /* 0x000fe2000f8e00ff */
[----:B------:R-:W-:Y:S01]  /*12c0*/  MOV R6, R0 ;  /* 0x0000000000067202 */ /* 0x000fe20000000f00 */
[----:B------:R-:W-:-:S03]  /*12d0*/  IMAD.WIDE.U32 R2, R0, 0x2, R2 ;  /* 0x0000000200027825 */ /* 0x000fc600078e0002 */
[----:B------:R-:W-:Y:S01]  /*12e0*/  IADD3 R10, P1, P2, R5, UR6, R0 ;  /* 0x00000006050a7c10 */ /* 0x000fe2000fa3e000 */
[----:B------:R-:W-:Y:S01]  /*12f0*/  IMAD.U32 R13, RZ, RZ, UR12 ;  /* 0x0000000cff0d7e24 */ /* 0x000fe2000f8e00ff */
[----:B------:R-:W-:-:S04]  /*1300*/  IADD3 R2, P0, PT, R2, UR4, RZ ;  /* 0x0000000402027c10 */ /* 0x000fc8000ff1e0ff */
[----:B------:R-:W-:Y:S02]  /*1310*/  IADD3.X R3, PT, PT, R3, UR5, RZ, P0, !PT ;  /* 0x0000000503037c10 */ /* 0x000fe400087fe4ff */
[----:B------:R-:W-:-:S07]  /*1320*/  IADD3.X R13, PT, PT, R13, UR7, RZ, P1, P2 ;  /* 0x000000070d0d7c10 */ /* 0x000fce0008fe44ff */
.L_x_269:
[----:B------:R-:W-:Y:S02]  /*1330*/  IMAD.MOV.U32 R4, RZ, RZ, R2 ;  /* 0x000000ffff047224 */ /* 0x000fe400078e0002 */
[----:B------:R-:W-:-:S05]  /*1340*/  IMAD.MOV.U32 R5, RZ, RZ, R3 ;  /* 0x000000ffff057224 */ /* 0x000fca00078e0003 */
[----:B------:R-:W2:Y:S01]  /*1350*/  LDG.E.U16 R2, desc[UR14][R4.64] ;  /* 0x0000000e04027981 */ /* 0x000ea2000c1e1500 */
[----:B-1----:R-:W-:Y:S01]  /*1360*/  IMAD.MOV.U32 R9, RZ, RZ, R13 ;  /* 0x000000ffff097224 */ /* 0x002fe200078e000d */
[----:B------:R-:W-:-:S04]  /*1370*/  IADD3 R6, PT, PT, R7, R6, RZ ;  /* 0x0000000607067210 */ /* 0x000fc80007ffe0ff */
[----:B------:R-:W-:Y:S02]  /*1380*/  ISETP.GE.AND P0, PT, R6, UR10, PT ;  /* 0x0000000a06007c0c */ /* 0x000fe4000bf06270 */
[----:B--2---:R-:W-:-:S05]  /*1390*/  SHF.L.U32 R2, R2, 0x10, RZ ;  /* 0x0000001002027819 */ /* 0x004fca00000006ff */
[----:B0-----:R-:W-:Y:S01]  /*13a0*/  FMUL.FTZ R8, R2, R15 ;  /* 0x0000000f02087220 */ /* 0x001fe20000410000 */
[----:B------:R-:W-:-:S03]  /*13b0*/  IMAD.WIDE.U32 R2, R7, 0x2, R4 ;  /* 0x0000000207027825 */ /* 0x000fc600078e0004 */
[----:B------:R0:W1:Y:S02]  /*13c0*/  F2I.S8.NTZ R11, R8 ;  /* 0x00000008000b7305 */ /* 0x0000640000202100 */
[----:B0-----:R-:W-:Y:S01]  /*13d0*/  IMAD.MOV.U32 R8, RZ, RZ, R10 ;  /* 0x000000ffff087224 */ /* 0x001fe200078e000a */
[----:B------:R-:W-:-:S04]  /*13e0*/  IADD3 R10, P1, PT, R7, R10, RZ ;  /* 0x0000000a070a7210 */ /* 0x000fc80007f3e0ff */
[----:B-1----:R1:W-:Y:S01]  /*13f0*/  STG.E.U8 desc[UR14][R8.64], R11 ;  /* 0x0000000b08007986 */ /* 0x0023e2000c10110e */
[----:B------:R-:W-:Y:S01]  /*1400*/  IMAD.X R13, RZ, RZ, R13, P1 ;  /* 0x000000ffff0d7224 */ /* 0x000fe200008e060d */
[----:B------:R-:W-:Y:S07]  /*1410*/  @!P0 BRA `(.L_x_269) ;  /* 0xfffffffc00c48947 */ /* 0x000fee000383ffff */
.L_x_268:
[----:B------:R-:W-:Y:S05]  /*1420*/  BSYNC.RECONVERGENT B0 ;  /* 0x0000000000007941 */ /* 0x000fea0003800200 */
.L_x_267:
[----:B------:R-:W-:Y:S01]  /*1430*/  USHF.R.S32.HI UR8, URZ, 0x1f, UR18 ;  /* 0x0000001fff087899 */ /* 0x000fe20008011412 */
[----:B------:R-:W-:Y:S03]  /*1440*/  BSSY.RECONVERGENT B0, `(.L_x_270) ;  /* 0x000011b000007945 */ /* 0x000fe60003800200 */
[----:B------:R-:W-:-:S04]  /*1450*/  ULEA.HI UR8, UR8, UR18, URZ, 0x4 ;  /* 0x0000001208087291 */ /* 0x000fc8000f8f20ff */
[----:B------:R-:W-:-:S06]  /*1460*/  USHF.R.S32.HI UR11, URZ, 0x4, UR8 ;  /* 0x00000004ff0b7899 */ /* 0x000fcc0008011408 */
[----:B------:R-:W-:-:S13]  /*1470*/  ISETP.GE.AND P0, PT, R0, UR11, PT ;  /* 0x0000000b00007c0c */ /* 0x000fda000bf06270 */
[----:B------:R-:W-:Y:S05]  /*1480*/  @P0 BRA `(.L_x_271) ;  /* 0x0000001000580947 */ /* 0x000fea0003800000 */
[----:B-1----:R-:W0:Y:S01]  /*1490*/  I2F.U32.RP R8, R7 ;  /* 0x0000000700087306 */ /* 0x002e220000209000 */
        /* <DEDUP_REMOVED lines=10> */
[----:B0-----:R-:W-:Y:S01]  /*1540*/  IMAD.MOV.U32 R2, RZ, RZ, RZ ;  /* 0x000000ffff027224 */ /* 0x001fe200078e00ff */
[----:B-1----:R-:W-:-:S05]  /*1550*/  IADD3 R10, PT, PT, RZ, -R3, RZ ;  /* 0x80000003ff0a7210 */ /* 0x002fca0007ffe0ff */
        /* <DEDUP_REMOVED lines=16> */
[----:B------:R-:W-:-:S04]  /*1660*/  ULEA UR8, UP0, UR16, UR4, 0x1 ;  /* 0x0000000410087291 */ /* 0x000fc8000f8008ff */
[----:B------:R-:W-:-:S04]  /*1670*/  ULEA.HI.X UR9, UR16, UR5, UR12, 0x1, UP0 ;  /* 0x0000000510097291 */ /* 0x000fc800080f0c0c */
[----:B------:R-:W-:-:S06]  /*1680*/  UIMAD.WIDE UR8, UR10, 0x2, UR8 ;  /* 0x000000020a0878a5 */ /* 0x000fcc000f8e0208 */
[----:B------:R-:W-:Y:S01]  /*1690*/  MOV R5, UR9 ;  /* 0x0000000900057c02 */ /* 0x000fe20008000f00 */
[----:B------:R-:W-:-:S04]  /*16a0*/  IMAD.U32 R4, RZ, RZ, UR8 ;  /* 0x00000008ff047e24 */ /* 0x000fc8000f8e00ff */
[----:B------:R-:W-:-:S06]  /*16b0*/  IMAD.WIDE.U32 R4, R0, 0x20, R4 ;  /* 0x0000002000047825 */ /* 0x000fcc00078e0004 */
[----:B------:R-:W2:Y:S01]  /*16c0*/  LDG.E.ENL2.256 R8, R4, desc[UR14][R4.64] ;  /* 0xfe00000e0404797e */ /* 0x000ea20008121908 */
[----:B------:R-:W0:Y:S01]  /*16d0*/  MUFU.RCP R2, UR13 ;  /* 0x0000000d00027d08 */ /* 0x000e220008001000 */
[----:B------:R-:W-:Y:S02]  /*16e0*/  USHF.R.S32.HI UR8, URZ, 0x1f, UR10 ;  /* 0x0000001fff087899 */ /* 0x000fe4000801140a */
[----:B------:R-:W-:-:S04]  /*16f0*/  UIADD3 UR9, UP0, UP1, UR10, UR6, UR16 ;  /* 0x000000060a097290 */ /* 0x000fc8000f91e010 */
[----:B------:R-:W-:Y:S01]  /*1700*/  UIADD3.X UR8, UPT, UPT, UR8, UR7, UR12, UP0, UP1 ;  /* 0x0000000708087290 */ /* 0x000fe200087e240c */
[C---:B--2---:R-:W-:Y:S01]  /*1710*/  IMAD.U32 R3, R9.reuse, 0x10000, RZ ;  /* 0x0001000009037824 */ /* 0x044fe200078e00ff */
[----:B------:R-:W-:Y:S01]  /*1720*/  PRMT R9, R9, 0x7632, R9 ;  /* 0x0000763209097816 */ /* 0x000fe20000000009 */
[C---:B------:R-:W-:Y:S01]  /*1730*/  IMAD.U32 R13, R8.reuse, 0x10000, RZ ;  /* 0x00010000080d7824 */ /* 0x040fe200078e00ff */
[----:B------:R-:W-:Y:S01]  /*1740*/  PRMT R8, R8, 0x7632, R8 ;  /* 0x0000763208087816 */ /* 0x000fe20000000008 */
[-C--:B0-----:R-:W-:Y:S01]  /*1750*/  FMUL.FTZ R17, R3, R2.reuse ;  /* 0x0000000203117220 */ /* 0x081fe20000410000 */
[----:B------:R-:W-:Y:S01]  /*1760*/  SHF.L.U32 R3, R7, 0x10, RZ ;  /* 0x0000001007037819 */ /* 0x000fe200000006ff */
[----:B------:R-:W-:Y:S01]  /*1770*/  FMUL.FTZ R16, R13, R2 ;  /* 0x000000020d107220 */ /* 0x000fe20000410000 */
[----:B------:R-:W-:Y:S01]  /*1780*/  IMAD.U32 R13, R6, 0x10000, RZ ;  /* 0x00010000060d7824 */ /* 0x000fe200078e00ff */
[----:B------:R-:W-:Y:S01]  /*1790*/  PRMT R7, R7, 0x7632, R7 ;  /* 0x0000763207077816 */ /* 0x000fe20000000007 */
[----:B------:R-:W-:-:S02]  /*17a0*/  IMAD.U32 R19, R10, 0x10000, RZ ;  /* 0x000100000a137824 */ /* 0x000fc400078e00ff */
[-C--:B------:R-:W-:Y:S01]  /*17b0*/  FMUL.FTZ R15, R3, R2.reuse ;  /* 0x00000002030f7220 */ /* 0x080fe20000410000 */
[----:B------:R-:W-:Y:S02]  /*17c0*/  IMAD.U32 R3, R5, 0x10000, RZ ;  /* 0x0001000005037824 */ /* 0x000fe400078e00ff */
[-C--:B------:R-:W-:Y:S01]  /*17d0*/  FMUL.FTZ R14, R13, R2.reuse ;  /* 0x000000020d0e7220 */ /* 0x080fe20000410000 */
[----:B------:R-:W-:Y:S01]  /*17e0*/  PRMT R6, R6, 0x7632, R6 ;  /* 0x0000763206067816 */ /* 0x000fe20000000006 */
[----:B------:R-:W-:Y:S01]  /*17f0*/  F2I.S8.NTZ R17, R17 ;  /* 0x0000001100117305 */ /* 0x000fe20000202100 */
[-C--:B------:R-:W-:Y:S01]  /*1800*/  FMUL.FTZ R13, R3, R2.reuse ;  /* 0x00000002030d7220 */ /* 0x080fe20000410000 */
[C---:B------:R-:W-:Y:S02]  /*1810*/  SHF.L.U32 R3, R4.reuse, 0x10, RZ ;  /* 0x0000001004037819 */ /* 0x040fe400000006ff */
[----:B------:R-:W-:Y:S02]  /*1820*/  PRMT R5, R5, 0x7632, R5 ;  /* 0x0000763205057816 */ /* 0x000fe40000000005 */
[----:B------:R-:W-:Y:S01]  /*1830*/  PRMT R4, R4, 0x7632, R4 ;  /* 0x0000763204047816 */ /* 0x000fe20000000004 */
[-C--:B------:R-:W-:Y:S01]  /*1840*/  FMUL.FTZ R12, R3, R2.reuse ;  /* 0x00000002030c7220 */ /* 0x080fe20000410000 */
[-C--:B------:R-:W-:Y:S01]  /*1850*/  FMUL.FTZ R3, R19, R2.reuse ;  /* 0x0000000213037220 */ /* 0x080fe20000410000 */
[C---:B------:R-:W-:Y:S01]  /*1860*/  IMAD.U32 R19, R11.reuse, 0x10000, RZ ;  /* 0x000100000b137824 */ /* 0x040fe200078e00ff */
[----:B------:R-:W-:Y:S01]  /*1870*/  PRMT R10, R10, 0x7632, R10 ;  /* 0x000076320a0a7816 */ /* 0x000fe2000000000a */
[----:B------:R-:W-:Y:S01]  /*1880*/  F2I.S8.NTZ R16, R16 ;  /* 0x0000001000107305 */ /* 0x000fe20000202100 */
[----:B------:R-:W-:Y:S01]  /*1890*/  PRMT R11, R11, 0x7632, R11 ;  /* 0x000076320b0b7816 */ /* 0x000fe2000000000b */
[----:B------:R-:W-:Y:S01]  /*18a0*/  FMUL.FTZ R20, R19, R2 ;  /* 0x0000000213147220 */ /* 0x000fe20000410000 */
[----:B------:R-:W-:-:S03]  /*18b0*/  SHF.L.U32 R19, R9, 0x10, RZ ;  /* 0x0000001009137819 */ /* 0x000fc600000006ff */
[----:B------:R-:W-:Y:S02]  /*18c0*/  IMAD.U32 R11, R11, 0x10000, RZ ;  /* 0x000100000b0b7824 */ /* 0x000fe400078e00ff */
[-C--:B------:R-:W-:Y:S01]  /*18d0*/  FMUL.FTZ R18, R19, R2.reuse ;  /* 0x0000000213127220 */ /* 0x080fe20000410000 */
[----:B------:R-:W-:Y:S01]  /*18e0*/  IMAD.U32 R19, R8, 0x10000, RZ ;  /* 0x0001000008137824 */ /* 0x000fe200078e00ff */
[----:B------:R0:W-:Y:S01]  /*18f0*/  F2I.S8.NTZ R9, R20 ;  /* 0x0000001400097305 */ /* 0x0001e20000202100 */
[-C--:B------:R-:W-:Y:S02]  /*1900*/  FMUL.FTZ R11, R11, R2.reuse ;  /* 0x000000020b0b7220 */ /* 0x080fe40000410000 */
[----:B------:R-:W-:Y:S01]  /*1910*/  FMUL.FTZ R22, R19, R2 ;  /* 0x0000000213167220 */ /* 0x000fe20000410000 */
[----:B------:R-:W-:-:S04]  /*1920*/  IMAD.U32 R19, R7, 0x10000, RZ ;  /* 0x0001000007137824 */ /* 0x000fc800078e00ff */
[-C--:B------:R-:W-:Y:S01]  /*1930*/  FMUL.FTZ R21, R19, R2.reuse ;  /* 0x0000000213157220 */ /* 0x080fe20000410000 */
[----:B------:R-:W-:Y:S01]  /*1940*/  SHF.L.U32 R19, R6, 0x10, RZ ;  /* 0x0000001006137819 */ /* 0x000fe200000006ff */
[----:B------:R1:W-:Y:S04]  /*1950*/  F2I.S8.NTZ R8, R18 ;  /* 0x0000001200087305 */ /* 0x0003e80000202100 */
[----:B0-----:R-:W-:Y:S01]  /*1960*/  FMUL.FTZ R20, R19, R2 ;  /* 0x0000000213147220 */ /* 0x001fe20000410000 */
[----:B------:R-:W-:-:S03]  /*1970*/  IMAD.U32 R19, R5, 0x10000, RZ ;  /* 0x0001000005137824 */ /* 0x000fc600078e00ff */
[----:B------:R0:W-:Y:S01]  /*1980*/  F2I.S8.NTZ R6, R21 ;  /* 0x0000001500067305 */ /* 0x0001e20000202100 */
[----:B-1----:R-:W-:Y:S01]  /*1990*/  FMUL.FTZ R18, R19, R2 ;  /* 0x0000000213127220 */ /* 0x002fe20000410000 */
[----:B------:R-:W-:-:S04]  /*19a0*/  IMAD.U32 R19, R4, 0x10000, RZ ;  /* 0x0001000004137824 */ /* 0x000fc800078e00ff */
[----:B------:R-:W-:Y:S02]  /*19b0*/  FMUL.FTZ R19, R19, R2 ;  /* 0x0000000213137220 */ /* 0x000fe40000410000 */
[----:B------:R-:W-:Y:S01]  /*19c0*/  F2I.S8.NTZ R3, R3 ;  /* 0x0000000300037305 */ /* 0x000fe20000202100 */
[----:B0-----:R-:W-:-:S05]  /*19d0*/  SHF.L.U32 R21, R10, 0x10, RZ ;  /* 0x000000100a157819 */ /* 0x001fca00000006ff */
[----:B------:R-:W-:Y:S02]  /*19e0*/  FMUL.FTZ R21, R21, R2 ;  /* 0x0000000215157220 */ /* 0x000fe40000410000 */
[----:B------:R-:W-:Y:S08]  /*19f0*/  F2I.S8.NTZ R13, R13 ;  /* 0x0000000d000d7305 */ /* 0x000ff00000202100 */
[----:B------:R-:W0:Y:S08]  /*1a00*/  F2I.S8.NTZ R10, R21 ;  /* 0x00000015000a7305 */ /* 0x000e300000202100 */
[----:B------:R-:W1:Y:S01]  /*1a10*/  F2I.S8.NTZ R7, R22 ;  /* 0x0000001600077305 */ /* 0x000e620000202100 */
[----:B0-----:R-:W-:-:S07]  /*1a20*/  PRMT R10, R3, 0x3340, R10 ;  /* 0x00003340030a7816 */ /* 0x001fce000000000a */
[----:B------:R0:W2:Y:S01]  /*1a30*/  F2I.S8.NTZ R4, R18 ;  /* 0x0000001200047305 */ /* 0x0000a20000202100 */
[----:B------:R-:W-:Y:S01]  /*1a40*/  MOV R3, UR8 ;  /* 0x0000000800037c02 */ /* 0x000fe20008000f00 */
[----:B------:R-:W3:Y:S01]  /*1a50*/  LDCU UR8, c[0x0][0x360] ;  /* 0x00006c00ff0877ac */ /* 0x000ee20008000800 */
[----:B-1----:R-:W-:-:S05]  /*1a60*/  PRMT R7, R16, 0x3340, R7 ;  /* 0x0000334010077816 */ /* 0x002fca0000000007 */
[----:B------:R-:W1:Y:S01]  /*1a70*/  F2I.S8.NTZ R2, R11 ;  /* 0x0000000b00027305 */ /* 0x000e620000202100 */
[----:B0-----:R-:W-:Y:S02]  /*1a80*/  PRMT R18, R17, 0x3340, R8 ;  /* 0x0000334011127816 */ /* 0x001fe40000000008 */
[----:B--2---:R-:W-:-:S05]  /*1a90*/  PRMT R13, R13, 0x3340, R4 ;  /* 0x000033400d0d7816 */ /* 0x004fca0000000004 */
[----:B------:R-:W0:Y:S01]  /*1aa0*/  F2I.S8.NTZ R15, R15 ;  /* 0x0000000f000f7305 */ /* 0x000e220000202100 */
[----:B-1----:R-:W-:-:S07]  /*1ab0*/  PRMT R9, R9, 0x3340, R2 ;  /* 0x0000334009097816 */ /* 0x002fce0000000002 */
[----:B------:R-:W-:Y:S01]  /*1ac0*/  F2I.S8.NTZ R14, R14 ;  /* 0x0000000e000e7305 */ /* 0x000fe20000202100 */
[----:B------:R-:W-:-:S04]  /*1ad0*/  IMAD.U32 R2, RZ, RZ, UR9 ;  /* 0x00000009ff027e24 */ /* 0x000fc8000f8e00ff */
[C---:B------:R-:W-:Y:S01]  /*1ae0*/  IMAD.WIDE.U32 R2, R0.reuse, 0x10, R2 ;  /* 0x0000001000027825 */ /* 0x040fe200078e0002 */
[----:B0-----:R-:W-:Y:S02]  /*1af0*/  PRMT R8, R15, 0x3340, R6 ;  /* 0x000033400f087816 */ /* 0x001fe40000000006 */
[----:B------:R-:W-:Y:S01]  /*1b00*/  F2I.S8.NTZ R12, R12 ;  /* 0x0000000c000c7305 */ /* 0x000fe20000202100 */
[----:B------:R-:W-:Y:S01]  /*1b10*/  PRMT R6, R7, 0x5410, R18 ;  /* 0x0000541007067816 */ /* 0x000fe20000000012 */
[----:B---3--:R-:W-:Y:S01]  /*1b20*/  VIADD R0, R0, UR8 ;  /* 0x0000000800007c36 */ /* 0x008fe20008000000 */
[----:B------:R-:W-:-:S05]  /*1b30*/  PRMT R7, R10, 0x5410, R9 ;  /* 0x000054100a077816 */ /* 0x000fca0000000009 */
[----:B------:R-:W0:Y:S08]  /*1b40*/  F2I.S8.NTZ R5, R20 ;  /* 0x0000001400057305 */ /* 0x000e300000202100 */
[----:B------:R-:W1:Y:S01]  /*1b50*/  F2I.S8.NTZ R19, R19 ;  /* 0x0000001300137305 */ /* 0x000e620000202100 */
[----:B0-----:R-:W-:-:S04]  /*1b60*/  PRMT R5, R14, 0x3340, R5 ;  /* 0x000033400e057816 */ /* 0x001fc80000000005 */
[----:B------:R-:W-:Y:S02]  /*1b70*/  PRMT R5, R5, 0x5410, R8 ;  /* 0x0000541005057816 */ /* 0x000fe40000000008 */
[----:B-1----:R-:W-:-:S04]  /*1b80*/  PRMT R4, R12, 0x3340, R19 ;  /* 0x000033400c047816 */ /* 0x002fc80000000013 */
[----:B------:R-:W-:-:S05]  /*1b90*/  PRMT R4, R4, 0x5410, R13 ;  /* 0x0000541004047816 */ /* 0x000fca000000000d */
[----:B------:R0:W-:Y:S02]  /*1ba0*/  STG.E.128 desc[UR14][R2.64], R4 ;  /* 0x0000000402007986 */ /* 0x0001e4000c101d0e */
.L_x_273:
[----:B------:R-:W-:Y:S05]  /*1bb0*/  BSYNC.RECONVERGENT B1 ;  /* 0x0000000000017941 */ /* 0x000fea0003800200 */
.L_x_272:
[----:B------:R-:W-:Y:S05]  /*1bc0*/  @!P1 BRA `(.L_x_271) ;  /* 0x0000000800889947 */ /* 0x000fea0003800000 */
[----:B------:R-:W1:Y:S01]  /*1bd0*/  LDC R21, c[0x0][0x360] ;  /* 0x0000d800ff157b82 */ /* 0x000e620000000800 */
[----:B------:R-:W-:Y:S01]  /*1be0*/  ULEA UR9, UP0, UR16, UR4, 0x1 ;  /* 0x0000000410097291 */ /* 0x000fe2000f8008ff */
[----:B0-----:R-:W-:Y:S01]  /*1bf0*/  IMAD.U32 R5, RZ, RZ, UR10 ;  /* 0x0000000aff057e24 */ /* 0x001fe2000f8e00ff */
[----:B------:R-:W-:Y:S02]  /*1c00*/  USHF.R.S32.HI UR8, URZ, 0x1f, UR10 ;  /* 0x0000001fff087899 */ /* 0x000fe4000801140a */
[----:B------:R-:W-:Y:S02]  /*1c10*/  ULEA.HI.X UR19, UR16, UR5, UR12, 0x1, UP0 ;  /* 0x0000000510137291 */ /* 0x000fe400080f0c0c */
[----:B------:R-:W-:Y:S01]  /*1c20*/  UIADD3 UR20, UP0, UP1, UR10, UR6, UR16 ;  /* 0x000000060a147290 */ /* 0x000fe2000f91e010 */
[----:B------:R-:W-:-:S03]  /*1c30*/  IMAD.U32 R2, RZ, RZ, UR9 ;  /* 0x00000009ff027e24 */ /* 0x000fc6000f8e00ff */
[----:B------:R-:W-:Y:S01]  /*1c40*/  MOV R3, UR19 ;  /* 0x0000001300037c02 */ /* 0x000fe20008000f00 */
[----:B------:R-:W-:Y:S01]  /*1c50*/  UIADD3.X UR8, UPT, UPT, UR8, UR7, UR12, UP0, UP1 ;  /* 0x0000000708087290 */ /* 0x000fe200087e240c */
[----:B------:R-:W-:Y:S02]  /*1c60*/  IMAD.U32 R4, RZ, RZ, UR20 ;  /* 0x00000014ff047e24 */ /* 0x000fe4000f8e00ff */
[----:B------:R-:W-:-:S04]  /*1c70*/  IMAD.WIDE R2, R5, 0x2, R2 ;  /* 0x0000000205027825 */ /* 0x000fc800078e0202 */
[----:B------:R-:W-:Y:S01]  /*1c80*/  IMAD.U32 R5, RZ, RZ, UR8 ;  /* 0x00000008ff057e24 */ /* 0x000fe2000f8e00ff */
[----:B-1----:R-:W-:-:S07]  /*1c90*/  IADD3 R7, PT, PT, R0, R21, RZ ;  /* 0x0000001500077210 */ /* 0x002fce0007ffe0ff */
.L_x_274:
[----:B--2---:R-:W-:-:S06]  /*1ca0*/  IMAD.WIDE.U32 R8, R0, 0x20, R2 ;  /* 0x0000002000087825 */ /* 0x004fcc00078e0002 */
        /* <DEDUP_REMOVED lines=148> */
.L_x_271:
[----:B------:R-:W-:Y:S05]  /*25f0*/  BSYNC.RECONVERGENT B0 ;  /* 0x0000000000007941 */ /* 0x000fea0003800200 */
.L_x_270:
[----:B0-----:R-:W0:Y:S01]  /*2600*/  S2R R3, SR_TID.X ;  /* 0x0000000000037919 */ /* 0x001e220000002100 */
[----:B------:R-:W-:-:S05]  /*2610*/  IMAD.U32 R0, RZ, RZ, UR11 ;  /* 0x0000000bff007e24 */ /* 0x000fca000f8e00ff */
[----:B0-----:R-:W-:-:S04]  /*2620*/  LEA R3, R0, R3, 0x4 ;  /* 0x0000000300037211 */ /* 0x001fc800078e20ff */
[----:B------:R-:W-:-:S13]  /*2630*/  ISETP.GE.AND P0, PT, R3, UR18, PT ;  /* 0x0000001203007c0c */ /* 0x000fda000bf06270 */
[----:B------:R-:W-:Y:S05]  /*2640*/  @P0 EXIT ;  /* 0x000000000000094d */ /* 0x000fea0003800000 */
[----:B------:R-:W1:Y:S01]  /*2650*/  LDC R0, c[0x0][0x360] ;  /* 0x0000d800ff007b82 */ /* 0x000e620000000800 */
[----:B------:R-:W-:Y:S01]  /*2660*/  BSSY.RECONVERGENT B0, `(.L_x_275) ;  /* 0x000003b000007945 */ /* 0x000fe20003800200 */
[----:B-12---:R-:W0:Y:S01]  /*2670*/  I2F.U32.RP R8, R0 ;  /* 0x0000000000087306 */ /* 0x006e220000209000 */
[----:B------:R-:W-:Y:S02]  /*2680*/  IADD3 R2, PT, PT, R3, R0, RZ ;  /* 0x0000000003027210 */ /* 0x000fe40007ffe0ff */
[----:B------:R-:W-:Y:S02]  /*2690*/  ISETP.NE.U32.AND P2, PT, R0, RZ, PT ;  /* 0x000000ff0000720c */ /* 0x000fe40003f45070 */
        /* <DEDUP_REMOVED lines=25> */
[----:B------:R-:W-:Y:S02]  /*2830*/  USHF.L.U32 UR8, UR16, 0x1, URZ ;  /* 0x0000000110087899 */ /* 0x000fe400080006ff */
[----:B------:R-:W-:Y:S01]  /*2840*/  IMAD.U32 R5, RZ, RZ, UR16 ;  /* 0x00000010ff057e24 */ /* 0x000fe2000f8e00ff */
[----:B------:R-:W-:Y:S01]  /*2850*/  USHF.L.U64.HI UR9, UR16, 0x1, UR12 ;  /* 0x0000000110097899 */ /* 0x000fe2000801020c */
[----:B------:R-:W0:Y:S01]  /*2860*/  MUFU.RCP R13, UR13 ;  /* 0x0000000d000d7d08 */ /* 0x000e220008001000 */
[----:B------:R-:W-:Y:S01]  /*2870*/  MOV R12, UR10 ;  /* 0x0000000a000c7c02 */ /* 0x000fe20008000f00 */
[----:B------:R-:W-:Y:S01]  /*2880*/  USHF.R.S32.HI UR11, URZ, 0x1f, UR10 ;  /* 0x0000001fff0b7899 */ /* 0x000fe2000801140a */
[----:B------:R-:W-:Y:S01]  /*2890*/  IADD3 R2, PT, PT, R2, 0x1, RZ ;  /* 0x0000000102027810 */ /* 0x000fe20007ffe0ff */
[----:B------:R-:W-:Y:S01]  /*28a0*/  UIMAD.WIDE UR8, UR10, 0x2, UR8 ;  /* 0x000000020a0878a5 */ /* 0x000fe2000f8e0208 */
[----:B------:R-:W-:Y:S01]  /*28b0*/  IADD3 R12, P2, P3, R12, UR6, R5 ;  /* 0x000000060c0c7c10 */ /* 0x000fe2000fb5e005 */
[----:B------:R-:W-:Y:S01]  /*28c0*/  IMAD.U32 R5, RZ, RZ, UR12 ;  /* 0x0000000cff057e24 */ /* 0x000fe2000f8e00ff */
[----:B------:R-:W-:-:S02]  /*28d0*/  LOP3.LUT R2, R2, 0x3, RZ, 0xc0, !PT ;  /* 0x0000000302027812 */ /* 0x000fc400078ec0ff */
[----:B------:R-:W-:Y:S01]  /*28e0*/  MOV R14, UR11 ;  /* 0x0000000b000e7c02 */ /* 0x000fe20008000f00 */
[----:B------:R-:W-:Y:S01]  /*28f0*/  IMAD.U32 R7, RZ, RZ, UR9 ;  /* 0x00000009ff077e24 */ /* 0x000fe2000f8e00ff */
[----:B------:R-:W-:Y:S01]  /*2900*/  MOV R6, UR8 ;  /* 0x0000000800067c02 */ /* 0x000fe20008000f00 */
[----:B------:R-:W-:Y:S01]  /*2910*/  IMAD.MOV R2, RZ, RZ, -R2 ;  /* 0x000000ffff027224 */ /* 0x000fe200078e0a02 */
[----:B------:R-:W-:Y:S02]  /*2920*/  IADD3.X R14, PT, PT, R14, UR7, R5, P2, P3 ;  /* 0x000000070e0e7c10 */ /* 0x000fe400097e6405 */
[----:B------:R-:W-:-:S04]  /*2930*/  IADD3 R4, P1, PT, R6, UR4, RZ ;  /* 0x0000000406047c10 */ /* 0x000fc8000ff3e0ff */
[----:B0-----:R-:W-:-:S09]  /*2940*/  IADD3.X R5, PT, PT, R7, UR5, RZ, P1, !PT ;  /* 0x0000000507057c10 */ /* 0x001fd20008ffe4ff */
.L_x_277:
[----:B------:R-:W-:-:S06]  /*2950*/  IMAD.WIDE R6, R3, 0x2, R4 ;  /* 0x0000000203067825 */ /* 0x000fcc00078e0204 */
[----:B------:R-:W2:Y:S01]  /*2960*/  LDG.E.U16 R6, desc[UR14][R6.64] ;  /* 0x0000000e06067981 */ /* 0x000ea2000c1e1500 */
[----:B------:R-:W-:Y:S01]  /*2970*/  VIADD R2, R2, 0x1 ;  /* 0x0000000102027836 */ /* 0x000fe20000000000 */
[----:B0-2---:R-:W-:-:S05]  /*2980*/  SHF.L.U32 R8, R6, 0x10, RZ ;  /* 0x0000001006087819 */ /* 0x005fca00000006ff */
[----:B------:R-:W-:Y:S01]  /*2990*/  FMUL.FTZ R10, R8, R13 ;  /* 0x0000000d080a7220 */ /* 0x000fe20000410000 */
[----:B------:R-:W-:-:S03]  /*29a0*/  IADD3 R8, P1, PT, R3, R12, RZ ;  /* 0x0000000c03087210 */ /* 0x000fc60007f3e0ff */
[----:B------:R-:W0:Y:S01]  /*29b0*/  F2I.S8.NTZ R11, R10 ;  /* 0x0000000a000b7305 */ /* 0x000e220000202100 */
[----:B------:R-:W-:Y:S02]  /*29c0*/  LEA.HI.X.SX32 R9, R3, R14, 0x1, P1 ;  /* 0x0000000e03097211 */ /* 0x000fe400008f0eff */
[----:B------:R-:W-:Y:S02]  /*29d0*/  ISETP.NE.AND P1, PT, R2, RZ, PT ;  /* 0x000000ff0200720c */ /* 0x000fe40003f25270 */
[----:B------:R-:W-:Y:S01]  /*29e0*/  IADD3 R3, PT, PT, R0, R3, RZ ;  /* 0x0000000300037210 */ /* 0x000fe20007ffe0ff */
[----:B0-----:R0:W-:Y:S10]  /*29f0*/  STG.E.U8 desc[UR14][R8.64], R11 ;  /* 0x0000000b08007986 */ /* 0x0011f4000c10110e */
[----:B------:R-:W-:Y:S05]  /*2a00*/  @P1 BRA `(.L_x_277) ;  /* 0xfffffffc00d01947 */ /* 0x000fea000383ffff */
.L_x_276:
[----:B------:R-:W-:Y:S05]  /*2a10*/  BSYNC.RECONVERGENT B0 ;  /* 0x0000000000007941 */ /* 0x000fea0003800200 */
.L_x_275:
[----:B------:R-:W-:Y:S05]  /*2a20*/  @!P0 EXIT ;  /* 0x000000000000894d */ /* 0x000fea0003800000 */
[----:B------:R-:W1:Y:S01]  /*2a30*/  MUFU.RCP R4, UR13 ;  /* 0x0000000d00047d08 */ /* 0x000e620008001000 */
[----:B------:R-:W-:Y:S01]  /*2a40*/  ULEA UR4, UP2, UR16, UR4, 0x1 ;  /* 0x0000000410047291 */ /* 0x000fe2000f8408ff */
[----:B------:R-:W-:Y:S01]  /*2a50*/  IMAD.SHL.U32 R2, R0, 0x2, RZ ;  /* 0x0000000200027824 */ /* 0x000fe200078e00ff */
[----:B------:R-:W-:Y:S02]  /*2a60*/  UIADD3 UR8, UP0, UP1, UR10, UR6, UR16 ;  /* 0x000000060a087290 */ /* 0x000fe4000f91e010 */
[----:B------:R-:W-:Y:S02]  /*2a70*/  ULEA.HI.X UR5, UR16, UR5, UR12, 0x1, UP2 ;  /* 0x0000000510057291 */ /* 0x000fe400090f0c0c */
[----:B------:R-:W-:Y:S02]  /*2a80*/  USHF.R.S32.HI UR6, URZ, 0x1f, UR10 ;  /* 0x0000001fff067899 */ /* 0x000fe4000801140a */
[----:B------:R-:W-:Y:S02]  /*2a90*/  UIMAD.WIDE UR4, UR10, 0x2, UR4 ;  /* 0x000000020a0478a5 */ /* 0x000fe4000f8e0204 */
[----:B------:R-:W-:-:S12]  /*2aa0*/  UIADD3.X UR6, UPT, UPT, UR6, UR7, UR12, UP0, UP1 ;  /* 0x0000000706067290 */ /* 0x000fd800087e240c */
.L_x_278:
[----:B--2---:R-:W-:Y:S01]  /*2ab0*/  MOV R6, UR4 ;  /* 0x0000000400067c02 */ /* 0x004fe20008000f00 */
[----:B------:R-:W-:-:S04]  /*2ac0*/  IMAD.U32 R7, RZ, RZ, UR5 ;  /* 0x00000005ff077e24 */ /* 0x000fc8000f8e00ff */
[----:B------:R-:W-:-:S05]  /*2ad0*/  IMAD.WIDE R6, R3, 0x2, R6 ;  /* 0x0000000203067825 */ /* 0x000fca00078e0206 */
[----:B------:R-:W2:Y:S01]  /*2ae0*/  LDG.E.U16 R5, desc[UR14][R6.64] ;  /* 0x0000000e06057981 */ /* 0x000ea2000c1e1500 */
[C---:B------:R-:W-:Y:S02]  /*2af0*/  IADD3 R12, P1, PT, R3.reuse, UR8, RZ ;  /* 0x00000008030c7c10 */ /* 0x040fe4000ff3e0ff */
[----:B0-----:R-:W-:Y:S02]  /*2b00*/  IADD3 R8, P0, PT, R2, R6, RZ ;  /* 0x0000000602087210 */ /* 0x001fe40007f1e0ff */
[----:B------:R-:W-:-:S03]  /*2b10*/  LEA.HI.X.SX32 R13, R3, UR6, 0x1, P1 ;  /* 0x00000006030d7c11 */ /* 0x000fc600088f0eff */
[----:B------:R-:W-:Y:S01]  /*2b20*/  IMAD.X R9, RZ, RZ, R7, P0 ;  /* 0x000000ffff097224 */ /* 0x000fe200000e0607 */
[----:B--2---:R-:W-:-:S05]  /*2b30*/  SHF.L.U32 R5, R5, 0x10, RZ ;  /* 0x0000001005057819 */ /* 0x004fca00000006ff */
[----:B-1----:R-:W-:-:S06]  /*2b40*/  FMUL.FTZ R5, R5, R4 ;  /* 0x0000000405057220 */ /* 0x002fcc0000410000 */
[----:B------:R-:W0:Y:S02]  /*2b50*/  F2I.S8.NTZ R5, R5 ;  /* 0x0000000500057305 */ /* 0x000e240000202100 */
[----:B0-----:R0:W-:Y:S04]  /*2b60*/  STG.E.U8 desc[UR14][R12.64], R5 ;  /* 0x000000050c007986 */ /* 0x0011e8000c10110e */
[----:B------:R-:W2:Y:S01]  /*2b70*/  LDG.E.U16 R10, desc[UR14][R8.64] ;  /* 0x0000000e080a7981 */ /* 0x000ea2000c1e1500 */
[----:B------:R-:W-:-:S05]  /*2b80*/  IADD3 R6, P0, PT, R0, R12, RZ ;  /* 0x0000000c00067210 */ /* 0x000fca0007f1e0ff */
[----:B------:R-:W-:Y:S01]  /*2b90*/  IMAD.X R7, RZ, RZ, R13, P0 ;  /* 0x000000ffff077224 */ /* 0x000fe200000e060d */
[----:B--2---:R-:W-:Y:S02]  /*2ba0*/  SHF.L.U32 R11, R10, 0x10, RZ ;  /* 0x000000100a0b7819 */ /* 0x004fe400000006ff */
[----:B------:R-:W-:-:S03]  /*2bb0*/  IADD3 R10, P1, PT, R2, R8, RZ ;  /* 0x00000008020a7210 */ /* 0x000fc60007f3e0ff */
[----:B------:R-:W-:Y:S01]  /*2bc0*/  FMUL.FTZ R14, R11, R4 ;  /* 0x000000040b0e7220 */ /* 0x000fe20000410000 */
[----:B------:R-:W-:-:S03]  /*2bd0*/  IADD3.X R11, PT, PT, RZ, R9, RZ, P1, !PT ;  /* 0x00000009ff0b7210 */ /* 0x000fc60000ffe4ff */
[----:B------:R-:W1:Y:S02]  /*2be0*/  F2I.S8.NTZ R15, R14 ;  /* 0x0000000e000f7305 */ /* 0x000e640000202100 */
[----:B-1----:R1:W-:Y:S04]  /*2bf0*/  STG.E.U8 desc[UR14][R6.64], R15 ;  /* 0x0000000f06007986 */ /* 0x0023e8000c10110e */
[----:B------:R-:W2:Y:S01]  /*2c00*/  LDG.E.U16 R16, desc[UR14][R10.64] ;  /* 0x0000000e0a107981 */ /* 0x000ea2000c1e1500 */
[----:B------:R-:W-:Y:S02]  /*2c10*/  IADD3 R8, P0, PT, R0, R6, RZ ;  /* 0x0000000600087210 */ /* 0x000fe40007f1e0ff */
[----:B0-----:R-:W-:Y:S02]  /*2c20*/  IADD3 R12, P1, PT, R2, R10, RZ ;  /* 0x0000000a020c7210 */ /* 0x001fe40007f3e0ff */
[----:B------:R-:W-:-:S03]  /*2c30*/  IADD3.X R9, PT, PT, RZ, R7, RZ, P0, !PT ;  /* 0x00000007ff097210 */ /* 0x000fc600007fe4ff */
[----:B------:R-:W-:Y:S02]  /*2c40*/  IMAD.X R13, RZ, RZ, R11, P1 ;  /* 0x000000ffff0d7224 */ /* 0x000fe400008e060b */
[----:B--2---:R-:W-:-:S04]  /*2c50*/  IMAD.U32 R5, R16, 0x10000, RZ ;  /* 0x0001000010057824 */ /* 0x004fc800078e00ff */
[----:B------:R-:W-:-:S06]  /*2c60*/  FMUL.FTZ R5, R5, R4 ;  /* 0x0000000405057220 */ /* 0x000fcc0000410000 */
[----:B------:R-:W0:Y:S02]  /*2c70*/  F2I.S8.NTZ R5, R5 ;  /* 0x0000000500057305 */ /* 0x000e240000202100 */
[----:B0-----:R2:W-:Y:S04]  /*2c80*/  STG.E.U8 desc[UR14][R8.64], R5 ;  /* 0x0000000508007986 */ /* 0x0015e8000c10110e */
[----:B------:R-:W3:Y:S01]  /*2c90*/  LDG.E.U16 R12, desc[UR14][R12.64] ;  /* 0x0000000e0c0c7981 */ /* 0x000ee2000c1e1500 */
[C---:B-1----:R-:W-:Y:S02]  /*2ca0*/  IADD3 R6, P0, PT, R0.reuse, R8, RZ ;  /* 0x0000000800067210 */ /* 0x042fe40007f1e0ff */
[----:B------:R-:W-:Y:S02]  /*2cb0*/  LEA R3, R0, R3, 0x2 ;  /* 0x0000000300037211 */ /* 0x000fe400078e10ff */
[----:B---3--:R-:W-:-:S05]  /*2cc0*/  SHF.L.U32 R7, R12, 0x10, RZ ;  /* 0x000000100c077819 */ /* 0x008fca00000006ff */
[----:B------:R-:W-:Y:S01]  /*2cd0*/  FMUL.FTZ R10, R7, R4 ;  /* 0x00000004070a7220 */ /* 0x000fe20000410000 */
[----:B------:R-:W-:Y:S01]  /*2ce0*/  IMAD.X R7, RZ, RZ, R9, P0 ;  /* 0x000000ffff077224 */ /* 0x000fe200000e0609 */
[----:B------:R-:W-:Y:S02]  /*2cf0*/  ISETP.GE.AND P0, PT, R3, UR18, PT ;  /* 0x0000001203007c0c */ /* 0x000fe4000bf06270 */
[----:B------:R-:W0:Y:S02]  /*2d00*/  F2I.S8.NTZ R11, R10 ;  /* 0x0000000a000b7305 */ /* 0x000e240000202100 */
[----:B0-----:R2:W-:Y:S09]  /*2d10*/  STG.E.U8 desc[UR14][R6.64], R11 ;  /* 0x0000000b06007986 */ /* 0x0015f2000c10110e */
[----:B------:R-:W-:Y:S05]  /*2d20*/  @!P0 BRA `(.L_x_278) ;  /* 0xfffffffc00608947 */ /* 0x000fea000383ffff */
[----:B------:R-:W-:Y:S05]  /*2d30*/  EXIT ;  /* 0x000000000000794d */ /* 0x000fea0003800000 */
.L_x_279:
        /* <DEDUP_REMOVED lines=12> */
.L_x_356:


//--------------------- .text._ZN4vllm35static_scaled_int8_azp_quant_kernelIN3c104HalfEfiEEvPKT_PaPKT0_PKT1_i --------------------------
	.section	.text._ZN4vllm35static_scaled_int8_azp_quant_kernelIN3c104HalfEfiEEvPKT_PaPKT0_PKT1_i,"ax",@progbits
	.align	128
        .global         _ZN4vllm35static_scaled_int8_azp_quant_kernelIN3c104HalfEfiEEvPKT_PaPKT0_PKT1_i
        .type           _ZN4vllm35static_scaled_int8_azp_quant_kernelIN3c104HalfEfiEEvPKT_PaPKT0_PKT1_i,@function
        .size           _ZN4vllm35static_scaled_int8_azp_quant_kernelIN3c104HalfEfiEEvPKT_PaPKT0_PKT1_i,(.L_x_357 - _ZN4vllm35static_scaled_int8_azp_quant_kernelIN3c104HalfEfiEEvPKT_PaPKT0_PKT1_i)
        .other          _ZN4vllm35static_scaled_int8_azp_quant_kernelIN3c104HalfEfiEEvPKT_PaPKT0_PKT1_i,@"STO_CUDA_ENTRY STV_DEFAULT"
_ZN4vllm35static_scaled_int8_azp_quant_kernelIN3c104HalfEfiEEvPKT_PaPKT0_PKT1_i:
.text._ZN4vllm35static_scaled_int8_azp_quant_kernelIN3c104HalfEfiEEvPKT_PaPKT0_PKT1_i:
[----:B------:R-:W-:Y:S08]  /*0000*/  LDC R1, c[0x0][0x37c] ;  /* 0x0000df00ff017b82 */ /* 0x000ff00000000800 */
[----:B------:R-:W0:Y:S01]  /*0010*/  LDC.64 R2, c[0x0][0x390] ;  /* 0x0000e400ff027b82 */ /* 0x000e220000000a00 */
[----:B------:R-:W0:Y:S01]  /*0020*/  LDCU.64 UR14, c[0x0][0x358] ;  /* 0x00006b00ff0e77ac */ /* 0x000e220008000a00 */
[----:B------:R-:W1:Y:S06]  /*0030*/  LDCU UR20, c[0x0][0x3a0] ;  /* 0x00007400ff1477ac */ /* 0x000e6c0008000800 */
[----:B------:R-:W2:Y:S01]  /*0040*/  LDC.64 R4, c[0x0][0x398] ;  /* 0x0000e600ff047b82 */ /* 0x000ea20000000a00 */
[----:B------:R-:W3:Y:S01]  /*0050*/  LDCU.128 UR4, c[0x0][0x380] ;  /* 0x00007000ff0477ac */ /* 0x000ee20008000c00 */
[----:B0-----:R0:W4:Y:S04]  /*0060*/  LDG.E R16, desc[UR14][R2.64] ;  /* 0x0000000e02107981 */ /* 0x001128000c1e1900 */
[----:B--2---:R-:W2:Y:S02]  /*0070*/  LDG.E R4, desc[UR14][R4.64] ;  /* 0x0000000e04047981 */ /* 0x004ea4000c1e1900 */
[----:B------:R-:W5:Y:S01]  /*0080*/  S2UR UR8, SR_CTAID.X ;  /* 0x00000000000879c3 */ /* 0x000f620000002500 */
[----:B-1----:R-:W-:Y:S01]  /*0090*/  USHF.R.S32.HI UR9, URZ, 0x1f, UR20 ;  /* 0x0000001fff097899 */ /* 0x002fe20008011414 */
[----:B------:R-:W1:Y:S01]  /*00a0*/  S2R R19, SR_TID.X ;  /* 0x0000000000137919 */ /* 0x000e620000002100 */
[----:B------:R-:W-:-:S05]  /*00b0*/  ULOP3.LUT UP0, URZ, UR20, 0xf, URZ, 0xc0, !UPT ;  /* 0x0000000f14ff7892 */ /* 0x000fca000f80c0ff */
[----:B------:R-:W1:Y:S01]  /*00c0*/  LDC R0, c[0x0][0x360] ;  /* 0x0000d800ff007b82 */ /* 0x000e620000000800 */
[----:B-----5:R-:W-:Y:S02]  /*00d0*/  UIMAD.WIDE.U32 UR16, UR8, UR20, URZ ;  /* 0x00000014081072a5 */ /* 0x020fe4000f8e00ff */
[----:B------:R-:W-:Y:S02]  /*00e0*/  UIMAD UR9, UR9, UR8, URZ ;  /* 0x00000008090972a4 */ /* 0x000fe4000f8e02ff */
[----:B------:R-:W-:Y:S02]  /*00f0*/  USHF.L.U32 UR11, UR16, 0x1, URZ ;  /* 0x00000001100b7899 */ /* 0x000fe400080006ff */
[----:B---3--:R-:W-:Y:S02]  /*0100*/  UIADD3 UR18, UP1, UPT, UR16, UR6, URZ ;  /* 0x0000000610127290 */ /* 0x008fe4000ff3e0ff */
[----:B------:R-:W-:Y:S02]  /*0110*/  UIADD3 UR12, UPT, UPT, UR17, UR9, URZ ;  /* 0x00000009110c7290 */ /* 0x000fe4000fffe0ff */
[----:B------:R-:W-:-:S02]  /*0120*/  UIADD3 UR8, UP2, UPT, UR11, UR4, URZ ;  /* 0x000000040b087290 */ /* 0x000fc4000ff5e0ff */
[----:B------:R-:W-:Y:S01]  /*0130*/  UIADD3.X UR19, UPT, UPT, UR12, UR7, URZ, UP1, !UPT ;  /* 0x000000070c137290 */ /* 0x000fe20008ffe4ff */
[----:B0-----:R-:W-:Y:S01]  /*0140*/  IMAD.U32 R2, RZ, RZ, UR18 ;  /* 0x00000012ff027e24 */ /* 0x001fe2000f8e00ff */
[----:B------:R-:W-:Y:S02]  /*0150*/  ULOP3.LUT UP1, URZ, UR8, 0x1f, URZ, 0xc0, !UPT ;  /* 0x0000001f08ff7892 */ /* 0x000fe4000f82c0ff */
[----:B------:R-:W-:Y:S01]  /*0160*/  USHF.L.U64.HI UR9, UR16, 0x1, UR12 ;  /* 0x0000000110097899 */ /* 0x000fe2000801020c */
[----:B------:R-:W-:Y:S01]  /*0170*/  IMAD.U32 R20, RZ, RZ, UR8 ;  /* 0x00000008ff147e24 */ /* 0x000fe2000f8e00ff */
[----:B------:R-:W-:Y:S01]  /*0180*/  UPLOP3.LUT UP0, UPT, UP0, UP1, UPT, 0xf8, 0x8f ;  /* 0x00000000008f789c */ /* 0x000fe20000703f70 */
[----:B------:R-:W-:Y:S01]  /*0190*/  IMAD.U32 R3, RZ, RZ, UR19 ;  /* 0x00000013ff037e24 */ /* 0x000fe2000f8e00ff */
[----:B------:R-:W-:-:S06]  /*01a0*/  UIADD3.X UR10, UPT, UPT, UR9, UR5, URZ, UP2, !UPT ;  /* 0x00000005090a7290 */ /* 0x000fcc00097fe4ff */
[----:B------:R-:W-:Y:S01]  /*01b0*/  MOV R21, UR10 ;  /* 0x0000000a00157c02 */ /* 0x000fe20008000f00 */
[----:B----4-:R-:W0:Y:S01]  /*01c0*/  MUFU.RCP R16, R16 ;  /* 0x0000001000107308 */ /* 0x010e220000001000 */
[----:B--2---:R-:W-:Y:S01]  /*01d0*/  R2UR UR13, R4 ;  /* 0x00000000040d72ca */ /* 0x004fe200000e0000 */
[----:B-1----:R-:W-:-:S14]  /*01e0*/  BRA.U UP0, `(.L_x_280) ;  /* 0x0000001900087547 */ /* 0x002fdc000b800000 */
        /* <DEDUP_REMOVED lines=34> */
[----:B--2---:R-:W-:Y:S02]  /*0410*/  HADD2.F32 R15, -RZ, R4.H1_H1 ;  /* 0x30000004ff0f7230 */ /* 0x004fe40000004100 */
[----:B------:R-:W-:Y:S02]  /*0420*/  HADD2.F32 R25, -RZ, R8.H1_H1 ;  /* 0x30000008ff197230 */ /* 0x000fe40000004100 */
[----:B------:R-:W-:Y:S02]  /*0430*/  HADD2.F32 R17, -RZ, R5.H1_H1 ;  /* 0x30000005ff117230 */ /* 0x000fe40000004100 */
[----:B------:R-:W-:Y:S02]  /*0440*/  HADD2.F32 R13, -RZ, R4.H0_H0 ;  /* 0x20000004ff0d7230 */ /* 0x000fe40000004100 */
[----:B0-----:R-:W-:Y:S01]  /*0450*/  FMUL.FTZ R4, R16, R15 ;  /* 0x0000000f10047220 */ /* 0x001fe20000410000 */
[----:B------:R-:W-:-:S02]  /*0460*/  HADD2.F32 R23, -RZ, R8.H0_H0 ;  /* 0x20000008ff177230 */ /* 0x000fc40000004100 */
[C---:B------:R-:W-:Y:S01]  /*0470*/  FMUL.FTZ R18, R16.reuse, R25 ;  /* 0x0000001910127220 */ /* 0x040fe20000410000 */
[----:B------:R-:W-:Y:S02]  /*0480*/  HADD2.F32 R15, -RZ, R5.H0_H0 ;  /* 0x20000005ff0f7230 */ /* 0x000fe40000004100 */
[C---:B------:R-:W-:Y:S01]  /*0490*/  FMUL.FTZ R14, R16.reuse, R17 ;  /* 0x00000011100e7220 */ /* 0x040fe20000410000 */
[--C-:B------:R-:W-:Y:S02]  /*04a0*/  HADD2.F32 R25, -RZ, R9.reuse.H1_H1 ;  /* 0x30000009ff197230 */ /* 0x100fe40000004100 */
[C---:B------:R-:W-:Y:S01]  /*04b0*/  FMUL.FTZ R8, R16.reuse, R23 ;  /* 0x0000001710087220 */ /* 0x040fe20000410000 */
[----:B------:R-:W-:Y:S02]  /*04c0*/  HADD2.F32 R17, -RZ, R6.H1_H1 ;  /* 0x30000006ff117230 */ /* 0x000fe40000004100 */
[----:B------:R-:W-:Y:S01]  /*04d0*/  FMUL.FTZ R5, R16, R15 ;  /* 0x0000000f10057220 */ /* 0x000fe20000410000 */
[----:B------:R-:W-:-:S02]  /*04e0*/  HADD2.F32 R23, -RZ, R9.H0_H0 ;  /* 0x20000009ff177230 */ /* 0x000fc40000004100 */
[C---:B------:R-:W-:Y:S01]  /*04f0*/  FMUL.FTZ R22, R16.reuse, R25 ;  /* 0x0000001910167220 */ /* 0x040fe20000410000 */
[----:B------:R-:W-:Y:S02]  /*0500*/  HADD2.F32 R15, -RZ, R6.H0_H0 ;  /* 0x20000006ff0f7230 */ /* 0x000fe40000004100 */
[C---:B------:R-:W-:Y:S01]  /*0510*/  FMUL.FTZ R6, R16.reuse, R17 ;  /* 0x0000001110067220 */ /* 0x040fe20000410000 */
[--C-:B------:R-:W-:Y:S02]  /*0520*/  HADD2.F32 R25, -RZ, R10.reuse.H1_H1 ;  /* 0x3000000aff197230 */ /* 0x100fe40000004100 */
[C---:B------:R-:W-:Y:S01]  /*0530*/  FMUL.FTZ R9, R16.reuse, R23 ;  /* 0x0000001710097220 */ /* 0x040fe20000410000 */
[--C-:B------:R-:W-:Y:S02]  /*0540*/  HADD2.F32 R17, -RZ, R7.reuse.H0_H0 ;  /* 0x20000007ff117230 */ /* 0x100fe40000004100 */
[----:B------:R-:W-:Y:S01]  /*0550*/  FMUL.FTZ R13, R16, R13 ;  /* 0x0000000d100d7220 */ /* 0x000fe20000410000 */
[----:B------:R-:W-:Y:S01]  /*0560*/  HADD2.F32 R7, -RZ, R7.H1_H1 ;  /* 0x30000007ff077230 */ /* 0x000fe20000004100 */
[----:B------:R-:W0:Y:S01]  /*0570*/  F2I.NTZ R4, R4 ;  /* 0x0000000400047305 */ /* 0x000e220000203100 */
[----:B------:R-:W-:-:S02]  /*0580*/  HADD2.F32 R23, -RZ, R10.H0_H0 ;  /* 0x2000000aff177230 */ /* 0x000fc40000004100 */
[C---:B------:R-:W-:Y:S01]  /*0590*/  FMUL.FTZ R10, R16.reuse, R25 ;  /* 0x00000019100a7220 */ /* 0x040fe20000410000 */
[--C-:B------:R-:W-:Y:S02]  /*05a0*/  HADD2.F32 R25, -RZ, R11.reuse.H0_H0 ;  /* 0x2000000bff197230 */ /* 0x100fe40000004100 */
[C---:B------:R-:W-:Y:S01]  /*05b0*/  FMUL.FTZ R7, R16.reuse, R7 ;  /* 0x0000000710077220 */ /* 0x040fe20000410000 */
[----:B------:R-:W-:Y:S02]  /*05c0*/  HADD2.F32 R11, -RZ, R11.H1_H1 ;  /* 0x3000000bff0b7230 */ /* 0x000fe40000004100 */
[C---:B------:R-:W-:Y:S01]  /*05d0*/  FMUL.FTZ R17, R16.reuse, R17 ;  /* 0x0000001110117220 */ /* 0x040fe20000410000 */
[C---:B------:R-:W-:Y:S01]  /*05e0*/  FMUL.FTZ R23, R16.reuse, R23 ;  /* 0x0000001710177220 */ /* 0x040fe20000410000 */
[----:B------:R-:W1:Y:S01]  /*05f0*/  F2I.NTZ R13, R13 ;  /* 0x0000000d000d7305 */ /* 0x000e620000203100 */
[C---:B------:R-:W-:Y:S01]  /*0600*/  FMUL.FTZ R15, R16.reuse, R15 ;  /* 0x0000000f100f7220 */ /* 0x040fe20000410000 */
[C---:B------:R-:W-:Y:S01]  /*0610*/  FMUL.FTZ R11, R16.reuse, R11 ;  /* 0x0000000b100b7220 */ /* 0x040fe20000410000 */
[----:B------:R-:W-:Y:S01]  /*0620*/  FMUL.FTZ R24, R16, R25 ;  /* 0x0000001910187220 */ /* 0x000fe20000410000 */
        /* <DEDUP_REMOVED lines=11> */
[----:B------:R-:W-:-:S03]  /*06e0*/  PRMT R4, R13, 0x3340, R4 ;  /* 0x000033400d047816 */ /* 0x000fc60000000004 */
[----:B------:R-:W2:Y:S01]  /*06f0*/  F2I.NTZ R5, R5 ;  /* 0x0000000500057305 */ /* 0x000ea20000203100 */
[----:B-1----:R-:W-:Y:S02]  /*0700*/  IADD3 R17, PT, PT, R17, UR13, RZ ;  /* 0x0000000d11117c10 */ /* 0x002fe4000fffe0ff */
[----:B------:R-:W-:Y:S02]  /*0710*/  PRMT R7, R7, 0x8880, RZ ;  /* 0x0000888007077816 */ /* 0x000fe400000000ff */
[----:B------:R-:W-:Y:S01]  /*0720*/  I2I.S8.S32.SAT R17, R17 ;  /* 0x0000001100117238 */ /* 0x000fe20000001000 */
[----:B0-----:R-:W-:Y:S02]  /*0730*/  VIADD R14, R14, UR13 ;  /* 0x0000000d0e0e7c36 */ /* 0x001fe40008000000 */
[----:B------:R-:W0:Y:S01]  /*0740*/  F2I.NTZ R18, R18 ;  /* 0x0000001200127305 */ /* 0x000e220000203100 */
[----:B------:R-:W-:Y:S02]  /*0750*/  PRMT R17, R17, 0x8880, RZ ;  /* 0x0000888011117816 */ /* 0x000fe400000000ff */
[----:B------:R-:W-:-:S02]  /*0760*/  I2I.S8.S32.SAT R14, R14 ;  /* 0x0000000e000e7238 */ /* 0x000fc40000001000 */
[----:B------:R-:W-:-:S03]  /*0770*/  PRMT R7, R17, 0x3340, R7 ;  /* 0x0000334011077816 */ /* 0x000fc60000000007 */
[----:B------:R-:W1:Y:S01]  /*0780*/  F2I.NTZ R9, R9 ;  /* 0x0000000900097305 */ /* 0x000e620000203100 */
[----:B--2---:R-:W-:Y:S02]  /*0790*/  IADD3 R5, PT, PT, R5, UR13, RZ ;  /* 0x0000000d05057c10 */ /* 0x004fe4000fffe0ff */
[----:B------:R-:W-:Y:S02]  /*07a0*/  PRMT R14, R14, 0x8880, RZ ;  /* 0x000088800e0e7816 */ /* 0x000fe400000000ff */
[----:B------:R-:W-:Y:S01]  /*07b0*/  I2I.S8.S32.SAT R5, R5 ;  /* 0x0000000500057238 */ /* 0x000fe20000001000 */
[----:B0-----:R-:W-:Y:S02]  /*07c0*/  VIADD R18, R18, UR13 ;  /* 0x0000000d12127c36 */ /* 0x001fe40008000000 */
[----:B------:R-:W0:Y:S01]  /*07d0*/  F2I.NTZ R23, R23 ;  /* 0x0000001700177305 */ /* 0x000e220000203100 */
[----:B------:R-:W-:Y:S02]  /*07e0*/  PRMT R5, R5, 0x8880, RZ ;  /* 0x0000888005057816 */ /* 0x000fe400000000ff */
[----:B------:R-:W-:-:S02]  /*07f0*/  I2I.S8.S32.SAT R18, R18 ;  /* 0x0000001200127238 */ /* 0x000fc40000001000 */
[----:B------:R-:W-:-:S03]  /*0800*/  PRMT R5, R5, 0x3340, R14 ;  /* 0x0000334005057816 */ /* 0x000fc6000000000e */
[----:B------:R-:W2:Y:S01]  /*0810*/  F2I.NTZ R11, R11 ;  /* 0x0000000b000b7305 */ /* 0x000ea20000203100 */
[----:B-1----:R-:W-:Y:S02]  /*0820*/  IADD3 R9, PT, PT, R9, UR13, RZ ;  /* 0x0000000d09097c10 */ /* 0x002fe4000fffe0ff */
        /* <DEDUP_REMOVED lines=15> */
[----:B------:R-:W-:-:S03]  /*0920*/  I2I.S8.S32.SAT R15, R15 ;  /* 0x0000000f000f7238 */ /* 0x000fc60000001000 */
        /* <DEDUP_REMOVED lines=8> */
[----:B------:R-:W-:Y:S02]  /*09b0*/  I2I.S8.S32.SAT R22, R22 ;  /* 0x0000001600167238 */ /* 0x000fe40000001000 */
[----:B------:R-:W-:Y:S01]  /*09c0*/  PRMT R6, R15, 0x3340, R6 ;  /* 0x000033400f067816 */ /* 0x000fe20000000006 */
[----:B--2---:R-:W-:Y:S01]  /*09d0*/  VIADD R10, R10, UR13 ;  /* 0x0000000d0a0a7c36 */ /* 0x004fe20008000000 */
[----:B------:R-:W1:Y:S01]  /*09e0*/  F2I.NTZ R24, R24 ;  /* 0x0000001800187305 */ /* 0x000e620000203100 */
[----:B------:R-:W-:-:S02]  /*09f0*/  PRMT R22, R22, 0x8880, RZ ;  /* 0x0000888016167816 */ /* 0x000fc400000000ff */
[----:B------:R-:W-:Y:S02]  /*0a00*/  PRMT R5, R6, 0x5410, R7 ;  /* 0x0000541006057816 */ /* 0x000fe40000000007 */
[----:B------:R-:W-:Y:S01]  /*0a10*/  I2I.S8.S32.SAT R10, R10 ;  /* 0x0000000a000a7238 */ /* 0x000fe20000001000 */
[----:B0-----:R-:W-:Y:S01]  /*0a20*/  VIADD R8, R8, UR13 ;  /* 0x0000000d08087c36 */ /* 0x001fe20008000000 */
[----:B------:R-:W-:Y:S02]  /*0a30*/  MOV R11, R22 ;  /* 0x00000016000b7202 */ /* 0x000fe40000000f00 */
[----:B------:R-:W-:Y:S01]  /*0a40*/  PRMT R14, R10, 0x8880, RZ ;  /* 0x000088800a0e7816 */ /* 0x000fe200000000ff */
[----:B------:R-:W-:Y:S01]  /*0a50*/  IMAD.MOV.U32 R10, RZ, RZ, R13 ;  /* 0x000000ffff0a7224 */ /* 0x000fe200078e000d */
[----:B------:R-:W-:Y:S01]  /*0a60*/  I2I.S8.S32.SAT R8, R8 ;  /* 0x0000000800087238 */ /* 0x000fe20000001000 */
[----:B------:R-:W-:Y:S01]  /*0a70*/  IMAD.MOV.U32 R13, RZ, RZ, R23 ;  /* 0x000000ffff0d7224 */ /* 0x000fe200078e0017 */
[----:B-1----:R-:W-:-:S02]  /*0a80*/  IADD3 R24, PT, PT, R24, UR13, RZ ;  /* 0x0000000d18187c10 */ /* 0x002fc4000fffe0ff */
[----:B------:R-:W-:Y:S02]  /*0a90*/  PRMT R8, R8, 0x8880, RZ ;  /* 0x0000888008087816 */ /* 0x000fe400000000ff */
[----:B------:R-:W-:Y:S02]  /*0aa0*/  I2I.S8.S32.SAT R24, R24 ;  /* 0x0000001800187238 */ /* 0x000fe40000001000 */
[----:B------:R-:W-:Y:S02]  /*0ab0*/  PRMT R8, R8, 0x3340, R9 ;  /* 0x0000334008087816 */ /* 0x000fe40000000009 */
[----:B------:R-:W-:Y:S02]  /*0ac0*/  PRMT R15, R24, 0x8880, RZ ;  /* 0x00008880180f7816 */ /* 0x000fe400000000ff */
[----:B------:R-:W-:Y:S02]  /*0ad0*/  PRMT R11, R10, 0x3340, R11 ;  /* 0x000033400a0b7816 */ /* 0x000fe4000000000b */
[----:B------:R-:W-:-:S02]  /*0ae0*/  PRMT R13, R13, 0x3340, R14 ;  /* 0x000033400d0d7816 */ /* 0x000fc4000000000e */
[----:B------:R-:W-:Y:S02]  /*0af0*/  PRMT R18, R15, 0x3340, R18 ;  /* 0x000033400f127816 */ /* 0x000fe40000000012 */
[----:B------:R-:W-:Y:S01]  /*0b00*/  PRMT R6, R8, 0x5410, R11 ;  /* 0x0000541008067816 */ /* 0x000fe2000000000b */
[----:B------:R-:W-:Y:S01]  /*0b10*/  IMAD.WIDE.U32 R8, R19, 0x10, R2 ;  /* 0x0000001013087825 */ /* 0x000fe200078e0002 */
[----:B------:R-:W-:-:S03]  /*0b20*/  PRMT R7, R13, 0x5410, R18 ;  /* 0x000054100d077816 */ /* 0x000fc60000000012 */
[----:B------:R-:W-:Y:S02]  /*0b30*/  IMAD.MOV.U32 R19, RZ, RZ, R12 ;  /* 0x000000ffff137224 */ /* 0x000fe400078e000c */
[----:B------:R1:W-:Y:S05]  /*0b40*/  STG.E.128 desc[UR14][R8.64], R4 ;  /* 0x0000000408007986 */ /* 0x0003ea000c101d0e */
.L_x_282:
[----:B------:R-:W-:Y:S05]  /*0b50*/  BSYNC.RECONVERGENT B0 ;  /* 0x0000000000007941 */ /* 0x000fea0003800200 */
.L_x_281:
[----:B------:R-:W-:Y:S05]  /*0b60*/  @!P1 EXIT ;  /* 0x000000000000994d */ /* 0x000fea0003800000 */
[----:B------:R-:W-:-:S07]  /*0b70*/  IADD3 R17, PT, PT, R19, R0, RZ ;  /* 0x0000000013117210 */ /* 0x000fce0007ffe0ff */
.L_x_283:
[----:B-12---:R-:W-:-:S06]  /*0b80*/  IMAD.WIDE.U32 R6, R19, 0x20, R20 ;  /* 0x0000002013067825 */ /* 0x006fcc00078e0014 */
[----:B------:R-:W2:Y:S02]  /*0b90*/  LDG.E.ENL2.256 R8, R4, desc[UR14][R6.64] ;  /* 0xfe00000e0604797e */ /* 0x000ea40008121908 */
[--C-:B--2---:R-:W-:Y:S02]  /*0ba0*/  HADD2.F32 R13, -RZ, R4.reuse.H0_H0 ;  /* 0x20000004ff0d7230 */ /* 0x104fe40000004100 */
[----:B------:R-:W-:Y:S02]  /*0bb0*/  HADD2.F32 R15, -RZ, R4.H1_H1 ;  /* 0x30000004ff0f7230 */ /* 0x000fe40000004100 */
[----:B------:R-:W-:Y:S02]  /*0bc0*/  HADD2.F32 R23, -RZ, R6.H1_H1 ;  /* 0x30000006ff177230 */ /* 0x000fe40000004100 */
[C---:B0-----:R-:W-:Y:S01]  /*0bd0*/  FMUL.FTZ R12, R16.reuse, R13 ;  /* 0x0000000d100c7220 */ /* 0x041fe20000410000 */
[--C-:B------:R-:W-:Y:S02]  /*0be0*/  HADD2.F32 R13, -RZ, R5.reuse.H0_H0 ;  /* 0x20000005ff0d7230 */ /* 0x100fe40000004100 */
[----:B------:R-:W-:Y:S01]  /*0bf0*/  FMUL.FTZ R4, R16, R15 ;  /* 0x0000000f10047220 */ /* 0x000fe20000410000 */
[----:B------:R-:W-:-:S02]  /*0c00*/  HADD2.F32 R15, -RZ, R5.H1_H1 ;  /* 0x30000005ff0f7230 */ /* 0x000fc40000004100 */
[----:B------:R-:W-:Y:S02]  /*0c10*/  HADD2.F32 R25, -RZ, R8.H1_H1 ;  /* 0x30000008ff197230 */ /* 0x000fe40000004100 */
[C---:B------:R-:W-:Y:S01]  /*0c20*/  FMUL.FTZ R5, R16.reuse, R13 ;  /* 0x0000000d10057220 */ /* 0x040fe20000410000 */
[----:B------:R-:W0:Y:S01]  /*0c30*/  F2I.NTZ R12, R12 ;  /* 0x0000000c000c7305 */ /* 0x000e220000203100 */
[C---:B------:R-:W-:Y:S01]  /*0c40*/  FMUL.FTZ R13, R16.reuse, R15 ;  /* 0x0000000f100d7220 */ /* 0x040fe20000410000 */
[----:B------:R-:W-:Y:S02]  /*0c50*/  HADD2.F32 R15, -RZ, R6.H0_H0 ;  /* 0x20000006ff0f7230 */ /* 0x000fe40000004100 */
[C---:B------:R-:W-:Y:S01]  /*0c60*/  FMUL.FTZ R6, R16.reuse, R23 ;  /* 0x0000001710067220 */ /* 0x040fe20000410000 */
[----:B------:R-:W-:Y:S02]  /*0c70*/  HADD2.F32 R23, -RZ, R8.H0_H0 ;  /* 0x20000008ff177230 */ /* 0x000fe40000004100 */
[----:B------:R-:W-:Y:S01]  /*0c80*/  FMUL.FTZ R18, R16, R25 ;  /* 0x0000001910127220 */ /* 0x000fe20000410000 */
[----:B------:R-:W-:-:S02]  /*0c90*/  HADD2.F32 R25, -RZ, R9.H1_H1 ;  /* 0x30000009ff197230 */ /* 0x000fc40000004100 */
[C---:B------:R-:W-:Y:S01]  /*0ca0*/  FMUL.FTZ R14, R16.reuse, R15 ;  /* 0x0000000f100e7220 */ /* 0x040fe20000410000 */
[----:B------:R-:W-:Y:S02]  /*0cb0*/  HADD2.F32 R15, -RZ, R7.H0_H0 ;  /* 0x20000007ff0f7230 */ /* 0x000fe40000004100 */
[C---:B------:R-:W-:Y:S01]  /*0cc0*/  FMUL.FTZ R8, R16.reuse, R23 ;  /* 0x0000001710087220 */ /* 0x040fe20000410000 */
[----:B------:R-:W-:Y:S02]  /*0cd0*/  HADD2.F32 R23, -RZ, R9.H0_H0 ;  /* 0x20000009ff177230 */ /* 0x000fe40000004100 */
[C---:B------:R-:W-:Y:S01]  /*0ce0*/  FMUL.FTZ R22, R16.reuse, R25 ;  /* 0x0000001910167220 */ /* 0x040fe20000410000 */
[----:B------:R-:W-:Y:S02]  /*0cf0*/  HADD2.F32 R25, -RZ, R10.H1_H1 ;  /* 0x3000000aff197230 */ /* 0x000fe40000004100 */
[----:B------:R-:W-:Y:S01]  /*0d00*/  FMUL.FTZ R15, R16, R15 ;  /* 0x0000000f100f7220 */ /* 0x000fe20000410000 */
[----:B------:R-:W-:-:S02]  /*0d10*/  HADD2.F32 R7, -RZ, R7.H1_H1 ;  /* 0x30000007ff077230 */ /* 0x000fc40000004100 */
[C---:B------:R-:W-:Y:S01]  /*0d20*/  FMUL.FTZ R9, R16.reuse, R23 ;  /* 0x0000001710097220 */ /* 0x040fe20000410000 */
[----:B------:R-:W-:Y:S02]  /*0d30*/  HADD2.F32 R23, -RZ, R10.H0_H0 ;  /* 0x2000000aff177230 */ /* 0x000fe40000004100 */
[C---:B------:R-:W-:Y:S01]  /*0d40*/  FMUL.FTZ R10, R16.reuse, R25 ;  /* 0x00000019100a7220 */ /* 0x040fe20000410000 */
[--C-:B------:R-:W-:Y:S02]  /*0d50*/  HADD2.F32 R25, -RZ, R11.reuse.H0_H0 ;  /* 0x2000000bff197230 */ /* 0x100fe40000004100 */
[C---:B------:R-:W-:Y:S01]  /*0d60*/  FMUL.FTZ R7, R16.reuse, R7 ;  /* 0x0000000710077220 */ /* 0x040fe20000410000 */
[----:B------:R-:W-:Y:S01]  /*0d70*/  HADD2.F32 R11, -RZ, R11.H1_H1 ;  /* 0x3000000bff0b7230 */ /* 0x000fe20000004100 */
[----:B------:R-:W1:Y:S01]  /*0d80*/  F2I.NTZ R4, R4 ;  /* 0x0000000400047305 */ /* 0x000e620000203100 */
[C---:B------:R-:W-:Y:S01]  /*0d90*/  FMUL.FTZ R23, R16.reuse, R23 ;  /* 0x0000001710177220 */ /* 0x040fe20000410000 */
[----:B------:R-:W-:Y:S01]  /*0da0*/  FMUL.FTZ R24, R16, R25 ;  /* 0x0000001910187220 */ /* 0x000fe20000410000 */
[----:B0-----:R-:W-:-:S02]  /*0db0*/  VIADD R12, R12, UR13 ;  /* 0x0000000d0c0c7c36 */ /* 0x001fc40008000000 */
[----:B------:R-:W-:-:S03]  /*0dc0*/  FMUL.FTZ R11, R16, R11 ;  /* 0x0000000b100b7220 */ /* 0x000fc60000410000 */
[----:B------:R-:W0:Y:S01]  /*0dd0*/  F2I.NTZ R5, R5 ;  /* 0x0000000500057305 */ /* 0x000e220000203100 */
[----:B------:R-:W-:-:S04]  /*0de0*/  I2I.S8.S32.SAT R12, R12 ;  /* 0x0000000c000c7238 */ /* 0x000fc80000001000 */
[----:B------:R-:W-:Y:S01]  /*0df0*/  PRMT R12, R12, 0x8880, RZ ;  /* 0x000088800c0c7816 */ /* 0x000fe200000000ff */
[----:B-1----:R-:W-:Y:S02]  /*0e00*/  VIADD R4, R4, UR13 ;  /* 0x0000000d04047c36 */ /* 0x002fe40008000000 */
[----:B------:R-:W1:Y:S03]  /*0e10*/  F2I.NTZ R15, R15 ;  /* 0x0000000f000f7305 */ /* 0x000e660000203100 */
        /* <DEDUP_REMOVED lines=10> */
[----:B0-----:R-:W-:-:S03]  /*0ec0*/  IADD3 R13, PT, PT, R13, UR13, RZ ;  /* 0x0000000d0d0d7c10 */ /* 0x001fc6000fffe0ff */
[----:B------:R-:W0:Y:S01]  /*0ed0*/  F2I.NTZ R18, R18 ;  /* 0x0000001200127305 */ /* 0x000e220000203100 */
[----:B------:R-:W-:Y:S02]  /*0ee0*/  PRMT R15, R15, 0x8880, RZ ;  /* 0x000088800f0f7816 */ /* 0x000fe400000000ff */
[----:B------:R-:W-:Y:S02]  /*0ef0*/  I2I.S8.S32.SAT R13, R13 ;  /* 0x0000000d000d7238 */ /* 0x000fe40000001000 */
[----:B-1----:R-:W-:-:S03]  /*0f00*/  IADD3 R7, PT, PT, R7, UR13, RZ ;  /* 0x0000000d07077c10 */ /* 0x002fc6000fffe0ff */
[----:B------:R-:W1:Y:S01]  /*0f10*/  F2I.NTZ R9, R9 ;  /* 0x0000000900097305 */ /* 0x000e620000203100 */
[----:B------:R-:W-:Y:S02]  /*0f20*/  PRMT R13, R13, 0x8880, RZ ;  /* 0x000088800d0d7816 */ /* 0x000fe400000000ff */
[----:B------:R-:W-:Y:S02]  /*0f30*/  I2I.S8.S32.SAT R7, R7 ;  /* 0x0000000700077238 */ /* 0x000fe40000001000 */
[----:B------:R-:W-:Y:S01]  /*0f40*/  PRMT R5, R5, 0x3340, R13 ;  /* 0x0000334005057816 */ /* 0x000fe2000000000d */
[----:B0-----:R-:W-:Y:S02]  /*0f50*/  VIADD R18, R18, UR13 ;  /* 0x0000000d12127c36 */ /* 0x001fe40008000000 */
[----:B------:R-:W0:Y:S01]  /*0f60*/  F2I.NTZ R22, R22 ;  /* 0x0000001600167305 */ /* 0x000e220000203100 */
[----:B------:R-:W-:Y:S02]  /*0f70*/  PRMT R7, R7, 0x8880, RZ ;  /* 0x0000888007077816 */ /* 0x000fe400000000ff */
[----:B------:R-:W-:-:S02]  /*0f80*/  PRMT R4, R4, 0x5410, R5 ;  /* 0x0000541004047816 */ /* 0x000fc40000000005 */
[----:B------:R-:W-:Y:S01]  /*0f90*/  I2I.S8.S32.SAT R18, R18 ;  /* 0x0000001200127238 */ /* 0x000fe20000001000 */
[----:B-1----:R-:W-:Y:S02]  /*0fa0*/  VIADD R9, R9, UR13 ;  /* 0x0000000d09097c36 */ /* 0x002fe40008000000 */
[----:B------:R-:W1:Y:S01]  /*0fb0*/  F2I.NTZ R14, R14 ;  /* 0x0000000e000e7305 */ /* 0x000e620000203100 */
[----:B------:R-:W-:Y:S02]  /*0fc0*/  PRMT R18, R18, 0x8880, RZ ;  /* 0x0000888012127816 */ /* 0x000fe400000000ff */
[----:B------:R-:W-:Y:S02]  /*0fd0*/  PRMT R7, R15, 0x3340, R7 ;  /* 0x000033400f077816 */ /* 0x000fe40000000007 */
[----:B------:R-:W-:Y:S02]  /*0fe0*/  I2I.S8.S32.SAT R9, R9 ;  /* 0x0000000900097238 */ /* 0x000fe40000001000 */
[----:B0-----:R-:W-:Y:S01]  /*0ff0*/  IADD3 R22, PT, PT, R22, UR13, RZ ;  /* 0x0000000d16167c10 */ /* 0x001fe2000fffe0ff */
[----:B------:R-:W0:Y:S01]  /*1000*/  F2I.NTZ R6, R6 ;  /* 0x0000000600067305 */ /* 0x000e220000203100 */
[----:B------:R-:W-:Y:S01]  /*1010*/  PRMT R12, R9, 0x8880, RZ ;  /* 0x00008880090c7816 */ /* 0x000fe200000000ff */
[----:B------:R-:W-:Y:S01]  /*1020*/  IMAD.MOV.U32 R9, RZ, RZ, R18 ;  /* 0x000000ffff097224 */ /* 0x000fe200078e0012 */
        /* <DEDUP_REMOVED lines=18> */
[----:B------:R-:W-:Y:S02]  /*1150*/  I2I.S8.S32.SAT R10, R10 ;  /* 0x0000000a000a7238 */ /* 0x000fe40000001000 */
[----:B-1----:R-:W-:Y:S01]  /*1160*/  IADD3 R11, PT, PT, R11, UR13, RZ ;  /* 0x0000000d0b0b7c10 */ /* 0x002fe2000fffe0ff */
[----:B------:R-:W1:Y:S01]  /*1170*/  F2I.NTZ R24, R24 ;  /* 0x0000001800187305 */ /* 0x000e620000203100 */
[----:B------:R-:W-:Y:S01]  /*1180*/  PRMT R13, R10, 0x8880, RZ ;  /* 0x000088800a0d7816 */ /* 0x000fe200000000ff */
[----:B------:R-:W-:Y:S01]  /*1190*/  IMAD.MOV.U32 R10, RZ, RZ, R12 ;  /* 0x000000ffff0a7224 */ /* 0x000fe200078e000c */
[----:B------:R-:W-:Y:S02]  /*11a0*/  I2I.S8.S32.SAT R11, R11 ;  /* 0x0000000b000b7238 */ /* 0x000fe40000001000 */
[----:B------:R-:W-:Y:S01]  /*11b0*/  MOV R12, R23 ;  /* 0x00000017000c7202 */ /* 0x000fe20000000f00 */
[----:B0-----:R-:W-:Y:S01]  /*11c0*/  VIADD R8, R8, UR13 ;  /* 0x0000000d08087c36 */ /* 0x001fe20008000000 */
[----:B------:R-:W-:Y:S01]  /*11d0*/  PRMT R15, R11, 0x8880, RZ ;  /* 0x000088800b0f7816 */ /* 0x000fe200000000ff */
[----:B------:R-:W-:Y:S01]  /*11e0*/  IMAD.MOV.U32 R11, RZ, RZ, R22 ;  /* 0x000000ffff0b7224 */ /* 0x000fe200078e0016 */
[----:B------:R-:W-:Y:S01]  /*11f0*/  PRMT R12, R12, 0x3340, R13 ;  /* 0x000033400c0c7816 */ /* 0x000fe2000000000d */
[----:B------:R-:W-:Y:S01]  /*1200*/  IMAD.WIDE.U32 R22, R19, 0x10, R2 ;  /* 0x0000001013167825 */ /* 0x000fe200078e0002 */
[----:B------:R-:W-:-:S02]  /*1210*/  I2I.S8.S32.SAT R8, R8 ;  /* 0x0000000800087238 */ /* 0x000fc40000001000 */
[----:B------:R-:W-:Y:S01]  /*1220*/  PRMT R11, R10, 0x3340, R11 ;  /* 0x000033400a0b7816 */ /* 0x000fe2000000000b */
[----:B-1----:R-:W-:Y:S01]  /*1230*/  VIADD R24, R24, UR13 ;  /* 0x0000000d18187c36 */ /* 0x002fe20008000000 */
[----:B------:R-:W-:-:S04]  /*1240*/  PRMT R8, R8, 0x8880, RZ ;  /* 0x0000888008087816 */ /* 0x000fc800000000ff */
[----:B------:R-:W-:Y:S02]  /*1250*/  I2I.S8.S32.SAT R24, R24 ;  /* 0x0000001800187238 */ /* 0x000fe40000001000 */
[----:B------:R-:W-:Y:S02]  /*1260*/  PRMT R8, R8, 0x3340, R9 ;  /* 0x0000334008087816 */ /* 0x000fe40000000009 */
[----:B------:R-:W-:Y:S02]  /*1270*/  PRMT R14, R24, 0x8880, RZ ;  /* 0x00008880180e7816 */ /* 0x000fe400000000ff */
[----:B------:R-:W-:Y:S01]  /*1280*/  PRMT R6, R8, 0x5410, R11 ;  /* 0x0000541008067816 */ /* 0x000fe2000000000b */
[----:B------:R-:W-:Y:S01]  /*1290*/  IMAD.WIDE.U32 R10, R17, 0x20, R20 ;  /* 0x00000020110a7825 */ /* 0x000fe200078e0014 */
[----:B------:R-:W-:-:S04]  /*12a0*/  PRMT R15, R14, 0x3340, R15 ;  /* 0x000033400e0f7816 */ /* 0x000fc8000000000f */
[----:B------:R-:W-:-:S05]  /*12b0*/  PRMT R7, R12, 0x5410, R15 ;  /* 0x000054100c077816 */ /* 0x000fca000000000f */
[----:B------:R0:W-:Y:S04]  /*12c0*/  STG.E.128 desc[UR14][R22.64], R4 ;  /* 0x0000000416007986 */ /* 0x0001e8000c101d0e */
[----:B------:R-:W2:Y:S01]  /*12d0*/  LDG.E.ENL2.256 R12, R8, desc[UR14][R10.64] ;  /* 0xfe00000e0a08797e */ /* 0x000ea2000812190c */
[----:B------:R-:W-:-:S04]  /*12e0*/  IADD3 R19, PT, PT, R0, R19, R0 ;  /* 0x0000001300137210 */ /* 0x000fc80007ffe000 */
[----:B------:R-:W-:Y:S01]  /*12f0*/  ISETP.GE.AND P0, PT, R19, UR8, PT ;  /* 0x0000000813007c0c */ /* 0x000fe2000bf06270 */
[----:B--2---:R-:W-:Y:S02]  /*1300*/  HADD2.F32 R25, -RZ, R8.H0_H0 ;  /* 0x20000008ff197230 */ /* 0x004fe40000004100 */
[----:B0-----:R-:W-:Y:S02]  /*1310*/  HADD2.F32 R23, -RZ, R12.H1_H1 ;  /* 0x3000000cff177230 */ /* 0x001fe40000004100 */
[----:B------:R-:W-:Y:S02]  /*1320*/  HADD2.F32 R7, -RZ, R10.H0_H0 ;  /* 0x2000000aff077230 */ /* 0x000fe40000004100 */
[----:B------:R-:W-:Y:S01]  /*1330*/  FMUL.FTZ R18, R16, R25 ;  /* 0x0000001910127220 */ /* 0x000fe20000410000 */
[--C-:B------:R-:W-:Y:S02]  /*1340*/  HADD2.F32 R25, -RZ, R9.reuse.H0_H0 ;  /* 0x20000009ff197230 */ /* 0x100fe40000004100 */
[----:B------:R-:W-:-:S02]  /*1350*/  HADD2.F32 R9, -RZ, R9.H1_H1 ;  /* 0x30000009ff097230 */ /* 0x000fc40000004100 */
[C---:B------:R-:W-:Y:S01]  /*1360*/  FMUL.FTZ R7, R16.reuse, R7 ;  /* 0x0000000710077220 */ /* 0x040fe20000410000 */
[----:B------:R-:W-:Y:S02]  /*1370*/  HADD2.F32 R27, -RZ, R8.H1_H1 ;  /* 0x30000008ff1b7230 */ /* 0x000fe40000004100 */
[C---:B------:R-:W-:Y:S01]  /*1380*/  FMUL.FTZ R25, R16.reuse, R25 ;  /* 0x0000001910197220 */ /* 0x040fe20000410000 */
[----:B------:R-:W0:Y:S01]  /*1390*/  F2I.NTZ R18, R18 ;  /* 0x0000001200127305 */ /* 0x000e220000203100 */
[C---:B------:R-:W-:Y:S01]  /*13a0*/  FMUL.FTZ R5, R16.reuse, R9 ;  /* 0x0000000910057220 */ /* 0x040fe20000410000 */
[----:B------:R-:W-:Y:S02]  /*13b0*/  HADD2.F32 R9, -RZ, R10.H1_H1 ;  /* 0x3000000aff097230 */ /* 0x000fe40000004100 */
[----:B------:R-:W-:-:S03]  /*13c0*/  FMUL.FTZ R8, R16, R27 ;  /* 0x0000001b10087220 */ /* 0x000fc60000410000 */
[----:B------:R-:W-:Y:S01]  /*13d0*/  FMUL.FTZ R6, R16, R9 ;  /* 0x0000000910067220 */ /* 0x000fe20000410000 */
[--C-:B------:R-:W-:Y:S01]  /*13e0*/  HADD2.F32 R9, -RZ, R11.reuse.H0_H0 ;  /* 0x2000000bff097230 */ /* 0x100fe20000004100 */
[----:B------:R1:W2:Y:S01]  /*13f0*/  F2I.NTZ R4, R25 ;  /* 0x0000001900047305 */ /* 0x0002a20000203100 */
[----:B------:R-:W-:-:S03]  /*1400*/  HADD2.F32 R11, -RZ, R11.H1_H1 ;  /* 0x3000000bff0b7230 */ /* 0x000fc60000004100 */
[C---:B------:R-:W-:Y:S02]  /*1410*/  FMUL.FTZ R10, R16.reuse, R9 ;  /* 0x00000009100a7220 */ /* 0x040fe40000410000 */
[C---:B------:R-:W-:Y:S01]  /*1420*/  FMUL.FTZ R9, R16.reuse, R11 ;  /* 0x0000000b10097220 */ /* 0x040fe20000410000 */
[----:B------:R-:W-:Y:S02]  /*1430*/  HADD2.F32 R11, -RZ, R12.H0_H0 ;  /* 0x2000000cff0b7230 */ /* 0x000fe40000004100 */
[C---:B------:R-:W-:Y:S01]  /*1440*/  FMUL.FTZ R12, R16.reuse, R23 ;  /* 0x00000017100c7220 */ /* 0x040fe20000410000 */
[--C-:B-1----:R-:W-:Y:S01]  /*1450*/  HADD2.F32 R25, -RZ, R13.reuse.H1_H1 ;  /* 0x3000000dff197230 */ /* 0x102fe20000004100 */
[----:B------:R-:W1:Y:S01]  /*1460*/  F2I.NTZ R7, R7 ;  /* 0x0000000700077305 */ /* 0x000e620000203100 */
[----:B------:R-:W-:Y:S02]  /*1470*/  HADD2.F32 R23, -RZ, R13.H0_H0 ;  /* 0x2000000dff177230 */ /* 0x000fe40000004100 */
[----:B------:R-:W-:Y:S01]  /*1480*/  FMUL.FTZ R11, R16, R11 ;  /* 0x0000000b100b7220 */ /* 0x000fe20000410000 */
[----:B0-----:R-:W-:-:S02]  /*1490*/  VIADD R18, R18, UR13 ;  /* 0x0000000d12127c36 */ /* 0x001fc40008000000 */
[C---:B------:R-:W-:Y:S01]  /*14a0*/  FMUL.FTZ R22, R16.reuse, R25 ;  /* 0x0000001910167220 */ /* 0x040fe20000410000 */
[--C-:B------:R-:W-:Y:S02]  /*14b0*/  HADD2.F32 R25, -RZ, R14.reuse.H1_H1 ;  /* 0x3000000eff197230 */ /* 0x100fe40000004100 */
[----:B------:R-:W-:Y:S01]  /*14c0*/  FMUL.FTZ R13, R16, R23 ;  /* 0x00000017100d7220 */ /* 0x000fe20000410000 */
[----:B------:R-:W-:Y:S01]  /*14d0*/  HADD2.F32 R23, -RZ, R14.H0_H0 ;  /* 0x2000000eff177230 */ /* 0x000fe20000004100 */
[----:B------:R-:W0:Y:S01]  /*14e0*/  F2I.NTZ R6, R6 ;  /* 0x0000000600067305 */ /* 0x000e220000203100 */
[----:B--2---:R-:W-:Y:S02]  /*14f0*/  VIADD R4, R4, UR13 ;  /* 0x0000000d04047c36 */ /* 0x004fe40008000000 */
[C---:B------:R-:W-:Y:S01]  /*1500*/  FMUL.FTZ R14, R16.reuse, R25 ;  /* 0x00000019100e7220 */ /* 0x040fe20000410000 */
[--C-:B------:R-:W-:Y:S02]  /*1510*/  HADD2.F32 R25, -RZ, R15.reuse.H0_H0 ;  /* 0x2000000fff197230 */ /* 0x100fe40000004100 */
[C---:B------:R-:W-:Y:S01]  /*1520*/  FMUL.FTZ R23, R16.reuse, R23 ;  /* 0x0000001710177220 */ /* 0x040fe20000410000 */
[----:B------:R-:W-:Y:S01]  /*1530*/  HADD2.F32 R15, -RZ, R15.H1_H1 ;  /* 0x3000000fff0f7230 */ /* 0x000fe20000004100 */
[----:B------:R-:W-:Y:S01]  /*1540*/  I2I.S8.S32.SAT R4, R4 ;  /* 0x0000000400047238 */ /* 0x000fe20000001000 */
[----:B-1----:R-:W-:Y:S01]  /*1550*/  VIADD R7, R7, UR13 ;  /* 0x0000000d07077c36 */ /* 0x002fe20008000000 */
[----:B------:R-:W1:Y:S01]  /*1560*/  F2I.NTZ R10, R10 ;  /* 0x0000000a000a7305 */ /* 0x000e620000203100 */
[C---:B------:R-:W-:Y:S01]  /*1570*/  FMUL.FTZ R24, R16.reuse, R25 ;  /* 0x0000001910187220 */ /* 0x040fe20000410000 */
[----:B------:R-:W-:Y:S01]  /*1580*/  FMUL.FTZ R15, R16, R15 ;  /* 0x0000000f100f7220 */ /* 0x000fe20000410000 */
[----:B------:R-:W-:-:S02]  /*1590*/  I2I.S8.S32.SAT R18, R18 ;  /* 0x0000001200127238 */ /* 0x000fc40000001000 */
[----:B------:R-:W-:Y:S01]  /*15a0*/  I2I.S8.S32.SAT R7, R7 ;  /* 0x0000000700077238 */ /* 0x000fe20000001000 */
[----:B0-----:R-:W-:Y:S02]  /*15b0*/  VIADD R6, R6, UR13 ;  /* 0x0000000d06067c36 */ /* 0x001fe40008000000 */
[----:B------:R-:W0:Y:S01]  /*15c0*/  F2I.NTZ R5, R5 ;  /* 0x0000000500057305 */ /* 0x000e220000203100 */
[----:B------:R-:W-:Y:S02]  /*15d0*/  PRMT R7, R7, 0x8880, RZ ;  /* 0x0000888007077816 */ /* 0x000fe400000000ff */
[----:B------:R-:W-:Y:S02]  /*15e0*/  PRMT R4, R4, 0x8880, RZ ;  /* 0x0000888004047816 */ /* 0x000fe400000000ff */
[----:B------:R-:W-:Y:S01]  /*15f0*/  I2I.S8.S32.SAT R6, R6 ;  /* 0x0000000600067238 */ /* 0x000fe20000001000 */
[----:B-1----:R-:W-:Y:S02]  /*1600*/  VIADD R10, R10, UR13 ;  /* 0x0000000d0a0a7c36 */ /* 0x002fe40008000000 */
[----:B------:R-:W1:Y:S01]  /*1610*/  F2I.NTZ R9, R9 ;  /* 0x0000000900097305 */ /* 0x000e620000203100 */
[----:B------:R-:W-:-:S02]  /*1620*/  PRMT R6, R6, 0x8880, RZ ;  /* 0x0000888006067816 */ /* 0x000fc400000000ff */
[----:B------:R-:W-:Y:S02]  /*1630*/  PRMT R18, R18, 0x8880, RZ ;  /* 0x0000888012127816 */ /* 0x000fe400000000ff */
[----:B------:R-:W-:Y:S02]  /*1640*/  I2I.S8.S32.SAT R10, R10 ;  /* 0x0000000a000a7238 */ /* 0x000fe40000001000 */
[----:B0-----:R-:W-:Y:S01]  /*1650*/  IADD3 R5, PT, PT, R5, UR13, RZ ;  /* 0x0000000d05057c10 */ /* 0x001fe2000fffe0ff */
[----:B------:R-:W0:Y:S01]  /*1660*/  F2I.NTZ R8, R8 ;  /* 0x0000000800087305 */ /* 0x000e220000203100 */
[----:B------:R-:W-:Y:S02]  /*1670*/  PRMT R10, R10, 0x8880, RZ ;  /* 0x000088800a0a7816 */ /* 0x000fe400000000ff */
[----:B------:R-:W-:Y:S02]  /*1680*/  I2I.S8.S32.SAT R5, R5 ;  /* 0x0000000500057238 */ /* 0x000fe40000001000 */
[----:B------:R-:W-:-:S02]  /*1690*/  PRMT R6, R7, 0x3340, R6 ;  /* 0x0000334007067816 */ /* 0x000fc40000000006 */
[----:B-1----:R-:W-:Y:S01]  /*16a0*/  IADD3 R9, PT, PT, R9, UR13, RZ ;  /* 0x0000000d09097c10 */ /* 0x002fe2000fffe0ff */
[----:B------:R-:W1:Y:S01]  /*16b0*/  F2I.NTZ R11, R11 ;  /* 0x0000000b000b7305 */ /* 0x000e620000203100 */
[----:B------:R-:W-:Y:S02]  /*16c0*/  PRMT R5, R5, 0x8880, RZ ;  /* 0x0000888005057816 */ /* 0x000fe400000000ff */
[----:B------:R-:W-:Y:S02]  /*16d0*/  I2I.S8.S32.SAT R9, R9 ;  /* 0x0000000900097238 */ /* 0x000fe40000001000 */
[----:B------:R-:W-:Y:S01]  /*16e0*/  PRMT R5, R4, 0x3340, R5 ;  /* 0x0000334004057816 */ /* 0x000fe20000000005 */
        /* <DEDUP_REMOVED lines=8> */
[----:B------:R-:W-:Y:S02]  /*1770*/  I2I.S8.S32.SAT R11, R11 ;  /* 0x0000000b000b7238 */ /* 0x000fe40000001000 */
[----:B------:R-:W-:Y:S01]  /*1780*/  PRMT R8, R18, 0x3340, R8 ;  /* 0x0000334012087816 */ /* 0x000fe20000000008 */
[----:B0-----:R-:W-:-:S02]  /*1790*/  VIADD R13, R13, UR13 ;  /* 0x0000000d0d0d7c36 */ /* 0x001fc40008000000 */
        /* <DEDUP_REMOVED lines=19> */
[----:B------:R-:W-:-:S02]  /*18d0*/  PRMT R4, R8, 0x5410, R5 ;  /* 0x0000541008047816 */ /* 0x000fc40000000005 */
[----:B------:R-:W-:Y:S01]  /*18e0*/  I2I.S8.S32.SAT R23, R23 ;  /* 0x0000001700177238 */ /* 0x000fe20000001000 */
[----:B--2---:R-:W-:Y:S01]  /*18f0*/  VIADD R24, R24, UR13 ;  /* 0x0000000d18187c36 */ /* 0x004fe20008000000 */
[----:B------:R-:W-:Y:S02]  /*1900*/  PRMT R10, R10, 0x3340, R11 ;  /* 0x000033400a0a7816 */ /* 0x000fe4000000000b */
[----:B------:R-:W-:Y:S02]  /*1910*/  PRMT R12, R23, 0x8880, RZ ;  /* 0x00008880170c7816 */ /* 0x000fe400000000ff */
[----:B------:R-:W-:Y:S02]  /*1920*/  I2I.S8.S32.SAT R24, R24 ;  /* 0x0000001800187238 */ /* 0x000fe40000001000 */
[----:B------:R-:W-:Y:S02]  /*1930*/  PRMT R12, R12, 0x3340, R13 ;  /* 0x000033400c0c7816 */ /* 0x000fe4000000000d */
[----:B0-----:R-:W-:-:S02]  /*1940*/  IADD3 R15, PT, PT, R15, UR13, RZ ;  /* 0x0000000d0f0f7c10 */ /* 0x001fc4000fffe0ff */
[----:B------:R-:W-:Y:S02]  /*1950*/  PRMT R14, R24, 0x8880, RZ ;  /* 0x00008880180e7816 */ /* 0x000fe400000000ff */
[----:B------:R-:W-:Y:S02]  /*1960*/  I2I.S8.S32.SAT R15, R15 ;  /* 0x0000000f000f7238 */ /* 0x000fe40000001000 */
[----:B------:R-:W-:Y:S02]  /*1970*/  PRMT R5, R6, 0x5410, R7 ;  /* 0x0000541006057816 */ /* 0x000fe40000000007 */
[----:B------:R-:W-:Y:S02]  /*1980*/  PRMT R15, R15, 0x8880, RZ ;  /* 0x000088800f0f7816 */ /* 0x000fe400000000ff */
[----:B------:R-:W-:Y:S01]  /*1990*/  PRMT R6, R9, 0x5410, R10 ;  /* 0x0000541009067816 */ /* 0x000fe2000000000a */
[----:B------:R-:W-:Y:S01]  /*19a0*/  IMAD.WIDE.U32 R8, R17, 0x10, R2 ;  /* 0x0000001011087825 */ /* 0x000fe200078e0002 */
[----:B------:R-:W-:-:S03]  /*19b0*/  PRMT R15, R14, 0x3340, R15 ;  /* 0x000033400e0f7816 */ /* 0x000fc6000000000f */
[----:B------:R-:W-:Y:S01]  /*19c0*/  IMAD R17, R0, 0x2, R17 ;  /* 0x0000000200117824 */ /* 0x000fe200078e0211 */
[----:B------:R-:W-:-:S05]  /*19d0*/  PRMT R7, R12, 0x5410, R15 ;  /* 0x000054100c077816 */ /* 0x000fca000000000f */
[----:B------:R2:W-:Y:S01]  /*19e0*/  STG.E.128 desc[UR14][R8.64], R4 ;  /* 0x0000000408007986 */ /* 0x0005e2000c101d0e */
[----:B------:R-:W-:Y:S05]  /*19f0*/  @!P0 BRA `(.L_x_283) ;  /* 0xfffffff000608947 */ /* 0x000fea000383ffff */
[----:B------:R-:W-:Y:S05]  /*1a00*/  EXIT ;  /* 0x000000000000794d */ /* 0x000fea0003800000 */
.L_x_280:
        /* <DEDUP_REMOVED lines=12> */
[----:B------:R-:W-:Y:S01]  /*1ad0*/  IMAD.U32 R6, RZ, RZ, UR12 ;  /* 0x0000000cff067e24 */ /* 0x000fe2000f8e00ff */
[----:B------:R-:W-:Y:S01]  /*1ae0*/  IADD3 R11, P1, P2, R4, UR6, R19 ;  /* 0x00000006040b7c10 */ /* 0x000fe2000fa3e013 */
[----:B------:R-:W-:-:S03]  /*1af0*/  IMAD.WIDE.U32 R2, R19, 0x2, R2 ;  /* 0x0000000213027825 */ /* 0x000fc600078e0002 */
[----:B------:R-:W-:Y:S01]  /*1b00*/  IADD3.X R6, PT, PT, R6, UR7, RZ, P1, P2 ;  /* 0x0000000706067c10 */ /* 0x000fe20008fe44ff */
[----:B------:R-:W-:Y:S01]  /*1b10*/  IMAD.MOV.U32 R7, RZ, RZ, R19 ;  /* 0x000000ffff077224 */ /* 0x000fe200078e0013 */
[----:B------:R-:W-:-:S04]  /*1b20*/  IADD3 R2, P0, PT, R2, UR4, RZ ;  /* 0x0000000402027c10 */ /* 0x000fc8000ff1e0ff */
[----:B------:R-:W-:-:S09]  /*1b30*/  IADD3.X R3, PT, PT, R3, UR5, RZ, P0, !PT ;  /* 0x0000000503037c10 */ /* 0x000fd200087fe4ff */
.L_x_286:
[----:B-1----:R1:W2:Y:S01]  /*1b40*/  LDG.E.U16 R4, desc[UR14][R2.64] ;  /* 0x0000000e02047981 */ /* 0x0022a2000c1e1500 */
[----:B------:R-:W-:-:S05]  /*1b50*/  IMAD.IADD R7, R0, 0x1, R7 ;  /* 0x0000000100077824 */ /* 0x000fca00078e0207 */
[----:B------:R-:W-:Y:S01]  /*1b60*/  ISETP.GE.AND P0, PT, R7, UR10, PT ;  /* 0x0000000a07007c0c */ /* 0x000fe2000bf06270 */
[----:B-1----:R-:W-:-:S04]  /*1b70*/  IMAD.WIDE.U32 R2, R0, 0x2, R2 ;  /* 0x0000000200027825 */ /* 0x002fc800078e0002 */
[----:B--2---:R-:W-:-:S05]  /*1b80*/  HADD2.F32 R5, -RZ, R4.H0_H0 ;  /* 0x20000004ff057230 */ /* 0x004fca0000004100 */
[----:B0-----:R-:W-:-:S06]  /*1b90*/  FMUL.FTZ R5, R16, R5 ;  /* 0x0000000510057220 */ /* 0x001fcc0000410000 */
[----:B------:R-:W0:Y:S02]  /*1ba0*/  F2I.NTZ R5, R5 ;  /* 0x0000000500057305 */ /* 0x000e240000203100 */
[----:B0-----:R-:W-:Y:S02]  /*1bb0*/  VIADD R4, R5, UR13 ;  /* 0x0000000d05047c36 */ /* 0x001fe40008000000 */
[----:B------:R-:W-:-:S03]  /*1bc0*/  IMAD.MOV.U32 R5, RZ, RZ, R6 ;  /* 0x000000ffff057224 */ /* 0x000fc600078e0006 */
[----:B------:R-:W-:-:S04]  /*1bd0*/  I2I.S8.S32.SAT R4, R4 ;  /* 0x0000000400047238 */ /* 0x000fc80000001000 */
[----:B------:R-:W-:Y:S02]  /*1be0*/  PRMT R9, R4, 0x8880, RZ ;  /* 0x0000888004097816 */ /* 0x000fe400000000ff */
[-C--:B------:R-:W-:Y:S02]  /*1bf0*/  MOV R4, R11.reuse ;  /* 0x0000000b00047202 */ /* 0x080fe40000000f00 */
[----:B------:R-:W-:-:S03]  /*1c00*/  IADD3 R11, P1, PT, R0, R11, RZ ;  /* 0x0000000b000b7210 */ /* 0x000fc60007f3e0ff */
[----:B------:R1:W-:Y:S02]  /*1c10*/  STG.E.U8 desc[UR14][R4.64], R9 ;  /* 0x0000000904007986 */ /* 0x0003e4000c10110e */
[----:B------:R-:W-:Y:S01]  /*1c20*/  IMAD.X R6, RZ, RZ, R6, P1 ;  /* 0x000000ffff067224 */ /* 0x000fe200008e0606 */
[----:B------:R-:W-:Y:S07]  /*1c30*/  @!P0 BRA `(.L_x_286) ;  /* 0xfffffffc00c08947 */ /* 0x000fee000383ffff */
.L_x_285:
[----:B------:R-:W-:Y:S05]  /*1c40*/  BSYNC.RECONVERGENT B0 ;  /* 0x0000000000007941 */ /* 0x000fea0003800200 */
.L_x_284:
[----:B------:R-:W-:Y:S01]  /*1c50*/  USHF.R.S32.HI UR8, URZ, 0x1f, UR18 ;  /* 0x0000001fff087899 */ /* 0x000fe20008011412 */
[----:B------:R-:W-:Y:S03]  /*1c60*/  BSSY.RECONVERGENT B0, `(.L_x_287) ;  /* 0x00001a6000007945 */ /* 0x000fe60003800200 */
[----:B------:R-:W-:-:S04]  /*1c70*/  ULEA.HI UR8, UR8, UR18, URZ, 0x4 ;  /* 0x0000001208087291 */ /* 0x000fc8000f8f20ff */
[----:B------:R-:W-:-:S06]  /*1c80*/  USHF.R.S32.HI UR11, URZ, 0x4, UR8 ;  /* 0x00000004ff0b7899 */ /* 0x000fcc0008011408 */
[----:B------:R-:W-:-:S13]  /*1c90*/  ISETP.GE.AND P0, PT, R19, UR11, PT ;  /* 0x0000000b13007c0c */ /* 0x000fda000bf06270 */
[----:B------:R-:W-:Y:S05]  /*1ca0*/  @P0 BRA `(.L_x_288) ;  /* 0x0000001800840947 */ /* 0x000fea0003800000 */
[----:B------:R-:W2:Y:S01]  /*1cb0*/  I2F.U32.RP R7, R0 ;  /* 0x0000000000077306 */ /* 0x000ea20000209000 */
[----:B------:R-:W-:Y:S01]  /*1cc0*/  IMAD.IADD R6, R19, 0x1, R0 ;  /* 0x0000000113067824 */ /* 0x000fe200078e0200 */
[----:B------:R-:W-:Y:S01]  /*1cd0*/  ISETP.NE.U32.AND P2, PT, R0, RZ, PT ;  /* 0x000000ff0000720c */ /* 0x000fe20003f45070 */
[----:B------:R-:W-:Y:S03]  /*1ce0*/  BSSY.RECONVERGENT B1, `(.L_x_289) ;  /* 0x000009d000017945 */ /* 0x000fe60003800200 */
[C---:B------:R-:W-:Y:S02]  /*1cf0*/  ISETP.GE.U32.AND P0, PT, R6.reuse, UR11, PT ;  /* 0x0000000b06007c0c */ /* 0x040fe4000bf06070 */
[----:B-1----:R-:W-:Y:S02]  /*1d00*/  VIMNMX.U32 R4, PT, PT, R6, UR11, !PT ;  /* 0x0000000b06047c48 */ /* 0x002fe4000ffe0000 */
        /* <DEDUP_REMOVED lines=33> */
[--C-:B--2---:R-:W-:Y:S02]  /*1f20*/  HADD2.F32 R15, -RZ, R8.reuse.H1_H1 ;  /* 0x30000008ff0f7230 */ /* 0x104fe40000004100 */
[----:B------:R-:W-:Y:S02]  /*1f30*/  HADD2.F32 R3, -RZ, R8.H0_H0 ;  /* 0x20000008ff037230 */ /* 0x000fe40000004100 */
[----:B------:R-:W-:Y:S02]  /*1f40*/  HADD2.F32 R17, -RZ, R6.H1_H1 ;  /* 0x30000006ff117230 */ /* 0x000fe40000004100 */
[C---:B0-----:R-:W-:Y:S01]  /*1f50*/  FMUL.FTZ R14, R16.reuse, R15 ;  /* 0x0000000f100e7220 */ /* 0x041fe20000410000 */
[--C-:B------:R-:W-:Y:S02]  /*1f60*/  HADD2.F32 R15, -RZ, R9.reuse.H0_H0 ;  /* 0x20000009ff0f7230 */ /* 0x100fe40000004100 */
[----:B------:R-:W-:Y:S01]  /*1f70*/  FMUL.FTZ R3, R16, R3 ;  /* 0x0000000310037220 */ /* 0x000fe20000410000 */
[----:B------:R-:W-:-:S02]  /*1f80*/  HADD2.F32 R9, -RZ, R9.H1_H1 ;  /* 0x30000009ff097230 */ /* 0x000fc40000004100 */
[C---:B------:R-:W-:Y:S01]  /*1f90*/  FMUL.FTZ R17, R16.reuse, R17 ;  /* 0x0000001110117220 */ /* 0x040fe20000410000 */
[----:B------:R-:W-:Y:S01]  /*1fa0*/  HADD2.F32 R21, -RZ, R7.H0_H0 ;  /* 0x20000007ff157230 */ /* 0x000fe20000004100 */
[----:B------:R0:W-:Y:S01]  /*1fb0*/  F2I.NTZ R13, R3 ;  /* 0x00000003000d7305 */ /* 0x0001e20000203100 */
[C---:B------:R-:W-:Y:S01]  /*1fc0*/  FMUL.FTZ R2, R16.reuse, R15 ;  /* 0x0000000f10027220 */ /* 0x040fe20000410000 */
[--C-:B------:R-:W-:Y:S02]  /*1fd0*/  HADD2.F32 R15, -RZ, R10.reuse.H1_H1 ;  /* 0x3000000aff0f7230 */ /* 0x100fe40000004100 */
[C---:B------:R-:W-:Y:S01]  /*1fe0*/  FMUL.FTZ R8, R16.reuse, R9 ;  /* 0x0000000910087220 */ /* 0x040fe20000410000 */
[----:B------:R-:W-:Y:S02]  /*1ff0*/  HADD2.F32 R9, -RZ, R10.H0_H0 ;  /* 0x2000000aff097230 */ /* 0x000fe40000004100 */
[C---:B------:R-:W-:Y:S01]  /*2000*/  FMUL.FTZ R21, R16.reuse, R21 ;  /* 0x0000001510157220 */ /* 0x040fe20000410000 */
[----:B------:R-:W-:Y:S01]  /*2010*/  FMUL.FTZ R10, R16, R15 ;  /* 0x0000000f100a7220 */ /* 0x000fe20000410000 */
[----:B------:R-:W-:Y:S01]  /*2020*/  HADD2.F32 R15, -RZ, R4.H1_H1 ;  /* 0x30000004ff0f7230 */ /* 0x000fe20000004100 */
[----:B------:R-:W1:Y:S01]  /*2030*/  F2I.NTZ R14, R14 ;  /* 0x0000000e000e7305 */ /* 0x000e620000203100 */
[----:B0-----:R-:W-:-:S02]  /*2040*/  HADD2.F32 R3, -RZ, R11.H0_H0 ;  /* 0x2000000bff037230 */ /* 0x001fc40000004100 */
[C---:B------:R-:W-:Y:S01]  /*2050*/  FMUL.FTZ R9, R16.reuse, R9 ;  /* 0x0000000910097220 */ /* 0x040fe20000410000 */
[----:B------:R-:W-:Y:S02]  /*2060*/  HADD2.F32 R11, -RZ, R11.H1_H1 ;  /* 0x3000000bff0b7230 */ /* 0x000fe40000004100 */
[C---:B------:R-:W-:Y:S01]  /*2070*/  FMUL.FTZ R12, R16.reuse, R3 ;  /* 0x00000003100c7220 */ /* 0x040fe20000410000 */
[----:B------:R-:W-:Y:S02]  /*2080*/  HADD2.F32 R3, -RZ, R4.H0_H0 ;  /* 0x20000004ff037230 */ /* 0x000fe40000004100 */
[C---:B------:R-:W-:Y:S01]  /*2090*/  FMUL.FTZ R11, R16.reuse, R11 ;  /* 0x0000000b100b7220 */ /* 0x040fe20000410000 */
[----:B------:R-:W0:Y:S02]  /*20a0*/  F2I.NTZ R8, R8 ;  /* 0x0000000800087305 */ /* 0x000e240000203100 */
[C---:B------:R-:W-:Y:S01]  /*20b0*/  FMUL.FTZ R0, R16.reuse, R3 ;  /* 0x0000000310007220 */ /* 0x040fe20000410000 */
[----:B------:R-:W-:Y:S01]  /*20c0*/  FMUL.FTZ R3, R16, R15 ;  /* 0x0000000f10037220 */ /* 0x000fe20000410000 */
[--C-:B------:R-:W-:Y:S01]  /*20d0*/  HADD2.F32 R15, -RZ, R5.reuse.H0_H0 ;  /* 0x20000005ff0f7230 */ /* 0x100fe20000004100 */
[----:B-1----:R-:W-:Y:S01]  /*20e0*/  IADD3 R14, PT, PT, R14, UR13, RZ ;  /* 0x0000000d0e0e7c10 */ /* 0x002fe2000fffe0ff */
[----:B------:R-:W-:-:S02]  /*20f0*/  HADD2.F32 R5, -RZ, R5.H1_H1 ;  /* 0x30000005ff057230 */ /* 0x000fc40000004100 */
[----:B------:R-:W1:Y:S01]  /*2100*/  F2I.NTZ R9, R9 ;  /* 0x0000000900097305 */ /* 0x000e620000203100 */
[C---:B------:R-:W-:Y:S01]  /*2110*/  FMUL.FTZ R4, R16.reuse, R15 ;  /* 0x0000000f10047220 */ /* 0x040fe20000410000 */
[----:B------:R-:W-:Y:S02]  /*2120*/  HADD2.F32 R15, -RZ, R6.H0_H0 ;  /* 0x20000006ff0f7230 */ /* 0x000fe40000004100 */
[----:B------:R-:W-:Y:S01]  /*2130*/  FMUL.FTZ R5, R16, R5 ;  /* 0x0000000510057220 */ /* 0x000fe20000410000 */
[----:B------:R-:W-:Y:S02]  /*2140*/  I2I.S8.S32.SAT R14, R14 ;  /* 0x0000000e000e7238 */ /* 0x000fe40000001000 */
[----:B0-----:R-:W-:Y:S01]  /*2150*/  IADD3 R8, PT, PT, R8, UR13, RZ ;  /* 0x0000000d08087c10 */ /* 0x001fe2000fffe0ff */
[----:B------:R-:W-:Y:S01]  /*2160*/  FMUL.FTZ R6, R16, R15 ;  /* 0x0000000f10067220 */ /* 0x000fe20000410000 */
[----:B------:R-:W-:Y:S01]  /*2170*/  VIADD R15, R13, UR13 ;  /* 0x0000000d0d0f7c36 */ /* 0x000fe20008000000 */
[----:B------:R-:W0:Y:S01]  /*2180*/  F2I.NTZ R10, R10 ;  /* 0x0000000a000a7305 */ /* 0x000e220000203100 */
[----:B------:R-:W-:-:S02]  /*2190*/  PRMT R20, R14, 0x8880, RZ ;  /* 0x000088800e147816 */ /* 0x000fc400000000ff */
[----:B------:R-:W-:Y:S02]  /*21a0*/  I2I.S8.S32.SAT R8, R8 ;  /* 0x0000000800087238 */ /* 0x000fe40000001000 */
[----:B------:R-:W-:Y:S01]  /*21b0*/  I2I.S8.S32.SAT R15, R15 ;  /* 0x0000000f000f7238 */ /* 0x000fe20000001000 */
[----:B-1----:R-:W-:Y:S01]  /*21c0*/  VIADD R9, R9, UR13 ;  /* 0x0000000d09097c36 */ /* 0x002fe20008000000 */
[----:B------:R-:W-:Y:S01]  /*21d0*/  PRMT R8, R8, 0x8880, RZ ;  /* 0x0000888008087816 */ /* 0x000fe200000000ff */
[----:B------:R-:W1:Y:S01]  /*21e0*/  F2I.NTZ R11, R11 ;  /* 0x0000000b000b7305 */ /* 0x000e620000203100 */
[----:B------:R-:W-:Y:S01]  /*21f0*/  PRMT R18, R15, 0x8880, RZ ;  /* 0x000088800f127816 */ /* 0x000fe200000000ff */
[----:B------:R-:W-:Y:S01]  /*2200*/  HADD2.F32 R15, -RZ, R7.H1_H1 ;  /* 0x30000007ff0f7230 */ /* 0x000fe20000004100 */
[----:B------:R-:W-:-:S03]  /*2210*/  I2I.S8.S32.SAT R9, R9 ;  /* 0x0000000900097238 */ /* 0x000fc60000001000 */
[----:B------:R-:W-:Y:S02]  /*2220*/  IMAD.MOV.U32 R7, RZ, RZ, R18 ;  /* 0x000000ffff077224 */ /* 0x000fe400078e0012 */
[----:B------:R-:W-:Y:S01]  /*2230*/  FMUL.FTZ R15, R16, R15 ;  /* 0x0000000f100f7220 */ /* 0x000fe20000410000 */
[----:B------:R-:W2:Y:S01]  /*2240*/  F2I.NTZ R12, R12 ;  /* 0x0000000c000c7305 */ /* 0x000ea20000203100 */
[----:B0-----:R-:W-:Y:S02]  /*2250*/  VIADD R10, R10, UR13 ;  /* 0x0000000d0a0a7c36 */ /* 0x001fe40008000000 */
[----:B------:R-:W-:-:S03]  /*2260*/  IMAD.MOV.U32 R18, RZ, RZ, R20 ;  /* 0x000000ffff127224 */ /* 0x000fc600078e0014 */
[----:B------:R-:W-:Y:S02]  /*2270*/  I2I.S8.S32.SAT R10, R10 ;  /* 0x0000000a000a7238 */ /* 0x000fe40000001000 */
[----:B------:R-:W0:Y:S01]  /*2280*/  F2I.NTZ R2, R2 ;  /* 0x0000000200027305 */ /* 0x000e220000203100 */
[----:B-1----:R-:W-:Y:S02]  /*2290*/  IADD3 R11, PT, PT, R11, UR13, RZ ;  /* 0x0000000d0b0b7c10 */ /* 0x002fe4000fffe0ff */
[----:B------:R-:W-:Y:S02]  /*22a0*/  PRMT R7, R7, 0x3340, R18 ;  /* 0x0000334007077816 */ /* 0x000fe40000000012 */
[----:B------:R-:W-:Y:S01]  /*22b0*/  I2I.S8.S32.SAT R11, R11 ;  /* 0x0000000b000b7238 */ /* 0x000fe20000001000 */
[----:B--2---:R-:W-:Y:S02]  /*22c0*/  VIADD R12, R12, UR13 ;  /* 0x0000000d0c0c7c36 */ /* 0x004fe40008000000 */
[----:B------:R-:W1:Y:S01]  /*22d0*/  F2I.NTZ R0, R0 ;  /* 0x0000000000007305 */ /* 0x000e620000203100 */
[----:B------:R-:W-:-:S02]  /*22e0*/  PRMT R10, R10, 0x8880, RZ ;  /* 0x000088800a0a7816 */ /* 0x000fc400000000ff */
[----:B------:R-:W-:Y:S02]  /*22f0*/  PRMT R18, R11, 0x8880, RZ ;  /* 0x000088800b127816 */ /* 0x000fe400000000ff */
[----:B------:R-:W-:Y:S01]  /*2300*/  I2I.S8.S32.SAT R12, R12 ;  /* 0x0000000c000c7238 */ /* 0x000fe20000001000 */
[----:B------:R-:W-:Y:S02]  /*2310*/  IMAD.MOV.U32 R11, RZ, RZ, R10 ;  /* 0x000000ffff0b7224 */ /* 0x000fe400078e000a */
[----:B------:R-:W2:Y:S01]  /*2320*/  F2I.NTZ R3, R3 ;  /* 0x0000000300037305 */ /* 0x000ea20000203100 */
[----:B0-----:R-:W-:Y:S01]  /*2330*/  VIADD R2, R2, UR13 ;  /* 0x0000000d02027c36 */ /* 0x001fe20008000000 */
[----:B------:R-:W-:-:S04]  /*2340*/  PRMT R12, R12, 0x8880, RZ ;  /* 0x000088800c0c7816 */ /* 0x000fc800000000ff */
[----:B------:R-:W-:Y:S01]  /*2350*/  I2I.S8.S32.SAT R2, R2 ;  /* 0x0000000200027238 */ /* 0x000fe20000001000 */
[----:B-1----:R-:W-:Y:S01]  /*2360*/  VIADD R0, R0, UR13 ;  /* 0x0000000d00007c36 */ /* 0x002fe20008000000 */
[----:B------:R0:W1:Y:S01]  /*2370*/  F2I.NTZ R13, R17 ;  /* 0x00000011000d7305 */ /* 0x0000620000203100 */
[----:B------:R-:W-:Y:S02]  /*2380*/  MOV R10, R12 ;  /* 0x0000000c000a7202 */ /* 0x000fe40000000f00 */
[----:B------:R-:W-:Y:S02]  /*2390*/  PRMT R2, R2, 0x8880, RZ ;  /* 0x0000888002027816 */ /* 0x000fe400000000ff */
[----:B------:R-:W-:Y:S01]  /*23a0*/  I2I.S8.S32.SAT R0, R0 ;  /* 0x0000000000007238 */ /* 0x000fe20000001000 */
[----:B--2---:R-:W-:Y:S02]  /*23b0*/  VIADD R3, R3, UR13 ;  /* 0x0000000d03037c36 */ /* 0x004fe40008000000 */
[----:B------:R-:W2:Y:S01]  /*23c0*/  F2I.NTZ R5, R5 ;  /* 0x0000000500057305 */ /* 0x000ea20000203100 */
[----:B0-----:R-:W-:Y:S01]  /*23d0*/  PRMT R17, R9, 0x8880, RZ ;  /* 0x0000888009117816 */ /* 0x001fe200000000ff */
[----:B------:R-:W-:Y:S01]  /*23e0*/  IMAD.MOV.U32 R9, RZ, RZ, R8 ;  /* 0x000000ffff097224 */ /* 0x000fe200078e0008 */
[----:B------:R-:W-:-:S02]  /*23f0*/  PRMT R0, R0, 0x8880, RZ ;  /* 0x0000888000007816 */ /* 0x000fc400000000ff */
[----:B------:R-:W-:Y:S01]  /*2400*/  I2I.S8.S32.SAT R3, R3 ;  /* 0x0000000300037238 */ /* 0x000fe20000001000 */
[----:B------:R-:W-:Y:S01]  /*2410*/  IMAD.MOV.U32 R8, RZ, RZ, R17 ;  /* 0x000000ffff087224 */ /* 0x000fe200078e0011 */
[----:B------:R-:W-:Y:S01]  /*2420*/  PRMT R2, R2, 0x3340, R9 ;  /* 0x0000334002027816 */ /* 0x000fe20000000009 */
[----:B------:R-:W0:Y:S01]  /*2430*/  F2I.NTZ R6, R6 ;  /* 0x0000000600067305 */ /* 0x000e220000203100 */
[----:B-1----:R-:W-:Y:S01]  /*2440*/  VIADD R13, R13, UR13 ;  /* 0x0000000d0d0d7c36 */ /* 0x002fe20008000000 */
[----:B------:R-:W-:Y:S01]  /*2450*/  PRMT R3, R3, 0x8880, RZ ;  /* 0x0000888003037816 */ /* 0x000fe200000000ff */
[----:B------:R-:W-:Y:S01]  /*2460*/  IMAD.MOV.U32 R17, RZ, RZ, R18 ;  /* 0x000000ffff117224 */ /* 0x000fe200078e0012 */
[----:B------:R-:W-:Y:S02]  /*2470*/  PRMT R8, R8, 0x3340, R11 ;  /* 0x0000334008087816 */ /* 0x000fe4000000000b */
[----:B------:R-:W-:Y:S01]  /*2480*/  I2I.S8.S32.SAT R13, R13 ;  /* 0x0000000d000d7238 */ /* 0x000fe20000001000 */
[----:B--2---:R-:W-:Y:S01]  /*2490*/  VIADD R5, R5, UR13 ;  /* 0x0000000d05057c36 */ /* 0x004fe20008000000 */
[----:B------:R-:W1:Y:S01]  /*24a0*/  F2I.NTZ R15, R15 ;  /* 0x0000000f000f7305 */ /* 0x000e620000203100 */
        /* <DEDUP_REMOVED lines=11> */
[----:B------:R-:W-:Y:S02]  /*2560*/  I2I.S8.S32.SAT R15, R15 ;  /* 0x0000000f000f7238 */ /* 0x000fe40000001000 */
[----:B------:R-:W-:Y:S01]  /*2570*/  PRMT R12, R6, 0x3340, R11 ;  /* 0x00003340060c7816 */ /* 0x000fe2000000000b */
[----:B------:R-:W-:Y:S01]  /*2580*/  IMAD.U32 R11, RZ, RZ, UR8 ;  /* 0x00000008ff0b7e24 */ /* 0x000fe2000f8e00ff */
[----:B0-----:R-:W-:Y:S01]  /*2590*/  IADD3 R4, PT, PT, R4, UR13, RZ ;  /* 0x0000000d04047c10 */ /* 0x001fe2000fffe0ff */
[----:B------:R-:W0:Y:S01]  /*25a0*/  LDCU UR8, c[0x0][0x360] ;  /* 0x00006c00ff0877ac */ /* 0x000e220008000800 */
[----:B------:R-:W-:Y:S02]  /*25b0*/  PRMT R13, R15, 0x8880, RZ ;  /* 0x000088800f0d7816 */ /* 0x000fe400000000ff */
[----:B------:R-:W-:-:S02]  /*25c0*/  I2I.S8.S32.SAT R4, R4 ;  /* 0x0000000400047238 */ /* 0x000fc40000001000 */
[----:B-1----:R-:W-:Y:S02]  /*25d0*/  IADD3 R14, PT, PT, R14, UR13, RZ ;  /* 0x0000000d0e0e7c10 */ /* 0x002fe4000fffe0ff */
[----:B------:R-:W-:Y:S02]  /*25e0*/  PRMT R4, R4, 0x8880, RZ ;  /* 0x0000888004047816 */ /* 0x000fe400000000ff */
[----:B------:R-:W-:Y:S02]  /*25f0*/  I2I.S8.S32.SAT R14, R14 ;  /* 0x0000000e000e7238 */ /* 0x000fe40000001000 */
[----:B------:R-:W-:Y:S02]  /*2600*/  PRMT R3, R4, 0x3340, R5 ;  /* 0x0000334004037816 */ /* 0x000fe40000000005 */
[----:B------:R-:W-:Y:S02]  /*2610*/  PRMT R10, R14, 0x8880, RZ ;  /* 0x000088800e0a7816 */ /* 0x000fe400000000ff */
[----:B------:R-:W-:-:S02]  /*2620*/  PRMT R4, R7, 0x5410, R2 ;  /* 0x0000541007047816 */ /* 0x000fc40000000002 */
[----:B------:R-:W-:Y:S01]  /*2630*/  PRMT R13, R10, 0x3340, R13 ;  /* 0x000033400a0d7816 */ /* 0x000fe2000000000d */
[----:B------:R-:W-:Y:S01]  /*2640*/  IMAD.U32 R10, RZ, RZ, UR9 ;  /* 0x00000009ff0a7e24 */ /* 0x000fe2000f8e00ff */
[----:B------:R-:W-:Y:S02]  /*2650*/  PRMT R6, R0, 0x5410, R3 ;  /* 0x0000541000067816 */ /* 0x000fe40000000003 */
[----:B------:R-:W-:Y:S01]  /*2660*/  PRMT R5, R8, 0x5410, R9 ;  /* 0x0000541008057816 */ /* 0x000fe20000000009 */
[C---:B------:R-:W-:Y:S01]  /*2670*/  IMAD.WIDE.U32 R2, R19.reuse, 0x10, R10 ;  /* 0x0000001013027825 */ /* 0x040fe200078e000a */
[----:B------:R-:W-:Y:S02]  /*2680*/  PRMT R7, R12, 0x5410, R13 ;  /* 0x000054100c077816 */ /* 0x000fe4000000000d */
[----:B0-----:R-:W-:-:S03]  /*2690*/  IADD3 R19, PT, PT, R19, UR8, RZ ;  /* 0x0000000813137c10 */ /* 0x001fc6000fffe0ff */
[----:B------:R1:W-:Y:S04]  /*26a0*/  STG.E.128 desc[UR14][R2.64], R4 ;  /* 0x0000000402007986 */ /* 0x0003e8000c101d0e */
.L_x_290:
[----:B------:R-:W-:Y:S05]  /*26b0*/  BSYNC.RECONVERGENT B1 ;  /* 0x0000000000017941 */ /* 0x000fea0003800200 */
.L_x_289:
[----:B------:R-:W-:Y:S05]  /*26c0*/  @!P1 BRA `(.L_x_288) ;  /* 0x0000000c00fc9947 */ /* 0x000fea0003800000 */
[----:B------:R-:W2:Y:S01]  /*26d0*/  LDC R0, c[0x0][0x360] ;  /* 0x0000d800ff007b82 */ /* 0x000ea20000000800 */
[----:B------:R-:W-:Y:S01]  /*26e0*/  ULEA UR8, UP0, UR16, UR4, 0x1 ;  /* 0x0000000410087291 */ /* 0x000fe2000f8008ff */
[----:B-1----:R-:W-:-:S03]  /*26f0*/  IMAD.U32 R5, RZ, RZ, UR10 ;  /* 0x0000000aff057e24 */ /* 0x002fc6000f8e00ff */
[----:B------:R-:W-:Y:S02]  /*2700*/  ULEA.HI.X UR9, UR16, UR5, UR12, 0x1, UP0 ;  /* 0x0000000510097291 */ /* 0x000fe400080f0c0c */
[----:B------:R-:W-:-:S04]  /*2710*/  IMAD.U32 R2, RZ, RZ, UR8 ;  /* 0x00000008ff027e24 */ /* 0x000fc8000f8e00ff */
[----:B------:R-:W-:Y:S02]  /*2720*/  IMAD.U32 R3, RZ, RZ, UR9 ;  /* 0x00000009ff037e24 */ /* 0x000fe4000f8e00ff */
[----:B------:R-:W-:Y:S01]  /*2730*/  IMAD.WIDE R2, R5, 0x2, R2 ;  /* 0x0000000205027825 */ /* 0x000fe200078e0202 */
[----:B--2---:R-:W-:-:S07]  /*2740*/  IADD3 R13, PT, PT, R19, R0, RZ ;  /* 0x00000000130d7210 */ /* 0x004fce0007ffe0ff */
.L_x_291:
[----:B--2---:R-:W-:-:S06]  /*2750*/  IMAD.WIDE.U32 R6, R19, 0x20, R2 ;  /* 0x0000002013067825 */ /* 0x004fcc00078e0002 */
[----:B------:R-:W2:Y:S01]  /*2760*/  LDG.E.ENL2.256 R8, R4, desc[UR14][R6.64] ;  /* 0xfe00000e0604797e */ /* 0x000ea20008121908 */
[----:B------:R-:W-:Y:S02]  /*2770*/  USHF.R.S32.HI UR8, URZ, 0x1f, UR10 ;  /* 0x0000001fff087899 */ /* 0x000fe4000801140a */
[----:B------:R-:W-:-:S04]  /*2780*/  UIADD3 UR9, UP0, UP1, UR10, UR6, UR16 ;  /* 0x000000060a097290 */ /* 0x000fc8000f91e010 */
[----:B------:R-:W-:Y:S01]  /*2790*/  UIADD3.X UR8, UPT, UPT, UR8, UR7, UR12, UP0, UP1 ;  /* 0x0000000708087290 */ /* 0x000fe200087e240c */
[--C-:B--2---:R-:W-:Y:S02]  /*27a0*/  HADD2.F32 R17, -RZ, R4.reuse.H1_H1 ;  /* 0x30000004ff117230 */ /* 0x104fe40000004100 */
[----:B------:R-:W-:Y:S02]  /*27b0*/  HADD2.F32 R15, -RZ, R4.H0_H0 ;  /* 0x20000004ff0f7230 */ /* 0x000fe40000004100 */
[--C-:B------:R-:W-:Y:S02]  /*27c0*/  HADD2.F32 R23, -RZ, R5.reuse.H0_H0 ;  /* 0x20000005ff177230 */ /* 0x100fe40000004100 */
[C---:B0-----:R-:W-:Y:S01]  /*27d0*/  FMUL.FTZ R17, R16.reuse, R17 ;  /* 0x0000001110117220 */ /* 0x041fe20000410000 */
[----:B------:R-:W-:Y:S02]  /*27e0*/  HADD2.F32 R25, -RZ, R5.H1_H1 ;  /* 0x30000005ff197230 */ /* 0x000fe40000004100 */
[C---:B------:R-:W-:Y:S01]  /*27f0*/  FMUL.FTZ R15, R16.reuse, R15 ;  /* 0x0000000f100f7220 */ /* 0x040fe20000410000 */
[----:B------:R0:W1:Y:S01]  /*2800*/  F2I.NTZ R21, R17 ;  /* 0x0000001100157305 */ /* 0x0000620000203100 */
[----:B------:R-:W-:Y:S01]  /*2810*/  FMUL.FTZ R5, R16, R23 ;  /* 0x0000001710057220 */ /* 0x000fe20000410000 */
[----:B------:R-:W-:-:S02]  /*2820*/  HADD2.F32 R23, -RZ, R6.H0_H0 ;  /* 0x20000006ff177230 */ /* 0x000fc40000004100 */
[C---:B------:R-:W-:Y:S01]  /*2830*/  FMUL.FTZ R12, R16.reuse, R25 ;  /* 0x00000019100c7220 */ /* 0x040fe20000410000 */
[----:B------:R-:W-:Y:S02]  /*2840*/  HADD2.F32 R25, -RZ, R6.H1_H1 ;  /* 0x30000006ff197230 */ /* 0x000fe40000004100 */
[C---:B------:R-:W-:Y:S01]  /*2850*/  FMUL.FTZ R14, R16.reuse, R23 ;  /* 0x00000017100e7220 */ /* 0x040fe20000410000 */
[----:B------:R2:W3:Y:S01]  /*2860*/  F2I.NTZ R20, R15 ;  /* 0x0000000f00147305 */ /* 0x0004e20000203100 */
[--C-:B0-----:R-:W-:Y:S02]  /*2870*/  HADD2.F32 R17, -RZ, R7.reuse.H0_H0 ;  /* 0x20000007ff117230 */ /* 0x101fe40000004100 */
[----:B------:R-:W-:Y:S02]  /*2880*/  HADD2.F32 R7, -RZ, R7.H1_H1 ;  /* 0x30000007ff077230 */ /* 0x000fe40000004100 */
[----:B------:R-:W-:Y:S02]  /*2890*/  HADD2.F32 R23, -RZ, R8.H1_H1 ;  /* 0x30000008ff177230 */ /* 0x000fe40000004100 */
[----:B------:R-:W-:Y:S01]  /*28a0*/  FMUL.FTZ R18, R16, R17 ;  /* 0x0000001110127220 */ /* 0x000fe20000410000 */
[----:B-1----:R-:W-:-:S02]  /*28b0*/  VIADD R21, R21, UR13 ;  /* 0x0000000d15157c36 */ /* 0x002fc40008000000 */
[C---:B------:R-:W-:Y:S01]  /*28c0*/  FMUL.FTZ R17, R16.reuse, R7 ;  /* 0x0000000710117220 */ /* 0x040fe20000410000 */
[----:B------:R-:W-:Y:S02]  /*28d0*/  HADD2.F32 R7, -RZ, R8.H0_H0 ;  /* 0x20000008ff077230 */ /* 0x000fe40000004100 */
[C---:B------:R-:W-:Y:S01]  /*28e0*/  FMUL.FTZ R6, R16.reuse, R23 ;  /* 0x0000001710067220 */ /* 0x040fe20000410000 */
[----:B------:R-:W-:Y:S02]  /*28f0*/  HADD2.F32 R23, -RZ, R10.H1_H1 ;  /* 0x3000000aff177230 */ /* 0x000fe40000004100 */
[C---:B--2---:R-:W-:Y:S01]  /*2900*/  FMUL.FTZ R15, R16.reuse, R25 ;  /* 0x00000019100f7220 */ /* 0x044fe20000410000 */
[----:B------:R-:W0:Y:S01]  /*2910*/  F2I.NTZ R18, R18 ;  /* 0x0000001200127305 */ /* 0x000e220000203100 */
[----:B------:R-:W-:Y:S01]  /*2920*/  FMUL.FTZ R4, R16, R7 ;  /* 0x0000000710047220 */ /* 0x000fe20000410000 */
[--C-:B------:R-:W-:Y:S01]  /*2930*/  HADD2.F32 R7, -RZ, R9.reuse.H0_H0 ;  /* 0x20000009ff077230 */ /* 0x100fe20000004100 */
[----:B------:R-:W-:Y:S01]  /*2940*/  I2I.S8.S32.SAT R21, R21 ;  /* 0x0000001500157238 */ /* 0x000fe20000001000 */
[----:B------:R-:W-:-:S02]  /*2950*/  HADD2.F32 R9, -RZ, R9.H1_H1 ;  /* 0x30000009ff097230 */ /* 0x000fc40000004100 */
[----:B---3--:R-:W-:Y:S01]  /*2960*/  VIADD R20, R20, UR13 ;  /* 0x0000000d14147c36 */ /* 0x008fe20008000000 */
[----:B------:R-:W-:Y:S01]  /*2970*/  PRMT R21, R21, 0x8880, RZ ;  /* 0x0000888015157816 */ /* 0x000fe200000000ff */
[--C-:B------:R-:W-:Y:S02]  /*2980*/  HADD2.F32 R25, -RZ, R11.reuse.H1_H1 ;  /* 0x3000000bff197230 */ /* 0x100fe40000004100 */
[C---:B------:R-:W-:Y:S01]  /*2990*/  FMUL.FTZ R8, R16.reuse, R9 ;  /* 0x0000000910087220 */ /* 0x040fe20000410000 */
[----:B------:R-:W-:Y:S01]  /*29a0*/  HADD2.F32 R9, -RZ, R10.H0_H0 ;  /* 0x2000000aff097230 */ /* 0x000fe20000004100 */
[----:B------:R-:W-:Y:S01]  /*29b0*/  I2I.S8.S32.SAT R20, R20 ;  /* 0x0000001400147238 */ /* 0x000fe20000001000 */
[----:B------:R-:W1:Y:S01]  /*29c0*/  F2I.NTZ R17, R17 ;  /* 0x0000001100117305 */ /* 0x000e620000203100 */
[C---:B------:R-:W-:Y:S01]  /*29d0*/  FMUL.FTZ R10, R16.reuse, R23 ;  /* 0x00000017100a7220 */ /* 0x040fe20000410000 */
[----:B------:R-:W-:Y:S02]  /*29e0*/  HADD2.F32 R23, -RZ, R11.H0_H0 ;  /* 0x2000000bff177230 */ /* 0x000fe40000004100 */
[----:B------:R-:W-:Y:S01]  /*29f0*/  FMUL.FTZ R9, R16, R9 ;  /* 0x0000000910097220 */ /* 0x000fe20000410000 */
[----:B------:R-:W-:Y:S01]  /*2a00*/  PRMT R20, R20, 0x8880, RZ ;  /* 0x0000888014147816 */ /* 0x000fe200000000ff */
[C---:B------:R-:W-:Y:S01]  /*2a10*/  FMUL.FTZ R25, R16.reuse, R25 ;  /* 0x0000001910197220 */ /* 0x040fe20000410000 */
[C---:B------:R-:W-:Y:S01]  /*2a20*/  FMUL.FTZ R7, R16.reuse, R7 ;  /* 0x0000000710077220 */ /* 0x040fe20000410000 */
[----:B------:R-:W-:Y:S01]  /*2a30*/  FMUL.FTZ R23, R16, R23 ;  /* 0x0000001710177220 */ /* 0x000fe20000410000 */
[----:B------:R-:W2:Y:S01]  /*2a40*/  F2I.NTZ R5, R5 ;  /* 0x0000000500057305 */ /* 0x000ea20000203100 */
[----:B------:R-:W-:Y:S01]  /*2a50*/  PRMT R20, R20, 0x3340, R21 ;  /* 0x0000334014147816 */ /* 0x000fe20000000015 */
[----:B0-----:R-:W-:Y:S01]  /*2a60*/  VIADD R18, R18, UR13 ;  /* 0x0000000d12127c36 */ /* 0x001fe20008000000 */
[----:B-1----:R-:W-:-:S05]  /*2a70*/  IADD3 R17, PT, PT, R17, UR13, RZ ;  /* 0x0000000d11117c10 */ /* 0x002fca000fffe0ff */
[----:B------:R-:W0:Y:S01]  /*2a80*/  F2I.NTZ R12, R12 ;  /* 0x0000000c000c7305 */ /* 0x000e220000203100 */
[----:B------:R-:W-:Y:S02]  /*2a90*/  I2I.S8.S32.SAT R18, R18 ;  /* 0x0000001200127238 */ /* 0x000fe40000001000 */
[----:B------:R-:W-:Y:S02]  /*2aa0*/  I2I.S8.S32.SAT R17, R17 ;  /* 0x0000001100117238 */ /* 0x000fe40000001000 */
[----:B------:R-:W-:Y:S01]  /*2ab0*/  PRMT R18, R18, 0x8880, RZ ;  /* 0x0000888012127816 */ /* 0x000fe200000000ff */
[----:B--2---:R-:W-:Y:S02]  /*2ac0*/  VIADD R5, R5, UR13 ;  /* 0x0000000d05057c36 */ /* 0x004fe40008000000 */
[----:B------:R-:W1:Y:S01]  /*2ad0*/  F2I.NTZ R14, R14 ;  /* 0x0000000e000e7305 */ /* 0x000e620000203100 */
[----:B------:R-:W-:Y:S01]  /*2ae0*/  PRMT R22, R17, 0x8880, RZ ;  /* 0x0000888011167816 */ /* 0x000fe200000000ff */
[----:B------:R-:W-:Y:S01]  /*2af0*/  IMAD.MOV.U32 R17, RZ, RZ, R18 ;  /* 0x000000ffff117224 */ /* 0x000fe200078e0012 */
[----:B------:R-:W-:-:S03]  /*2b00*/  I2I.S8.S32.SAT R5, R5 ;  /* 0x0000000500057238 */ /* 0x000fc60000001000 */
[----:B------:R-:W-:Y:S01]  /*2b10*/  IMAD.MOV.U32 R18, RZ, RZ, R22 ;  /* 0x000000ffff127224 */ /* 0x000fe200078e0016 */
[----:B0-----:R-:W-:Y:S01]  /*2b20*/  IADD3 R12, PT, PT, R12, UR13, RZ ;  /* 0x0000000d0c0c7c10 */ /* 0x001fe2000fffe0ff */
[----:B------:R-:W0:Y:S01]  /*2b30*/  F2I.NTZ R15, R15 ;  /* 0x0000000f000f7305 */ /* 0x000e220000203100 */
[----:B------:R-:W-:Y:S02]  /*2b40*/  PRMT R5, R5, 0x8880, RZ ;  /* 0x0000888005057816 */ /* 0x000fe400000000ff */
[----:B------:R-:W-:Y:S02]  /*2b50*/  I2I.S8.S32.SAT R12, R12 ;  /* 0x0000000c000c7238 */ /* 0x000fe40000001000 */
[----:B------:R-:W-:Y:S01]  /*2b60*/  PRMT R17, R17, 0x3340, R18 ;  /* 0x0000334011117816 */ /* 0x000fe20000000012 */
[----:B-1----:R-:W-:Y:S02]  /*2b70*/  VIADD R14, R14, UR13 ;  /* 0x0000000d0e0e7c36 */ /* 0x002fe40008000000 */
[----:B------:R-:W1:Y:S01]  /*2b80*/  F2I.NTZ R8, R8 ;  /* 0x0000000800087305 */ /* 0x000e620000203100 */
[----:B------:R-:W-:-:S02]  /*2b90*/  PRMT R12, R12, 0x8880, RZ ;  /* 0x000088800c0c7816 */ /* 0x000fc400000000ff */
[----:B------:R-:W-:Y:S02]  /*2ba0*/  I2I.S8.S32.SAT R14, R14 ;  /* 0x0000000e000e7238 */ /* 0x000fe40000001000 */
[----:B------:R-:W-:Y:S01]  /*2bb0*/  PRMT R5, R5, 0x3340, R12 ;  /* 0x0000334005057816 */ /* 0x000fe2000000000c */
        /* <DEDUP_REMOVED lines=10> */
[----:B0-----:R-:W-:Y:S02]  /*2c60*/  VIADD R9, R9, UR13 ;  /* 0x0000000d09097c36 */ /* 0x001fe40008000000 */
        /* <DEDUP_REMOVED lines=12> */
[----:B------:R-:W-:-:S03]  /*2d30*/  I2I.S8.S32.SAT R10, R10 ;  /* 0x0000000a000a7238 */ /* 0x000fc60000001000 */
[----:B------:R-:W-:Y:S01]  /*2d40*/  IMAD.MOV.U32 R15, RZ, RZ, R21 ;  /* 0x000000ffff0f7224 */ /* 0x000fe200078e0015 */
        /* <DEDUP_REMOVED lines=8> */
[----:B------:R-:W-:Y:S01]  /*2dd0*/  I2I.S8.S32.SAT R11, R11 ;  /* 0x0000000b000b7238 */ /* 0x000fe20000001000 */
[----:B-1----:R-:W-:-:S03]  /*2de0*/  VIADD R7, R7, UR13 ;  /* 0x0000000d07077c36 */ /* 0x002fc60008000000 */
        /* <DEDUP_REMOVED lines=8> */
[----:B------:R-:W-:Y:S01]  /*2e70*/  IMAD.U32 R15, RZ, RZ, UR8 ;  /* 0x00000008ff0f7e24 */ /* 0x000fe2000f8e00ff */
[----:B------:R-:W-:-:S02]  /*2e80*/  I2I.S8.S32.SAT R4, R4 ;  /* 0x0000000400047238 */ /* 0x000fc40000001000 */
[----:B------:R-:W-:Y:S01]  /*2e90*/  MOV R6, R14 ;  /* 0x0000000e00067202 */ /* 0x000fe20000000f00 */
[----:B------:R-:W-:Y:S01]  /*2ea0*/  IMAD.U32 R14, RZ, RZ, UR9 ;  /* 0x00000009ff0e7e24 */ /* 0x000fe2000f8e00ff */
[----:B------:R-:W-:Y:S02]  /*2eb0*/  PRMT R4, R4, 0x8880, RZ ;  /* 0x0000888004047816 */ /* 0x000fe400000000ff */
[----:B------:R-:W-:Y:S01]  /*2ec0*/  PRMT R9, R6, 0x3340, R9 ;  /* 0x0000334006097816 */ /* 0x000fe20000000009 */
[----:B------:R-:W-:Y:S01]  /*2ed0*/  IMAD.WIDE.U32 R24, R19, 0x10, R14 ;  /* 0x0000001013187825 */ /* 0x000fe200078e000e */
[----:B------:R-:W-:Y:S02]  /*2ee0*/  PRMT R4, R4, 0x3340, R7 ;  /* 0x0000334004047816 */ /* 0x000fe40000000007 */
[----:B------:R-:W-:Y:S01]  /*2ef0*/  PRMT R8, R8, 0x3340, R11 ;  /* 0x0000334008087816 */ /* 0x000fe2000000000b */
[----:B------:R-:W-:Y:S01]  /*2f00*/  IMAD.WIDE.U32 R6, R13, 0x20, R2 ;  /* 0x000000200d067825 */ /* 0x000fe200078e0002 */
[----:B------:R-:W-:-:S02]  /*2f10*/  PRMT R22, R4, 0x5410, R9 ;  /* 0x0000541004167816 */ /* 0x000fc40000000009 */
[----:B------:R-:W-:-:S05]  /*2f20*/  PRMT R23, R8, 0x5410, R23 ;  /* 0x0000541008177816 */ /* 0x000fca0000000017 */
        /* <DEDUP_REMOVED lines=8> */
[----:B------:R-:W-:Y:S02]  /*2fb0*/  HADD2.F32 R25, -RZ, R9.H1_H1 ;  /* 0x30000009ff197230 */ /* 0x000fe40000004100 */
[C---:B------:R-:W-:Y:S01]  /*2fc0*/  FMUL.FTZ R18, R16.reuse, R21 ;  /* 0x0000001510127220 */ /* 0x040fe20000410000 */
[----:B------:R-:W-:Y:S02]  /*2fd0*/  HADD2.F32 R21, -RZ, R7.H0_H0 ;  /* 0x20000007ff157230 */ /* 0x000fe40000004100 */
[----:B------:R-:W-:Y:S01]  /*2fe0*/  FMUL.FTZ R6, R16, R23 ;  /* 0x0000001710067220 */ /* 0x000fe20000410000 */
[----:B------:R-:W-:-:S02]  /*2ff0*/  HADD2.F32 R23, -RZ, R8.H1_H1 ;  /* 0x30000008ff177230 */ /* 0x000fc40000004100 */
[C---:B------:R-:W-:Y:S01]  /*3000*/  FMUL.FTZ R22, R16.reuse, R25 ;  /* 0x0000001910167220 */ /* 0x040fe20000410000 */
[----:B------:R-:W-:Y:S02]  /*3010*/  HADD2.F32 R17, -RZ, R4.H0_H0 ;  /* 0x20000004ff117230 */ /* 0x000fe40000004100 */
[C---:B------:R-:W-:Y:S01]  /*3020*/  FMUL.FTZ R20, R16.reuse, R21 ;  /* 0x0000001510147220 */ /* 0x040fe20000410000 */
[----:B------:R-:W-:Y:S01]  /*3030*/  HADD2.F32 R21, -RZ, R8.H0_H0 ;  /* 0x20000008ff157230 */ /* 0x000fe20000004100 */
[----:B------:R-:W-:Y:S01]  /*3040*/  F2I.NTZ R6, R6 ;  /* 0x0000000600067305 */ /* 0x000fe20000203100 */
[----:B------:R-:W-:Y:S02]  /*3050*/  HADD2.F32 R27, -RZ, R4.H1_H1 ;  /* 0x30000004ff1b7230 */ /* 0x000fe40000004100 */
[C---:B------:R-:W-:Y:S01]  /*3060*/  FMUL.FTZ R12, R16.reuse, R17 ;  /* 0x00000011100c7220 */ /* 0x040fe20000410000 */
[----:B------:R-:W-:Y:S02]  /*3070*/  HADD2.F32 R25, -RZ, R10.H1_H1 ;  /* 0x3000000aff197230 */ /* 0x000fe40000004100 */
[C---:B------:R-:W-:Y:S01]  /*3080*/  FMUL.FTZ R8, R16.reuse, R21 ;  /* 0x0000001510087220 */ /* 0x040fe20000410000 */
[----:B------:R-:W-:Y:S01]  /*3090*/  FMUL.FTZ R21, R16, R23 ;  /* 0x0000001710157220 */ /* 0x000fe20000410000 */
[----:B------:R-:W-:-:S02]  /*30a0*/  HADD2.F32 R23, -RZ, R9.H0_H0 ;  /* 0x20000009ff177230 */ /* 0x000fc40000004100 */
[C---:B------:R-:W-:Y:S01]  /*30b0*/  FMUL.FTZ R4, R16.reuse, R27 ;  /* 0x0000001b10047220 */ /* 0x040fe20000410000 */
[----:B------:R-:W-:Y:S01]  /*30c0*/  HADD2.F32 R17, -RZ, R5.H0_H0 ;  /* 0x20000005ff117230 */ /* 0x000fe20000004100 */
[----:B------:R-:W0:Y:S01]  /*30d0*/  F2I.NTZ R12, R12 ;  /* 0x0000000c000c7305 */ /* 0x000e220000203100 */
[----:B------:R-:W-:Y:S02]  /*30e0*/  HADD2.F32 R7, -RZ, R7.H1_H1 ;  /* 0x30000007ff077230 */ /* 0x000fe40000004100 */
[C---:B------:R-:W-:Y:S01]  /*30f0*/  FMUL.FTZ R9, R16.reuse, R23 ;  /* 0x0000001710097220 */ /* 0x040fe20000410000 */
[----:B------:R-:W-:Y:S02]  /*3100*/  HADD2.F32 R27, -RZ, R5.H1_H1 ;  /* 0x30000005ff1b7230 */ /* 0x000fe40000004100 */
[C---:B------:R-:W-:Y:S01]  /*3110*/  FMUL.FTZ R5, R16.reuse, R17 ;  /* 0x0000001110057220 */ /* 0x040fe20000410000 */
[----:B------:R-:W-:Y:S02]  /*3120*/  HADD2.F32 R23, -RZ, R10.H0_H0 ;  /* 0x2000000aff177230 */ /* 0x000fe40000004100 */
[----:B------:R-:W-:Y:S01]  /*3130*/  FMUL.FTZ R10, R16, R25 ;  /* 0x00000019100a7220 */ /* 0x000fe20000410000 */
[----:B------:R-:W-:-:S02]  /*3140*/  HADD2.F32 R25, -RZ, R11.H0_H0 ;  /* 0x2000000bff197230 */ /* 0x000fc40000004100 */
[C---:B------:R-:W-:Y:S01]  /*3150*/  FMUL.FTZ R7, R16.reuse, R7 ;  /* 0x0000000710077220 */ /* 0x040fe20000410000 */
[----:B------:R-:W-:Y:S02]  /*3160*/  HADD2.F32 R11, -RZ, R11.H1_H1 ;  /* 0x3000000bff0b7230 */ /* 0x000fe40000004100 */
[C---:B------:R-:W-:Y:S01]  /*3170*/  FMUL.FTZ R17, R16.reuse, R27 ;  /* 0x0000001b10117220 */ /* 0x040fe20000410000 */
[----:B------:R-:W1:Y:S01]  /*3180*/  F2I.NTZ R4, R4 ;  /* 0x0000000400047305 */ /* 0x000e620000203100 */
[C---:B------:R-:W-:Y:S01]  /*3190*/  FMUL.FTZ R23, R16.reuse, R23 ;  /* 0x0000001710177220 */ /* 0x040fe20000410000 */
[C---:B------:R-:W-:Y:S01]  /*31a0*/  FMUL.FTZ R24, R16.reuse, R25 ;  /* 0x0000001910187220 */ /* 0x040fe20000410000 */
[----:B------:R-:W-:Y:S01]  /*31b0*/  FMUL.FTZ R11, R16, R11 ;  /* 0x0000000b100b7220 */ /* 0x000fe20000410000 */
[----:B0-----:R-:W-:Y:S01]  /*31c0*/  IADD3 R12, PT, PT, R12, UR13, RZ ;  /* 0x0000000d0c0c7c10 */ /* 0x001fe2000fffe0ff */
[----:B------:R-:W-:-:S03]  /*31d0*/  VIADD R6, R6, UR13 ;  /* 0x0000000d06067c36 */ /* 0x000fc60008000000 */
[----:B------:R-:W0:Y:S01]  /*31e0*/  F2I.NTZ R20, R20 ;  /* 0x0000001400147305 */ /* 0x000e220000203100 */
[----:B------:R-:W-:Y:S02]  /*31f0*/  I2I.S8.S32.SAT R12, R12 ;  /* 0x0000000c000c7238 */ /* 0x000fe40000001000 */
[----:B------:R-:W-:Y:S02]  /*3200*/  I2I.S8.S32.SAT R6, R6 ;  /* 0x0000000600067238 */ /* 0x000fe40000001000 */
[----:B------:R-:W-:Y:S01]  /*3210*/  PRMT R12, R12, 0x8880, RZ ;  /* 0x000088800c0c7816 */ /* 0x000fe200000000ff */
        /* <DEDUP_REMOVED lines=36> */
[----:B-1----:R-:W-:-:S03]  /*3460*/  IADD3 R23, PT, PT, R23, UR13, RZ ;  /* 0x0000000d17177c10 */ /* 0x002fc6000fffe0ff */
[----:B------:R-:W1:Y:S01]  /*3470*/  F2I.NTZ R11, R11 ;  /* 0x0000000b000b7305 */ /* 0x000e620000203100 */
[----:B------:R-:W-:Y:S02]  /*3480*/  PRMT R21, R21, 0x8880, RZ ;  /* 0x0000888015157816 */ /* 0x000fe400000000ff */
[----:B------:R-:W-:Y:S02]  /*3490*/  I2I.S8.S32.SAT R23, R23 ;  /* 0x0000001700177238 */ /* 0x000fe40000001000 */
[----:B------:R-:W-:Y:S02]  /*34a0*/  MOV R9, R21 ;  /* 0x0000001500097202 */ /* 0x000fe40000000f00 */
[----:B0-----:R-:W-:Y:S01]  /*34b0*/  IADD3 R18, PT, PT, R18, UR13, RZ ;  /* 0x0000000d12127c10 */ /* 0x001fe2000fffe0ff */
        /* <DEDUP_REMOVED lines=10> */
[----:B------:R-:W-:Y:S01]  /*3560*/  PRMT R20, R11, 0x8880, RZ ;  /* 0x000088800b147816 */ /* 0x000fe200000000ff */
[----:B------:R-:W-:Y:S01]  /*3570*/  IMAD.MOV.U32 R11, RZ, RZ, R22 ;  /* 0x000000ffff0b7224 */ /* 0x000fe200078e0016 */
[----:B------:R-:W-:-:S02]  /*3580*/  PRMT R5, R6, 0x5410, R7 ;  /* 0x0000541006057816 */ /* 0x000fc40000000007 */
[----:B------:R-:W-:Y:S01]  /*3590*/  I2I.S8.S32.SAT R10, R10 ;  /* 0x0000000a000a7238 */ /* 0x000fe20000001000 */
[----:B-1----:R-:W-:Y:S01]  /*35a0*/  VIADD R24, R24, UR13 ;  /* 0x0000000d18187c36 */ /* 0x002fe20008000000 */
[----:B------:R-:W-:Y:S02]  /*35b0*/  MOV R21, R20 ;  /* 0x0000001400157202 */ /* 0x000fe40000000f00 */
[----:B------:R-:W-:Y:S01]  /*35c0*/  PRMT R17, R10, 0x8880, RZ ;  /* 0x000088800a117816 */ /* 0x000fe200000000ff */
[----:B------:R-:W-:Y:S01]  /*35d0*/  IMAD.MOV.U32 R10, RZ, RZ, R12 ;  /* 0x000000ffff0a7224 */ /* 0x000fe200078e000c */
[----:B------:R-:W-:Y:S01]  /*35e0*/  I2I.S8.S32.SAT R24, R24 ;  /* 0x0000001800187238 */ /* 0x000fe20000001000 */
[----:B------:R-:W-:Y:S01]  /*35f0*/  IMAD.MOV.U32 R12, RZ, RZ, R23 ;  /* 0x000000ffff0c7224 */ /* 0x000fe200078e0017 */
[----:B0-----:R-:W-:Y:S02]  /*3600*/  IADD3 R8, PT, PT, R8, UR13, RZ ;  /* 0x0000000d08087c10 */ /* 0x001fe4000fffe0ff */
[----:B------:R-:W-:-:S02]  /*3610*/  PRMT R18, R24, 0x8880, RZ ;  /* 0x0000888018127816 */ /* 0x000fc400000000ff */
[----:B------:R-:W-:Y:S02]  /*3620*/  I2I.S8.S32.SAT R8, R8 ;  /* 0x0000000800087238 */ /* 0x000fe40000001000 */
[----:B------:R-:W-:Y:S02]  /*3630*/  PRMT R11, R10, 0x3340, R11 ;  /* 0x000033400a0b7816 */ /* 0x000fe4000000000b */
[----:B------:R-:W-:Y:S02]  /*3640*/  PRMT R8, R8, 0x8880, RZ ;  /* 0x0000888008087816 */ /* 0x000fe400000000ff */
[----:B------:R-:W-:Y:S02]  /*3650*/  PRMT R12, R12, 0x3340, R17 ;  /* 0x000033400c0c7816 */ /* 0x000fe40000000011 */
[----:B------:R-:W-:Y:S02]  /*3660*/  PRMT R8, R8, 0x3340, R9 ;  /* 0x0000334008087816 */ /* 0x000fe40000000009 */
[----:B------:R-:W-:-:S02]  /*3670*/  PRMT R21, R18, 0x3340, R21 ;  /* 0x0000334012157816 */ /* 0x000fc40000000015 */
[----:B------:R-:W-:Y:S02]  /*3680*/  PRMT R6, R8, 0x5410, R11 ;  /* 0x0000541008067816 */ /* 0x000fe4000000000b */
[----:B------:R-:W-:-:S05]  /*3690*/  PRMT R7, R12, 0x5410, R21 ;  /* 0x000054100c077816 */ /* 0x000fca0000000015 */
[----:B------:R2:W-:Y:S01]  /*36a0*/  STG.E.128 desc[UR14][R14.64], R4 ;  /* 0x000000040e007986 */ /* 0x0005e2000c101d0e */
[----:B------:R-:W-:Y:S05]  /*36b0*/  @!P0 BRA `(.L_x_291) ;  /* 0xfffffff000248947 */ /* 0x000fea000383ffff */
.L_x_288:
[----:B------:R-:W-:Y:S05]  /*36c0*/  BSYNC.RECONVERGENT B0 ;  /* 0x0000000000007941 */ /* 0x000fea0003800200 */
.L_x_287:
[----:B-1----:R-:W1:Y:S01]  /*36d0*/  S2R R3, SR_TID.X ;  /* 0x0000000000037919 */ /* 0x002e620000002100 */
[----:B------:R-:W-:-:S04]  /*36e0*/  IMAD.U32 R0, RZ, RZ, UR11 ;  /* 0x0000000bff007e24 */ /* 0x000fc8000f8e00ff */
[----:B-1----:R-:W-:-:S05]  /*36f0*/  IMAD R3, R0, 0x10, R3 ;  /* 0x0000001000037824 */ /* 0x002fca00078e0203 */
[----:B------:R-:W-:-:S13]  /*3700*/  ISETP.GE.AND P0, PT, R3, UR18, PT ;  /* 0x0000001203007c0c */ /* 0x000fda000bf06270 */
[----:B------:R-:W-:Y:S05]  /*3710*/  @P0 EXIT ;  /* 0x000000000000094d */ /* 0x000fea0003800000 */
[----:B------:R-:W1:Y:S01]  /*3720*/  LDC R0, c[0x0][0x360] ;  /* 0x0000d800ff007b82 */ /* 0x000e620000000800 */
[----:B------:R-:W-:Y:S01]  /*3730*/  BSSY.RECONVERGENT B0, `(.L_x_292) ;  /* 0x000003d000007945 */ /* 0x000fe20003800200 */
[----:B-1----:R-:W1:Y:S01]  /*3740*/  I2F.U32.RP R8, R0 ;  /* 0x0000000000087306 */ /* 0x002e620000209000 */
[----:B------:R-:W-:Y:S01]  /*3750*/  IMAD.IADD R2, R3, 0x1, R0 ;  /* 0x0000000103027824 */ /* 0x000fe200078e0200 */
[----:B------:R-:W-:-:S04]  /*3760*/  ISETP.NE.U32.AND P2, PT, R0, RZ, PT ;  /* 0x000000ff0000720c */ /* 0x000fc80003f45070 */
[C---:B------:R-:W-:Y:S02]  /*3770*/  ISETP.GE.AND P0, PT, R2.reuse, UR18, PT ;  /* 0x0000001202007c0c */ /* 0x040fe4000bf06270 */
[----:B--2---:R-:W-:Y:S02]  /*3780*/  VIMNMX R7, PT, PT, R2, UR18, !PT ;  /* 0x0000001202077c48 */ /* 0x004fe4000ffe0100 */
[----:B------:R-:W-:-:S04]  /*3790*/  SEL R6, RZ, 0x1, P0 ;  /* 0x00000001ff067807 */ /* 0x000fc80000000000 */
[----:B------:R-:W-:Y:S01]  /*37a0*/  IADD3 R7, PT, PT, R7, -R2, -R6 ;  /* 0x8000000207077210 */ /* 0x000fe20007ffe806 */
[----:B-1----:R-:W1:Y:S02]  /*37b0*/  MUFU.RCP R8, R8 ;  /* 0x0000000800087308 */ /* 0x002e640000001000 */
[----:B-1----:R-:W-:-:S06]  /*37c0*/  IADD3 R4, PT, PT, R8, 0xffffffe, RZ ;  /* 0x0ffffffe08047810 */ /* 0x002fcc0007ffe0ff */
[----:B------:R1:W2:Y:S02]  /*37d0*/  F2I.FTZ.U32.TRUNC.NTZ R5, R4 ;  /* 0x0000000400057305 */ /* 0x0002a4000021f000 */
[----:B-1----:R-:W-:Y:S02]  /*37e0*/  IMAD.MOV.U32 R4, RZ, RZ, RZ ;  /* 0x000000ffff047224 */ /* 0x002fe400078e00ff */
[----:B--2---:R-:W-:-:S04]  /*37f0*/  IMAD.MOV R9, RZ, RZ, -R5 ;  /* 0x000000ffff097224 */ /* 0x004fc800078e0a05 */
        /* <DEDUP_REMOVED lines=16> */
[----:B------:R-:W-:Y:S01]  /*3900*/  USHF.L.U32 UR8, UR16, 0x1, URZ ;  /* 0x0000000110087899 */ /* 0x000fe200080006ff */
[----:B------:R-:W-:Y:S01]  /*3910*/  IMAD.U32 R12, RZ, RZ, UR10 ;  /* 0x0000000aff0c7e24 */ /* 0x000fe2000f8e00ff */
[----:B------:R-:W-:Y:S02]  /*3920*/  USHF.L.U64.HI UR9, UR16, 0x1, UR12 ;  /* 0x0000000110097899 */ /* 0x000fe4000801020c */
[----:B------:R-:W-:Y:S01]  /*3930*/  IMAD.U32 R5, RZ, RZ, UR16 ;  /* 0x00000010ff057e24 */ /* 0x000fe2000f8e00ff */
[----:B------:R-:W-:Y:S01]  /*3940*/  USHF.R.S32.HI UR11, URZ, 0x1f, UR10 ;  /* 0x0000001fff0b7899 */ /* 0x000fe2000801140a */
[----:B------:R-:W-:Y:S01]  /*3950*/  VIADD R2, R2, 0x1 ;  /* 0x0000000102027836 */ /* 0x000fe20000000000 */
[----:B------:R-:W-:Y:S02]  /*3960*/  UIMAD.WIDE UR8, UR10, 0x2, UR8 ;  /* 0x000000020a0878a5 */ /* 0x000fe4000f8e0208 */
[----:B------:R-:W-:Y:S01]  /*3970*/  IADD3 R12, P2, P3, R12, UR6, R5 ;  /* 0x000000060c0c7c10 */ /* 0x000fe2000fb5e005 */
[----:B------:R-:W-:Y:S01]  /*3980*/  IMAD.U32 R5, RZ, RZ, UR12 ;  /* 0x0000000cff057e24 */ /* 0x000fe2000f8e00ff */
[----:B------:R-:W-:Y:S01]  /*3990*/  LOP3.LUT R2, R2, 0x3, RZ, 0xc0, !PT ;  /* 0x0000000302027812 */ /* 0x000fe200078ec0ff */
[----:B------:R-:W-:Y:S01]  /*39a0*/  IMAD.U32 R14, RZ, RZ, UR11 ;  /* 0x0000000bff0e7e24 */ /* 0x000fe2000f8e00ff */
[----:B------:R-:W-:Y:S01]  /*39b0*/  MOV R7, UR9 ;  /* 0x0000000900077c02 */ /* 0x000fe20008000f00 */
[----:B------:R-:W-:Y:S01]  /*39c0*/  IMAD.U32 R6, RZ, RZ, UR8 ;  /* 0x00000008ff067e24 */ /* 0x000fe2000f8e00ff */
[----:B------:R-:W-:-:S02]  /*39d0*/  IADD3 R2, PT, PT, -R2, RZ, RZ ;  /* 0x000000ff02027210 */ /* 0x000fc40007ffe1ff */
[----:B------:R-:W-:Y:S02]  /*39e0*/  IADD3.X R14, PT, PT, R14, UR7, R5, P2, P3 ;  /* 0x000000070e0e7c10 */ /* 0x000fe400097e6405 */
[----:B------:R-:W-:-:S04]  /*39f0*/  IADD3 R4, P1, PT, R6, UR4, RZ ;  /* 0x0000000406047c10 */ /* 0x000fc8000ff3e0ff */
[----:B------:R-:W-:-:S09]  /*3a00*/  IADD3.X R5, PT, PT, R7, UR5, RZ, P1, !PT ;  /* 0x0000000507057c10 */ /* 0x000fd20008ffe4ff */
.L_x_294:
[----:B------:R-:W-:-:S06]  /*3a10*/  IMAD.WIDE R6, R3, 0x2, R4 ;  /* 0x0000000203067825 */ /* 0x000fcc00078e0204 */
[----:B------:R-:W2:Y:S01]  /*3a20*/  LDG.E.U16 R6, desc[UR14][R6.64] ;  /* 0x0000000e06067981 */ /* 0x000ea2000c1e1500 */
[----:B------:R-:W-:Y:S02]  /*3a30*/  VIADD R2, R2, 0x1 ;  /* 0x0000000102027836 */ /* 0x000fe40000000000 */
[----:B-12---:R-:W-:-:S05]  /*3a40*/  HADD2.F32 R9, -RZ, R6.H0_H0 ;  /* 0x20000006ff097230 */ /* 0x006fca0000004100 */
[----:B0-----:R-:W-:-:S06]  /*3a50*/  FMUL.FTZ R10, R16, R9 ;  /* 0x00000009100a7220 */ /* 0x001fcc0000410000 */
[----:B------:R-:W0:Y:S02]  /*3a60*/  F2I.NTZ R10, R10 ;  /* 0x0000000a000a7305 */ /* 0x000e240000203100 */
[----:B0-----:R-:W-:-:S05]  /*3a70*/  VIADD R8, R10, UR13 ;  /* 0x0000000d0a087c36 */ /* 0x001fca0008000000 */
        /* <DEDUP_REMOVED lines=8> */
.L_x_293:
[----:B------:R-:W-:Y:S05]  /*3b00*/  BSYNC.RECONVERGENT B0 ;  /* 0x0000000000007941 */ /* 0x000fea0003800200 */
.L_x_292:
[----:B------:R-:W-:Y:S05]  /*3b10*/  @!P0 EXIT ;  /* 0x000000000000894d */ /* 0x000fea0003800000 */
[----:B------:R-:W-:Y:S01]  /*3b20*/  ULEA UR4, UP2, UR16, UR4, 0x1 ;  /* 0x0000000410047291 */ /* 0x000fe2000f8408ff */
[----:B------:R-:W-:Y:S01]  /*3b30*/  SHF.L.U32 R2, R0, 0x1, RZ ;  /* 0x0000000100027819 */ /* 0x000fe200000006ff */
[----:B------:R-:W-:Y:S02]  /*3b40*/  UIADD3 UR8, UP0, UP1, UR10, UR6, UR16 ;  /* 0x000000060a087290 */ /* 0x000fe4000f91e010 */
[----:B------:R-:W-:Y:S02]  /*3b50*/  ULEA.HI.X UR5, UR16, UR5, UR12, 0x1, UP2 ;  /* 0x0000000510057291 */ /* 0x000fe400090f0c0c */
[----:B------:R-:W-:Y:S02]  /*3b60*/  USHF.R.S32.HI UR6, URZ, 0x1f, UR10 ;  /* 0x0000001fff067899 */ /* 0x000fe4000801140a */
[----:B------:R-:W-:Y:S02]  /*3b70*/  UIMAD.WIDE UR4, UR10, 0x2, UR4 ;  /* 0x000000020a0478a5 */ /* 0x000fe4000f8e0204 */
[----:B------:R-:W-:-:S12]  /*3b80*/  UIADD3.X UR6, UPT, UPT, UR6, UR7, UR12, UP0, UP1 ;  /* 0x0000000706067290 */ /* 0x000fd800087e240c */
.L_x_295:
[----:B-12---:R-:W-:Y:S02]  /*3b90*/  IMAD.U32 R8, RZ, RZ, UR4 ;  /* 0x00000004ff087e24 */ /* 0x006fe4000f8e00ff */
[----:B------:R-:W-:Y:S02]  /*3ba0*/  IMAD.U32 R9, RZ, RZ, UR5 ;  /* 0x00000005ff097e24 */ /* 0x000fe4000f8e00ff */
[----:B------:R-:W-:-:S05]  /*3bb0*/  IMAD.WIDE R8, R3, 0x2, R8 ;  /* 0x0000000203087825 */ /* 0x000fca00078e0208 */
[----:B------:R-:W2:Y:S01]  /*3bc0*/  LDG.E.U16 R4, desc[UR14][R8.64] ;  /* 0x0000000e08047981 */ /* 0x000ea2000c1e1500 */
[----:B------:R-:W-:-:S04]  /*3bd0*/  IADD3 R6, P1, PT, R3, UR8, RZ ;  /* 0x0000000803067c10 */ /* 0x000fc8000ff3e0ff */
[----:B------:R-:W-:Y:S01]  /*3be0*/  LEA.HI.X.SX32 R7, R3, UR6, 0x1, P1 ;  /* 0x0000000603077c11 */ /* 0x000fe200088f0eff */
[----:B--2---:R-:W-:-:S05]  /*3bf0*/  HADD2.F32 R5, -RZ, R4.H0_H0 ;  /* 0x20000004ff057230 */ /* 0x004fca0000004100 */
        /* <DEDUP_REMOVED lines=11> */
[----:B--2---:R-:W-:-:S05]  /*3cb0*/  HADD2.F32 R9, -RZ, R8.H0_H0 ;  /* 0x20000008ff097230 */ /* 0x004fca0000004100 */
[----:B------:R-:W-:-:S06]  /*3cc0*/  FMUL.FTZ R12, R16, R9 ;  /* 0x00000009100c7220 */ /* 0x000fcc0000410000 */
[----:B------:R-:W1:Y:S02]  /*3cd0*/  F2I.NTZ R12, R12 ;  /* 0x0000000c000c7305 */ /* 0x000e640000203100 */
[----:B-1----:R-:W-:-:S05]  /*3ce0*/  VIADD R8, R12, UR13 ;  /* 0x0000000d0c087c36 */ /* 0x002fca0008000000 */
[----:B------:R-:W-:Y:S02]  /*3cf0*/  I2I.S8.S32.SAT R9, R8 ;  /* 0x0000000800097238 */ /* 0x000fe40000001000 */
[----:B------:R-:W-:Y:S02]  /*3d00*/  IADD3 R8, P1, PT, R2, R4, RZ ;  /* 0x0000000402087210 */ /* 0x000fe40007f3e0ff */
[----:B------:R-:W-:-:S03]  /*3d10*/  PRMT R14, R9, 0x8880, RZ ;  /* 0x00008880090e7816 */ /* 0x000fc600000000ff */
[----:B------:R-:W-:Y:S01]  /*3d20*/  IMAD.X R9, RZ, RZ, R5, P1 ;  /* 0x000000ffff097224 */ /* 0x000fe200008e0605 */
[----:B0-----:R-:W-:-:S05]  /*3d30*/  MOV R13, R14 ;  /* 0x0000000e000d7202 */ /* 0x001fca0000000f00 */
[----:B------:R0:W-:Y:S04]  /*3d40*/  STG.E.U8 desc[UR14][R10.64], R13 ;  /* 0x0000000d0a007986 */ /* 0x0001e8000c10110e */
[----:B------:R-:W2:Y:S01]  /*3d50*/  LDG.E.U16 R4, desc[UR14][R8.64] ;  /* 0x0000000e08047981 */ /* 0x000ea2000c1e1500 */
[----:B------:R-:W-:-:S04]  /*3d60*/  IADD3 R6, P1, PT, R2, R8, RZ ;  /* 0x0000000802067210 */ /* 0x000fc80007f3e0ff */
[----:B------:R-:W-:Y:S01]  /*3d70*/  IADD3.X R7, PT, PT, RZ, R9, RZ, P1, !PT ;  /* 0x00000009ff077210 */ /* 0x000fe20000ffe4ff */
[----:B--2---:R-:W-:-:S05]  /*3d80*/  HADD2.F32 R5, -RZ, R4.H0_H0 ;  /* 0x20000004ff057230 */ /* 0x004fca0000004100 */
        /* <DEDUP_REMOVED lines=9> */
[----:B------:R-:W3:Y:S01]  /*3e20*/  LDG.E.U16 R6, desc[UR14][R6.64] ;  /* 0x0000000e06067981 */ /* 0x000ee2000c1e1500 */
[----:B------:R-:W-:Y:S02]  /*3e30*/  IMAD R3, R0, 0x4, R3 ;  /* 0x0000000400037824 */ /* 0x000fe400078e0203 */
[----:B---3--:R-:W-:-:S05]  /*3e40*/  HADD2.F32 R9, -RZ, R6.H0_H0 ;  /* 0x20000006ff097230 */ /* 0x008fca0000004100 */
[----:B------:R-:W-:-:S06]  /*3e50*/  FMUL.FTZ R10, R16, R9 ;  /* 0x00000009100a7220 */ /* 0x000fcc0000410000 */
[----:B------:R-:W0:Y:S02]  /*3e60*/  F2I.NTZ R10, R10 ;  /* 0x0000000a000a7305 */ /* 0x000e240000203100 */
[----:B0-----:R-:W-:-:S05]  /*3e70*/  VIADD R8, R10, UR13 ;  /* 0x0000000d0a087c36 */ /* 0x001fca0008000000 */
[----:B------:R-:W-:Y:S02]  /*3e80*/  I2I.S8.S32.SAT R9, R8 ;  /* 0x0000000800097238 */ /* 0x000fe40000001000 */
[----:B------:R-:W-:Y:S02]  /*3e90*/  IADD3 R8, P0, PT, R0, R4, RZ ;  /* 0x0000000400087210 */ /* 0x000fe40007f1e0ff */
[----:B------:R-:W-:Y:S02]  /*3ea0*/  PRMT R13, R9, 0x8880, RZ ;  /* 0x00008880090d7816 */ /* 0x000fe400000000ff */
[----:B------:R-:W-:Y:S02]  /*3eb0*/  IADD3.X R9, PT, PT, RZ, R5, RZ, P0, !PT ;  /* 0x00000005ff097210 */ /* 0x000fe400007fe4ff */
[----:B------:R-:W-:-:S03]  /*3ec0*/  ISETP.GE.AND P0, PT, R3, UR18, PT ;  /* 0x0000001203007c0c */ /* 0x000fc6000bf06270 */
[----:B------:R2:W-:Y:S10]  /*3ed0*/  STG.E.U8 desc[UR14][R8.64], R13 ;  /* 0x0000000d08007986 */ /* 0x0005f4000c10110e */
[----:B------:R-:W-:Y:S05]  /*3ee0*/  @!P0 BRA `(.L_x_295) ;  /* 0xfffffffc00288947 */ /* 0x000fea000383ffff */
[----:B------:R-:W-:Y:S05]  /*3ef0*/  EXIT ;  /* 0x000000000000794d */ /* 0x000fea0003800000 */
.L_x_296:
        /* <DEDUP_REMOVED lines=16> */
.L_x_357:


//--------------------- .text._ZN4vllm31static_scaled_int8_quant_kernelIN3c104HalfEfEEvPKT_PaPKT0_i --------------------------
	.section	.text._ZN4vllm31static_scaled_int8_quant_kernelIN3c104HalfEfEEvPKT_PaPKT0_i,"ax",@progbits
	.align	128
        .global         _ZN4vllm31static_scaled_int8_quant_kernelIN3c104HalfEfEEvPKT_PaPKT0_i
        .type           _ZN4vllm31static_scaled_int8_quant_kernelIN3c104HalfEfEEvPKT_PaPKT0_i,@function
        .size           _ZN4vllm31static_scaled_int8_quant_kernelIN3c104HalfEfEEvPKT_PaPKT0_i,(.L_x_358 - _ZN4vllm31static_scaled_int8_quant_kernelIN3c104HalfEfEEvPKT_PaPKT0_i)
        .other          _ZN4vllm31static_scaled_int8_quant_kernelIN3c104HalfEfEEvPKT_PaPKT0_i,@"STO_CUDA_ENTRY STV_DEFAULT"
_ZN4vllm31static_scaled_int8_quant_kernelIN3c104HalfEfEEvPKT_PaPKT0_i:
.text._ZN4vllm31static_scaled_int8_quant_kernelIN3c104HalfEfEEvPKT_PaPKT0_i:
        /* <DEDUP_REMOVED lines=20> */
[----:B------:R-:W-:Y:S01]  /*0140*/  MOV R4, UR8 ;  /* 0x0000000800047c02 */ /* 0x000fe20008000f00 */
[----:B------:R-:W-:Y:S01]  /*0150*/  UPLOP3.LUT UP0, UPT, UP0, UP1, UPT, 0xf8, 0x8f ;  /* 0x00000000008f789c */ /* 0x000fe20000703f70 */
[----:B0-----:R-:W-:Y:S01]  /*0160*/  MOV R3, UR19 ;  /* 0x0000001300037c02 */ /* 0x001fe20008000f00 */
[----:B------:R-:W-:-:S06]  /*0170*/  UIADD3.X UR10, UPT, UPT, UR9, UR5, URZ, UP2, !UPT ;  /* 0x00000005090a7290 */ /* 0x000fcc00097fe4ff */
[----:B------:R-:W-:Y:S02]  /*0180*/  MOV R5, UR10 ;  /* 0x0000000a00057c02 */ /* 0x000fe40008000f00 */
[----:B----4-:R-:W-:Y:S02]  /*0190*/  R2UR UR13, R2 ;  /* 0x00000000020d72ca */ /* 0x010fe400000e0000 */
[----:B------:R-:W-:Y:S01]  /*01a0*/  MOV R2, UR18 ;  /* 0x0000001200027c02 */ /* 0x000fe20008000f00 */
[----:B-1----:R-:W-:-:S12]  /*01b0*/  BRA.U UP0, `(.L_x_297) ;  /* 0x0000000d00ac7547 */ /* 0x002fd8000b800000 */
        /* <DEDUP_REMOVED lines=12> */
[----:B------:R-:W0:Y:S02]  /*0280*/  F2I.FTZ.U32.TRUNC.NTZ R9, R9 ;  /* 0x0000000900097305 */ /* 0x000e24000021f000 */
[----:B0-----:R-:W-:-:S05]  /*0290*/  IADD3 R8, PT, PT, RZ, -R9, RZ ;  /* 0x80000009ff087210 */ /* 0x001fca0007ffe0ff */
[----:B------:R-:W-:Y:S02]  /*02a0*/  IMAD R13, R8, R7, RZ ;  /* 0x00000007080d7224 */ /* 0x000fe400078e02ff */
[----:B------:R-:W-:-:S05]  /*02b0*/  HFMA2 R8, -RZ, RZ, 0, 0 ;  /* 0x00000000ff087431 */ /* 0x000fca00000001ff */
[----:B------:R-:W-:Y:S01]  /*02c0*/  IMAD.HI.U32 R13, R9, R13, R8 ;  /* 0x0000000d090d7227 */ /* 0x000fe200078e0008 */
[----:B------:R-:W-:-:S05]  /*02d0*/  IADD3 R8, PT, PT, R11, -R6, -R10 ;  /* 0x800000060b087210 */ /* 0x000fca0007ffe80a */
[----:B------:R-:W-:-:S05]  /*02e0*/  IMAD.HI.U32 R13, R13, R8, RZ ;  /* 0x000000080d0d7227 */ /* 0x000fca00078e00ff */
[----:B------:R-:W-:-:S05]  /*02f0*/  IADD3 R9, PT, PT, -R13, RZ, RZ ;  /* 0x000000ff0d097210 */ /* 0x000fca0007ffe1ff */
[----:B------:R-:W-:-:S05]  /*0300*/  IMAD R8, R7, R9, R8 ;  /* 0x0000000907087224 */ /* 0x000fca00078e0208 */
[----:B------:R-:W-:-:S13]  /*0310*/  ISETP.GE.U32.AND P0, PT, R8, R7, PT ;  /* 0x000000070800720c */ /* 0x000fda0003f06070 */
[-C--:B------:R-:W-:Y:S02]  /*0320*/  @P0 IADD3 R8, PT, PT, R8, -R7.reuse, RZ ;  /* 0x8000000708080210 */ /* 0x080fe40007ffe0ff */
[----:B------:R-:W-:Y:S02]  /*0330*/  @P0 IADD3 R13, PT, PT, R13, 0x1, RZ ;  /* 0x000000010d0d0810 */ /* 0x000fe40007ffe0ff */
[----:B------:R-:W-:-:S13]  /*0340*/  ISETP.GE.U32.AND P1, PT, R8, R7, PT ;  /* 0x000000070800720c */ /* 0x000fda0003f26070 */
[----:B------:R-:W-:Y:S02]  /*0350*/  @P1 IADD3 R13, PT, PT, R13, 0x1, RZ ;  /* 0x000000010d0d1810 */ /* 0x000fe40007ffe0ff */
[----:B------:R-:W-:-:S04]  /*0360*/  @!P2 LOP3.LUT R13, RZ, R7, RZ, 0x33, !PT ;  /* 0x00000007ff0da212 */ /* 0x000fc800078e33ff */
[----:B------:R-:W-:-:S04]  /*0370*/  IADD3 R10, PT, PT, R10, R13, RZ ;  /* 0x0000000d0a0a7210 */ /* 0x000fc80007ffe0ff */
[C---:B------:R-:W-:Y:S02]  /*0380*/  LOP3.LUT R8, R10.reuse, 0x1, RZ, 0xc0, !PT ;  /* 0x000000010a087812 */ /* 0x040fe400078ec0ff */
[----:B------:R-:W-:Y:S02]  /*0390*/  ISETP.NE.AND P1, PT, R10, RZ, PT ;  /* 0x000000ff0a00720c */ /* 0x000fe40003f25270 */
[----:B------:R-:W-:-:S13]  /*03a0*/  ISETP.NE.U32.AND P0, PT, R8, 0x1, PT ;  /* 0x000000010800780c */ /* 0x000fda0003f05070 */
[----:B------:R-:W-:Y:S05]  /*03b0*/  @!P0 BRA `(.L_x_299) ;  /* 0x0000000400088947 */ /* 0x000fea0003800000 */
[----:B------:R-:W-:-:S06]  /*03c0*/  IMAD.WIDE.U32 R10, R0, 0x20, R4 ;  /* 0x00000020000a7825 */ /* 0x000fcc00078e0004 */
[----:B------:R-:W2:Y:S01]  /*03d0*/  LDG.E.ENL2.256 R12, R8, desc[UR14][R10.64] ;  /* 0xfe00000e0a08797e */ /* 0x000ea2000812190c */
[----:B------:R-:W0:Y:S01]  /*03e0*/  MUFU.RCP R16, UR13 ;  /* 0x0000000d00107d08 */ /* 0x000e220008001000 */
[--C-:B--2---:R-:W-:Y:S02]  /*03f0*/  HADD2.F32 R19, -RZ, R8.reuse.H1_H1 ;  /* 0x30000008ff137230 */ /* 0x104fe40000004100 */
[----:B------:R-:W-:Y:S02]  /*0400*/  HADD2.F32 R17, -RZ, R8.H0_H0 ;  /* 0x20000008ff117230 */ /* 0x000fe40000004100 */
[----:B------:R-:W-:Y:S02]  /*0410*/  HADD2.F32 R21, -RZ, R10.H1_H1 ;  /* 0x3000000aff157230 */ /* 0x000fe40000004100 */
[-C--:B0-----:R-:W-:Y:S01]  /*0420*/  FMUL.FTZ R8, R19, R16.reuse ;  /* 0x0000001013087220 */ /* 0x081fe20000410000 */
[----:B------:R-:W-:Y:S02]  /*0430*/  HADD2.F32 R19, -RZ, R9.H0_H0 ;  /* 0x20000009ff137230 */ /* 0x000fe40000004100 */
[----:B------:R-:W-:Y:S01]  /*0440*/  FMUL.FTZ R17, R17, R16 ;  /* 0x0000001011117220 */ /* 0x000fe20000410000 */
[----:B------:R-:W-:-:S02]  /*0450*/  HADD2.F32 R23, -RZ, R11.H1_H1 ;  /* 0x3000000bff177230 */ /* 0x000fc40000004100 */
[----:B------:R-:W-:Y:S02]  /*0460*/  HADD2.F32 R25, -RZ, R13.H1_H1 ;  /* 0x3000000dff197230 */ /* 0x000fe40000004100 */
[-C--:B------:R-:W-:Y:S01]  /*0470*/  FMUL.FTZ R18, R19, R16.reuse ;  /* 0x0000001013127220 */ /* 0x080fe20000410000 */
[----:B------:R-:W-:Y:S02]  /*0480*/  HADD2.F32 R19, -RZ, R10.H0_H0 ;  /* 0x2000000aff137230 */ /* 0x000fe40000004100 */
[-C--:B------:R-:W-:Y:S01]  /*0490*/  FMUL.FTZ R20, R23, R16.reuse ;  /* 0x0000001017147220 */ /* 0x080fe20000410000 */
[----:B------:R-:W-:Y:S02]  /*04a0*/  HADD2.F32 R23, -RZ, R12.H1_H1 ;  /* 0x3000000cff177230 */ /* 0x000fe40000004100 */
[-C--:B------:R-:W-:Y:S01]  /*04b0*/  FMUL.FTZ R22, R25, R16.reuse ;  /* 0x0000001019167220 */ /* 0x080fe20000410000 */
[----:B------:R-:W-:Y:S02]  /*04c0*/  HADD2.F32 R25, -RZ, R14.H1_H1 ;  /* 0x3000000eff197230 */ /* 0x000fe40000004100 */
[-C--:B------:R-:W-:Y:S01]  /*04d0*/  FMUL.FTZ R10, R19, R16.reuse ;  /* 0x00000010130a7220 */ /* 0x080fe20000410000 */
[----:B------:R-:W-:Y:S01]  /*04e0*/  FMUL.FTZ R19, R21, R16 ;  /* 0x0000001015137220 */ /* 0x000fe20000410000 */
[----:B------:R-:W-:Y:S01]  /*04f0*/  HADD2.F32 R21, -RZ, R11.H0_H0 ;  /* 0x2000000bff157230 */ /* 0x000fe20000004100 */
[----:B------:R-:W-:Y:S01]  /*0500*/  F2I.S8.NTZ R17, R17 ;  /* 0x0000001100117305 */ /* 0x000fe20000202100 */
[----:B------:R-:W-:-:S02]  /*0510*/  HADD2.F32 R9, -RZ, R9.H1_H1 ;  /* 0x30000009ff097230 */ /* 0x000fc40000004100 */
[----:B------:R-:W-:Y:S02]  /*0520*/  HADD2.F32 R27, -RZ, R15.H1_H1 ;  /* 0x3000000fff1b7230 */ /* 0x000fe40000004100 */
[-C--:B------:R-:W-:Y:S01]  /*0530*/  FMUL.FTZ R11, R21, R16.reuse ;  /* 0x00000010150b7220 */ /* 0x080fe20000410000 */
[----:B------:R-:W-:Y:S02]  /*0540*/  HADD2.F32 R21, -RZ, R12.H0_H0 ;  /* 0x2000000cff157230 */ /* 0x000fe40000004100 */
[-C--:B------:R-:W-:Y:S01]  /*0550*/  FMUL.FTZ R9, R9, R16.reuse ;  /* 0x0000001009097220 */ /* 0x080fe20000410000 */
[----:B------:R-:W0:Y:S02]  /*0560*/  F2I.S8.NTZ R8, R8 ;  /* 0x0000000800087305 */ /* 0x000e240000202100 */
[-C--:B------:R-:W-:Y:S01]  /*0570*/  FMUL.FTZ R12, R21, R16.reuse ;  /* 0x00000010150c7220 */ /* 0x080fe20000410000 */
[----:B------:R-:W-:Y:S01]  /*0580*/  FMUL.FTZ R21, R23, R16 ;  /* 0x0000001017157220 */ /* 0x000fe20000410000 */
[----:B------:R-:W-:-:S04]  /*0590*/  HADD2.F32 R23, -RZ, R13.H0_H0 ;  /* 0x2000000dff177230 */ /* 0x000fc80000004100 */
[----:B------:R-:W-:Y:S01]  /*05a0*/  F2I.S8.NTZ R18, R18 ;  /* 0x0000001200127305 */ /* 0x000fe20000202100 */
[----:B------:R-:W-:Y:S01]  /*05b0*/  FMUL.FTZ R13, R23, R16 ;  /* 0x00000010170d7220 */ /* 0x000fe20000410000 */
[----:B------:R-:W-:-:S05]  /*05c0*/  HADD2.F32 R23, -RZ, R14.H0_H0 ;  /* 0x2000000eff177230 */ /* 0x000fca0000004100 */
[-C--:B------:R-:W-:Y:S01]  /*05d0*/  FMUL.FTZ R14, R23, R16.reuse ;  /* 0x00000010170e7220 */ /* 0x080fe20000410000 */
[----:B------:R-:W-:Y:S01]  /*05e0*/  FMUL.FTZ R23, R25, R16 ;  /* 0x0000001019177220 */ /* 0x000fe20000410000 */
[----:B------:R-:W-:Y:S01]  /*05f0*/  HADD2.F32 R25, -RZ, R15.H0_H0 ;  /* 0x2000000fff197230 */ /* 0x000fe20000004100 */
[----:B------:R-:W1:Y:S01]  /*0600*/  F2I.S8.NTZ R9, R9 ;  /* 0x0000000900097305 */ /* 0x000e620000202100 */
[----:B0-----:R-:W-:-:S03]  /*0610*/  PRMT R8, R17, 0x3340, R8 ;  /* 0x0000334011087816 */ /* 0x001fc60000000008 */
[-C--:B------:R-:W-:Y:S01]  /*0620*/  FMUL.FTZ R15, R25, R16.reuse ;  /* 0x00000010190f7220 */ /* 0x080fe20000410000 */
[----:B------:R-:W-:-:S03]  /*0630*/  FMUL.FTZ R16, R27, R16 ;  /* 0x000000101b107220 */ /* 0x000fc60000410000 */
[----:B------:R-:W-:Y:S01]  /*0640*/  F2I.S8.NTZ R10, R10 ;  /* 0x0000000a000a7305 */ /* 0x000fe20000202100 */
[----:B-1----:R-:W-:-:S07]  /*0650*/  PRMT R9, R18, 0x3340, R9 ;  /* 0x0000334012097816 */ /* 0x002fce0000000009 */
        /* <DEDUP_REMOVED lines=16> */
[----:B------:R-:W-:Y:S01]  /*0760*/  IMAD.WIDE.U32 R12, R0, 0x10, R2 ;  /* 0x00000010000c7825 */ /* 0x000fe200078e0002 */
[----:B------:R-:W-:-:S05]  /*0770*/  MOV R0, R6 ;  /* 0x0000000600007202 */ /* 0x000fca0000000f00 */
[----:B------:R-:W-:Y:S01]  /*0780*/  F2I.S8.NTZ R15, R15 ;  /* 0x0000000f000f7305 */ /* 0x000fe20000202100 */
[----:B0-----:R-:W-:-:S07]  /*0790*/  PRMT R14, R14, 0x3340, R23 ;  /* 0x000033400e0e7816 */ /* 0x001fce0000000017 */
[----:B------:R-:W0:Y:S02]  /*07a0*/  F2I.S8.NTZ R16, R16 ;  /* 0x0000001000107305 */ /* 0x000e240000202100 */
[----:B0-----:R-:W-:-:S04]  /*07b0*/  PRMT R17, R15, 0x3340, R16 ;  /* 0x000033400f117816 */ /* 0x001fc80000000010 */
[----:B------:R-:W-:-:S05]  /*07c0*/  PRMT R11, R14, 0x5410, R17 ;  /* 0x000054100e0b7816 */ /* 0x000fca0000000011 */
[----:B------:R0:W-:Y:S02]  /*07d0*/  STG.E.128 desc[UR14][R12.64], R8 ;  /* 0x000000080c007986 */ /* 0x0001e4000c101d0e */
.L_x_299:
[----:B------:R-:W-:Y:S05]  /*07e0*/  BSYNC.RECONVERGENT B0 ;  /* 0x0000000000007941 */ /* 0x000fea0003800200 */
.L_x_298:
[----:B------:R-:W-:Y:S05]  /*07f0*/  @!P1 EXIT ;  /* 0x000000000000994d */ /* 0x000fea0003800000 */
[----:B------:R-:W-:-:S07]  /*0800*/  IADD3 R21, PT, PT, R0, R7, RZ ;  /* 0x0000000700157210 */ /* 0x000fce0007ffe0ff */
.L_x_300:
[----:B01----:R-:W-:-:S06]  /*0810*/  IMAD.WIDE.U32 R10, R0, 0x20, R4 ;  /* 0x00000020000a7825 */ /* 0x003fcc00078e0004 */
        /* <DEDUP_REMOVED lines=13> */
[----:B------:R-:W-:Y:S02]  /*08f0*/  HADD2.F32 R23, -RZ, R11.H0_H0 ;  /* 0x2000000bff177230 */ /* 0x000fe40000004100 */
[-C--:B------:R-:W-:Y:S01]  /*0900*/  FMUL.FTZ R18, R25, R6.reuse ;  /* 0x0000000619127220 */ /* 0x080fe20000410000 */
[----:B------:R-:W-:Y:S02]  /*0910*/  HADD2.F32 R25, -RZ, R12.H1_H1 ;  /* 0x3000000cff197230 */ /* 0x000fe40000004100 */
[----:B------:R-:W-:Y:S01]  /*0920*/  FMUL.FTZ R20, R27, R6 ;  /* 0x000000061b147220 */ /* 0x000fe20000410000 */
[----:B------:R-:W-:-:S02]  /*0930*/  HADD2.F32 R27, -RZ, R14.H1_H1 ;  /* 0x3000000eff1b7230 */ /* 0x000fc40000004100 */
        /* <DEDUP_REMOVED lines=10> */
[-C--:B------:R-:W-:Y:S01]  /*09e0*/  FMUL.FTZ R22, R29, R6.reuse ;  /* 0x000000061d167220 */ /* 0x080fe20000410000 */
[----:B------:R-:W0:Y:S01]  /*09f0*/  F2I.S8.NTZ R19, R19 ;  /* 0x0000001300137305 */ /* 0x000e220000202100 */
[----:B------:R-:W-:Y:S01]  /*0a00*/  FMUL.FTZ R13, R25, R6 ;  /* 0x00000006190d7220 */ /* 0x000fe20000410000 */
[----:B------:R-:W-:-:S05]  /*0a10*/  HADD2.F32 R25, -RZ, R14.H0_H0 ;  /* 0x2000000eff197230 */ /* 0x000fca0000004100 */
[-C--:B------:R-:W-:Y:S01]  /*0a20*/  FMUL.FTZ R14, R25, R6.reuse ;  /* 0x00000006190e7220 */ /* 0x080fe20000410000 */
[-C--:B------:R-:W-:Y:S01]  /*0a30*/  FMUL.FTZ R25, R27, R6.reuse ;  /* 0x000000061b197220 */ /* 0x080fe20000410000 */
[----:B------:R-:W-:Y:S01]  /*0a40*/  HADD2.F32 R27, -RZ, R15.H0_H0 ;  /* 0x2000000fff1b7230 */ /* 0x000fe20000004100 */
[----:B------:R-:W-:Y:S04]  /*0a50*/  F2I.S8.NTZ R11, R11 ;  /* 0x0000000b000b7305 */ /* 0x000fe80000202100 */
[----:B------:R-:W-:Y:S01]  /*0a60*/  FMUL.FTZ R15, R27, R6 ;  /* 0x000000061b0f7220 */ /* 0x000fe20000410000 */
[----:B0-----:R-:W-:-:S03]  /*0a70*/  PRMT R10, R19, 0x3340, R10 ;  /* 0x00003340130a7816 */ /* 0x001fc6000000000a */
        /* <DEDUP_REMOVED lines=23> */
[----:B------:R-:W-:Y:S01]  /*0bf0*/  IMAD.WIDE.U32 R24, R0, 0x10, R2 ;  /* 0x0000001000187825 */ /* 0x000fe200078e0002 */
[----:B0-----:R-:W-:-:S04]  /*0c00*/  PRMT R19, R15, 0x3340, R22 ;  /* 0x000033400f137816 */ /* 0x001fc80000000016 */
[----:B------:R-:W-:-:S05]  /*0c10*/  PRMT R19, R14, 0x5410, R19 ;  /* 0x000054100e137816 */ /* 0x000fca0000000013 */
[----:B------:R0:W-:Y:S04]  /*0c20*/  STG.E.128 desc[UR14][R24.64], R16 ;  /* 0x0000001018007986 */ /* 0x0001e8000c101d0e */
[----:B------:R-:W0:Y:S01]  /*0c30*/  LDG.E.ENL2.256 R12, R8, desc[UR14][R10.64] ;  /* 0xfe00000e0a08797e */ /* 0x000e22000812190c */
[----:B------:R-:W-:-:S04]  /*0c40*/  IADD3 R0, PT, PT, R7, R0, R7 ;  /* 0x0000000007007210 */ /* 0x000fc80007ffe007 */
[----:B------:R-:W-:Y:S01]  /*0c50*/  ISETP.GE.AND P0, PT, R0, UR8, PT ;  /* 0x0000000800007c0c */ /* 0x000fe2000bf06270 */
[--C-:B0-----:R-:W-:Y:S02]  /*0c60*/  HADD2.F32 R17, -RZ, R10.reuse.H0_H0 ;  /* 0x2000000aff117230 */ /* 0x101fe40000004100 */
[----:B------:R-:W-:Y:S02]  /*0c70*/  HADD2.F32 R19, -RZ, R10.H1_H1 ;  /* 0x3000000aff137230 */ /* 0x000fe40000004100 */
[----:B------:R-:W-:Y:S02]  /*0c80*/  HADD2.F32 R27, -RZ, R8.H1_H1 ;  /* 0x30000008ff1b7230 */ /* 0x000fe40000004100 */
[-C--:B------:R-:W-:Y:S01]  /*0c90*/  FMUL.FTZ R10, R17, R6.reuse ;  /* 0x00000006110a7220 */ /* 0x080fe20000410000 */
[--C-:B------:R-:W-:Y:S02]  /*0ca0*/  HADD2.F32 R25, -RZ, R11.reuse.H1_H1 ;  /* 0x3000000bff197230 */ /* 0x100fe40000004100 */
[----:B------:R-:W-:Y:S01]  /*0cb0*/  FMUL.FTZ R17, R19, R6 ;  /* 0x0000000613117220 */ /* 0x000fe20000410000 */
[----:B------:R-:W-:-:S02]  /*0cc0*/  HADD2.F32 R19, -RZ, R11.H0_H0 ;  /* 0x2000000bff137230 */ /* 0x000fc40000004100 */
[----:B------:R-:W-:Y:S02]  /*0cd0*/  HADD2.F32 R23, -RZ, R8.H0_H0 ;  /* 0x20000008ff177230 */ /* 0x000fe40000004100 */
[-C--:B------:R-:W-:Y:S01]  /*0ce0*/  FMUL.FTZ R8, R27, R6.reuse ;  /* 0x000000061b087220 */ /* 0x080fe20000410000 */
[----:B------:R-:W-:Y:S02]  /*0cf0*/  HADD2.F32 R27, -RZ, R9.H0_H0 ;  /* 0x20000009ff1b7230 */ /* 0x000fe40000004100 */
[-C--:B------:R-:W-:Y:S01]  /*0d00*/  FMUL.FTZ R11, R19, R6.reuse ;  /* 0x00000006130b7220 */ /* 0x080fe20000410000 */
[-C--:B------:R-:W-:Y:S01]  /*0d10*/  FMUL.FTZ R18, R25, R6.reuse ;  /* 0x0000000619127220 */ /* 0x080fe20000410000 */
[--C-:B------:R-:W-:Y:S02]  /*0d20*/  HADD2.F32 R19, -RZ, R12.reuse.H0_H0 ;  /* 0x2000000cff137230 */ /* 0x100fe40000004100 */
[----:B------:R-:W-:Y:S01]  /*0d30*/  FMUL.FTZ R23, R23, R6 ;  /* 0x0000000617177220 */ /* 0x000fe20000410000 */
[----:B------:R-:W-:-:S02]  /*0d40*/  HADD2.F32 R25, -RZ, R12.H1_H1 ;  /* 0x3000000cff197230 */ /* 0x000fc40000004100 */
[-C--:B------:R-:W-:Y:S01]  /*0d50*/  FMUL.FTZ R27, R27, R6.reuse ;  /* 0x000000061b1b7220 */ /* 0x080fe20000410000 */
[----:B------:R-:W-:Y:S02]  /*0d60*/  HADD2.F32 R9, -RZ, R9.H1_H1 ;  /* 0x30000009ff097230 */ /* 0x000fe40000004100 */
[-C--:B------:R-:W-:Y:S01]  /*0d70*/  FMUL.FTZ R12, R19, R6.reuse ;  /* 0x00000006130c7220 */ /* 0x080fe20000410000 */
[----:B------:R-:W-:Y:S02]  /*0d80*/  HADD2.F32 R29, -RZ, R15.H1_H1 ;  /* 0x3000000fff1d7230 */ /* 0x000fe40000004100 */
[-C--:B------:R-:W-:Y:S01]  /*0d90*/  FMUL.FTZ R19, R25, R6.reuse ;  /* 0x0000000619137220 */ /* 0x080fe20000410000 */
[----:B------:R0:W-:Y:S01]  /*0da0*/  F2I.S8.NTZ R16, R27 ;  /* 0x0000001b00107305 */ /* 0x0001e20000202100 */
[----:B------:R-:W-:Y:S02]  /*0db0*/  HADD2.F32 R25, -RZ, R13.H0_H0 ;  /* 0x2000000dff197230 */ /* 0x000fe40000004100 */
[----:B------:R-:W-:-:S05]  /*0dc0*/  FMUL.FTZ R9, R9, R6 ;  /* 0x0000000609097220 */ /* 0x000fca0000410000 */
[----:B------:R-:W-:Y:S01]  /*0dd0*/  F2I.S8.NTZ R23, R23 ;  /* 0x0000001700177305 */ /* 0x000fe20000202100 */
[----:B0-----:R-:W-:Y:S02]  /*0de0*/  HADD2.F32 R27, -RZ, R13.H1_H1 ;  /* 0x3000000dff1b7230 */ /* 0x001fe40000004100 */
[-C--:B------:R-:W-:Y:S01]  /*0df0*/  FMUL.FTZ R13, R25, R6.reuse ;  /* 0x00000006190d7220 */ /* 0x080fe20000410000 */
[--C-:B------:R-:W-:Y:S02]  /*0e00*/  HADD2.F32 R25, -RZ, R14.reuse.H0_H0 ;  /* 0x2000000eff197230 */ /* 0x100fe40000004100 */
[-C--:B------:R-:W-:Y:S01]  /*0e10*/  FMUL.FTZ R20, R27, R6.reuse ;  /* 0x000000061b147220 */ /* 0x080fe20000410000 */
[----:B------:R-:W-:Y:S02]  /*0e20*/  HADD2.F32 R27, -RZ, R14.H1_H1 ;  /* 0x3000000eff1b7230 */ /* 0x000fe40000004100 */
[-C--:B------:R-:W-:Y:S01]  /*0e30*/  FMUL.FTZ R14, R25, R6.reuse ;  /* 0x00000006190e7220 */ /* 0x080fe20000410000 */
[----:B------:R-:W0:Y:S02]  /*0e40*/  F2I.S8.NTZ R8, R8 ;  /* 0x0000000800087305 */ /* 0x000e240000202100 */
[----:B------:R-:W-:Y:S01]  /*0e50*/  FMUL.FTZ R25, R27, R6 ;  /* 0x000000061b197220 */ /* 0x000fe20000410000 */
[----:B------:R-:W-:-:S05]  /*0e60*/  HADD2.F32 R27, -RZ, R15.H0_H0 ;  /* 0x2000000fff1b7230 */ /* 0x000fca0000004100 */
[----:B------:R-:W1:Y:S01]  /*0e70*/  F2I.S8.NTZ R9, R9 ;  /* 0x0000000900097305 */ /* 0x000e620000202100 */
[-C--:B------:R-:W-:Y:S01]  /*0e80*/  FMUL.FTZ R15, R27, R6.reuse ;  /* 0x000000061b0f7220 */ /* 0x080fe20000410000 */
[----:B------:R-:W-:Y:S01]  /*0e90*/  FMUL.FTZ R6, R29, R6 ;  /* 0x000000061d067220 */ /* 0x000fe20000410000 */
[----:B0-----:R-:W-:-:S05]  /*0ea0*/  PRMT R8, R23, 0x3340, R8 ;  /* 0x0000334017087816 */ /* 0x001fca0000000008 */
        /* <DEDUP_REMOVED lines=19> */
[----:B------:R-:W-:-:S05]  /*0fe0*/  LEA R21, R7, R21, 0x1 ;  /* 0x0000001507157211 */ /* 0x000fca00078e08ff */
        /* <DEDUP_REMOVED lines=8> */
.L_x_297:
        /* <DEDUP_REMOVED lines=10> */
[----:B------:R-:W0:Y:S01]  /*1110*/  MUFU.RCP R15, UR13 ;  /* 0x0000000d000f7d08 */ /* 0x000e220008001000 */
[----:B------:R-:W-:Y:S02]  /*1120*/  MOV R3, UR9 ;  /* 0x0000000900037c02 */ /* 0x000fe40008000f00 */
[----:B------:R-:W-:Y:S02]  /*1130*/  MOV R5, UR16 ;  /* 0x0000001000057c02 */ /* 0x000fe40008000f00 */
[----:B------:R-:W-:Y:S01]  /*1140*/  MOV R13, UR12 ;  /* 0x0000000c000d7c02 */ /* 0x000fe20008000f00 */
[----:B------:R-:W-:Y:S01]  /*1150*/  IMAD.WIDE.U32 R2, R0, 0x2, R2 ;  /* 0x0000000200027825 */ /* 0x000fe200078e0002 */
[----:B------:R-:W-:Y:S02]  /*1160*/  IADD3 R10, P1, P2, R5, UR6, R0 ;  /* 0x00000006050a7c10 */ /* 0x000fe4000fa3e000 */
[----:B------:R-:W-:-:S02]  /*1170*/  MOV R6, R0 ;  /* 0x0000000000067202 */ /* 0x000fc40000000f00 */
[----:B------:R-:W-:Y:S02]  /*1180*/  IADD3 R2, P0, PT, R2, UR4, RZ ;  /* 0x0000000402027c10 */ /* 0x000fe4000ff1e0ff */
[----:B------:R-:W-:Y:S02]  /*1190*/  IADD3.X R13, PT, PT, R13, UR7, RZ, P1, P2 ;  /* 0x000000070d0d7c10 */ /* 0x000fe40008fe44ff */
[----:B------:R-:W-:-:S09]  /*11a0*/  IADD3.X R3, PT, PT, R3, UR5, RZ, P0, !PT ;  /* 0x0000000503037c10 */ /* 0x000fd200087fe4ff */
.L_x_303:
[----:B------:R-:W-:Y:S02]  /*11b0*/  MOV R4, R2 ;  /* 0x0000000200047202 */ /* 0x000fe40000000f00 */
[----:B------:R-:W-:-:S05]  /*11c0*/  MOV R5, R3 ;  /* 0x0000000300057202 */ /* 0x000fca0000000f00 */
[----:B------:R-:W2:Y:S01]  /*11d0*/  LDG.E.U16 R2, desc[UR14][R4.64] ;  /* 0x0000000e04027981 */ /* 0x000ea2000c1e1500 */
[----:B-1----:R-:W-:Y:S02]  /*11e0*/  MOV R9, R13 ;  /* 0x0000000d00097202 */ /* 0x002fe40000000f00 */
[----:B------:R-:W-:-:S04]  /*11f0*/  IADD3 R6, PT, PT, R7, R6, RZ ;  /* 0x0000000607067210 */ /* 0x000fc80007ffe0ff */
[----:B------:R-:W-:Y:S01]  /*1200*/  ISETP.GE.AND P0, PT, R6, UR10, PT ;  /* 0x0000000a06007c0c */ /* 0x000fe2000bf06270 */
[----:B--2---:R-:W-:-:S05]  /*1210*/  HADD2.F32 R2, -RZ, R2.H0_H0 ;  /* 0x20000002ff027230 */ /* 0x004fca0000004100 */
[----:B0-----:R-:W-:Y:S01]  /*1220*/  FMUL.FTZ R8, R2, R15 ;  /* 0x0000000f02087220 */ /* 0x001fe20000410000 */
[----:B------:R-:W-:-:S03]  /*1230*/  IMAD.WIDE.U32 R2, R7, 0x2, R4 ;  /* 0x0000000207027825 */ /* 0x000fc600078e0004 */
[----:B------:R0:W1:Y:S02]  /*1240*/  F2I.S8.NTZ R11, R8 ;  /* 0x00000008000b7305 */ /* 0x0000640000202100 */
[-C--:B0-----:R-:W-:Y:S02]  /*1250*/  MOV R8, R10.reuse ;  /* 0x0000000a00087202 */ /* 0x081fe40000000f00 */
[----:B------:R-:W-:-:S03]  /*1260*/  IADD3 R10, P1, PT, R7, R10, RZ ;  /* 0x0000000a070a7210 */ /* 0x000fc60007f3e0ff */
[----:B-1----:R1:W-:Y:S01]  /*1270*/  STG.E.U8 desc[UR14][R8.64], R11 ;  /* 0x0000000b08007986 */ /* 0x0023e2000c10110e */
[----:B------:R-:W-:Y:S01]  /*1280*/  IADD3.X R13, PT, PT, RZ, R13, RZ, P1, !PT ;  /* 0x0000000dff0d7210 */ /* 0x000fe20000ffe4ff */
[----:B------:R-:W-:Y:S08]  /*1290*/  @!P0 BRA `(.L_x_303) ;  /* 0xfffffffc00c48947 */ /* 0x000ff0000383ffff */
.L_x_302:
[----:B------:R-:W-:Y:S05]  /*12a0*/  BSYNC.RECONVERGENT B0 ;  /* 0x0000000000007941 */ /* 0x000fea0003800200 */
.L_x_301:
[----:B------:R-:W-:Y:S01]  /*12b0*/  USHF.R.S32.HI UR8, URZ, 0x1f, UR18 ;  /* 0x0000001fff087899 */ /* 0x000fe20008011412 */
[----:B------:R-:W-:Y:S03]  /*12c0*/  BSSY.RECONVERGENT B0, `(.L_x_304) ;  /* 0x0000103000007945 */ /* 0x000fe60003800200 */
[----:B------:R-:W-:-:S04]  /*12d0*/  ULEA.HI UR8, UR8, UR18, URZ, 0x4 ;  /* 0x0000001208087291 */ /* 0x000fc8000f8f20ff */
[----:B------:R-:W-:-:S06]  /*12e0*/  USHF.R.S32.HI UR11, URZ, 0x4, UR8 ;  /* 0x00000004ff0b7899 */ /* 0x000fcc0008011408 */
[----:B------:R-:W-:-:S13]  /*12f0*/  ISETP.GE.AND P0, PT, R0, UR11, PT ;  /* 0x0000000b00007c0c */ /* 0x000fda000bf06270 */
[----:B------:R-:W-:Y:S05]  /*1300*/  @P0 BRA `(.L_x_305) ;  /* 0x0000000c00f80947 */ /* 0x000fea0003800000 */
[----:B-1----:R-:W0:Y:S01]  /*1310*/  I2F.U32.RP R8, R7 ;  /* 0x0000000700087306 */ /* 0x002e220000209000 */
[----:B------:R-:W-:Y:S01]  /*1320*/  IADD3 R6, PT, PT, R0, R7, RZ ;  /* 0x0000000700067210 */ /* 0x000fe20007ffe0ff */
[----:B------:R-:W-:Y:S01]  /*1330*/  BSSY.RECONVERGENT B1, `(.L_x_306) ;  /* 0x0000068000017945 */ /* 0x000fe20003800200 */
[----:B------:R-:W-:Y:S02]  /*1340*/  ISETP.NE.U32.AND P2, PT, R7, RZ, PT ;  /* 0x000000ff0700720c */ /* 0x000fe40003f45070 */
[C---:B------:R-:W-:Y:S02]  /*1350*/  ISETP.GE.U32.AND P0, PT, R6.reuse, UR11, PT ;  /* 0x0000000b06007c0c */ /* 0x040fe4000bf06070 */
[----:B------:R-:W-:Y:S02]  /*1360*/  VIMNMX.U32 R4, PT, PT, R6, UR11, !PT ;  /* 0x0000000b06047c48 */ /* 0x000fe4000ffe0000 */
[----:B------:R-:W-:-:S04]  /*1370*/  SEL R5, RZ, 0x1, P0 ;  /* 0x00000001ff057807 */ /* 0x000fc80000000000 */
[----:B------:R-:W-:Y:S01]  /*1380*/  IADD3 R4, PT, PT, R4, -R6, -R5 ;  /* 0x8000000604047210 */ /* 0x000fe20007ffe805 */
[----:B0-----:R-:W0:Y:S02]  /*1390*/  MUFU.RCP R8, R8 ;  /* 0x0000000800087308 */ /* 0x001e240000001000 */
[----:B0-----:R-:W-:-:S06]  /*13a0*/  IADD3 R2, PT, PT, R8, 0xffffffe, RZ ;  /* 0x0ffffffe08027810 */ /* 0x001fcc0007ffe0ff */
[----:B------:R0:W1:Y:S02]  /*13b0*/  F2I.FTZ.U32.TRUNC.NTZ R3, R2 ;  /* 0x0000000200037305 */ /* 0x000064000021f000 */
[----:B0-----:R-:W-:Y:S01]  /*13c0*/  HFMA2 R2, -RZ, RZ, 0, 0 ;  /* 0x00000000ff027431 */ /* 0x001fe200000001ff */
[----:B-1----:R-:W-:-:S05]  /*13d0*/  IADD3 R10, PT, PT, RZ, -R3, RZ ;  /* 0x80000003ff0a7210 */ /* 0x002fca0007ffe0ff */
[----:B------:R-:W-:-:S04]  /*13e0*/  IMAD R9, R10, R7, RZ ;  /* 0x000000070a097224 */ /* 0x000fc800078e02ff */
[----:B------:R-:W-:-:S06]  /*13f0*/  IMAD.HI.U32 R9, R3, R9, R2 ;  /* 0x0000000903097227 */ /* 0x000fcc00078e0002 */
        /* <DEDUP_REMOVED lines=17> */
[----:B------:R-:W-:Y:S02]  /*1510*/  MOV R6, UR8 ;  /* 0x0000000800067c02 */ /* 0x000fe40008000f00 */
[----:B------:R-:W-:-:S03]  /*1520*/  MOV R7, UR9 ;  /* 0x0000000900077c02 */ /* 0x000fc60008000f00 */
[----:B------:R-:W-:-:S06]  /*1530*/  IMAD.WIDE.U32 R6, R0, 0x20, R6 ;  /* 0x0000002000067825 */ /* 0x000fcc00078e0006 */
[----:B------:R-:W2:Y:S01]  /*1540*/  LDG.E.ENL2.256 R8, R4, desc[UR14][R6.64] ;  /* 0xfe00000e0604797e */ /* 0x000ea20008121908 */
[----:B------:R-:W0:Y:S01]  /*1550*/  MUFU.RCP R2, UR13 ;  /* 0x0000000d00027d08 */ /* 0x000e220008001000 */
[----:B------:R-:W-:Y:S02]  /*1560*/  USHF.R.S32.HI UR8, URZ, 0x1f, UR10 ;  /* 0x0000001fff087899 */ /* 0x000fe4000801140a */
[----:B------:R-:W-:-:S04]  /*1570*/  UIADD3 UR9, UP0, UP1, UR10, UR6, UR16 ;  /* 0x000000060a097290 */ /* 0x000fc8000f91e010 */
[----:B------:R-:W-:Y:S01]  /*1580*/  UIADD3.X UR8, UPT, UPT, UR8, UR7, UR12, UP0, UP1 ;  /* 0x0000000708087290 */ /* 0x000fe200087e240c */
[--C-:B--2---:R-:W-:Y:S02]  /*1590*/  HADD2.F32 R13, -RZ, R4.reuse.H1_H1 ;  /* 0x30000004ff0d7230 */ /* 0x104fe40000004100 */
[----:B------:R-:W-:Y:S02]  /*15a0*/  HADD2.F32 R3, -RZ, R4.H0_H0 ;  /* 0x20000004ff037230 */ /* 0x000fe40000004100 */
[--C-:B------:R-:W-:Y:S02]  /*15b0*/  HADD2.F32 R15, -RZ, R5.reuse.H1_H1 ;  /* 0x30000005ff0f7230 */ /* 0x100fe40000004100 */
[-C--:B0-----:R-:W-:Y:S01]  /*15c0*/  FMUL.FTZ R4, R13, R2.reuse ;  /* 0x000000020d047220 */ /* 0x081fe20000410000 */
        /* <DEDUP_REMOVED lines=17> */
[-C--:B------:R-:W-:Y:S01]  /*16e0*/  FMUL.FTZ R7, R15, R2.reuse ;  /* 0x000000020f077220 */ /* 0x080fe20000410000 */
[----:B------:R-:W-:Y:S02]  /*16f0*/  HADD2.F32 R15, -RZ, R8.H0_H0 ;  /* 0x20000008ff0f7230 */ /* 0x000fe40000004100 */
[----:B------:R-:W-:-:S03]  /*1700*/  FMUL.FTZ R19, R19, R2 ;  /* 0x0000000213137220 */ /* 0x000fc60000410000 */
[-C--:B------:R-:W-:Y:S01]  /*1710*/  FMUL.FTZ R8, R15, R2.reuse ;  /* 0x000000020f087220 */ /* 0x080fe20000410000 */
[-C--:B------:R-:W-:Y:S01]  /*1720*/  FMUL.FTZ R15, R17, R2.reuse ;  /* 0x00000002110f7220 */ /* 0x080fe20000410000 */
[----:B------:R-:W-:Y:S01]  /*1730*/  HADD2.F32 R17, -RZ, R9.H0_H0 ;  /* 0x20000009ff117230 */ /* 0x000fe20000004100 */
[----:B------:R-:W-:Y:S04]  /*1740*/  F2I.S8.NTZ R5, R5 ;  /* 0x0000000500057305 */ /* 0x000fe80000202100 */
[-C--:B------:R-:W-:Y:S01]  /*1750*/  FMUL.FTZ R9, R17, R2.reuse ;  /* 0x0000000211097220 */ /* 0x080fe20000410000 */
[----:B------:R-:W-:Y:S01]  /*1760*/  HADD2.F32 R17, -RZ, R10.H0_H0 ;  /* 0x2000000aff117230 */ /* 0x000fe20000004100 */
[----:B0-----:R-:W-:Y:S02]  /*1770*/  PRMT R4, R3, 0x3340, R4 ;  /* 0x0000334003047816 */ /* 0x001fe40000000004 */
[----:B------:R-:W0:Y:S01]  /*1780*/  F2I.S8.NTZ R12, R12 ;  /* 0x0000000c000c7305 */ /* 0x000e220000202100 */
[----:B------:R-:W-:Y:S01]  /*1790*/  MOV R3, UR8 ;  /* 0x0000000800037c02 */ /* 0x000fe20008000f00 */
[----:B------:R-:W-:Y:S01]  /*17a0*/  FMUL.FTZ R10, R17, R2 ;  /* 0x00000002110a7220 */ /* 0x000fe20000410000 */
[--C-:B------:R-:W-:Y:S01]  /*17b0*/  HADD2.F32 R17, -RZ, R11.reuse.H0_H0 ;  /* 0x2000000bff117230 */ /* 0x100fe20000004100 */
[----:B------:R-:W1:Y:S01]  /*17c0*/  LDCU UR8, c[0x0][0x360] ;  /* 0x00006c00ff0877ac */ /* 0x000e620008000800 */
[----:B------:R-:W-:-:S03]  /*17d0*/  HADD2.F32 R11, -RZ, R11.H1_H1 ;  /* 0x3000000bff0b7230 */ /* 0x000fc60000004100 */
[-C--:B------:R-:W-:Y:S01]  /*17e0*/  FMUL.FTZ R17, R17, R2.reuse ;  /* 0x0000000211117220 */ /* 0x080fe20000410000 */
[----:B------:R-:W-:Y:S01]  /*17f0*/  F2I.S8.NTZ R6, R6 ;  /* 0x0000000600067305 */ /* 0x000fe20000202100 */
[----:B------:R-:W-:Y:S01]  /*1800*/  FMUL.FTZ R11, R11, R2 ;  /* 0x000000020b0b7220 */ /* 0x000fe20000410000 */
[----:B0-----:R-:W-:-:S06]  /*1810*/  PRMT R5, R5, 0x3340, R12 ;  /* 0x0000334005057816 */ /* 0x001fcc000000000c */
[----:B------:R-:W-:Y:S01]  /*1820*/  F2I.S8.NTZ R17, R17 ;  /* 0x0000001100117305 */ /* 0x000fe20000202100 */
[----:B------:R-:W-:-:S07]  /*1830*/  PRMT R4, R4, 0x5410, R5 ;  /* 0x0000541004047816 */ /* 0x000fce0000000005 */
[----:B------:R-:W0:Y:S08]  /*1840*/  F2I.S8.NTZ R2, R11 ;  /* 0x0000000b00027305 */ /* 0x000e300000202100 */
[----:B------:R-:W2:Y:S01]  /*1850*/  F2I.S8.NTZ R13, R13 ;  /* 0x0000000d000d7305 */ /* 0x000ea20000202100 */
[----:B0-----:R-:W-:-:S07]  /*1860*/  PRMT R17, R17, 0x3340, R2 ;  /* 0x0000334011117816 */ /* 0x001fce0000000002 */
[----:B------:R-:W-:Y:S01]  /*1870*/  F2I.S8.NTZ R7, R7 ;  /* 0x0000000700077305 */ /* 0x000fe20000202100 */
[----:B------:R-:W-:-:S05]  /*1880*/  MOV R2, UR9 ;  /* 0x0000000900027c02 */ /* 0x000fca0008000f00 */
[----:B------:R-:W-:Y:S01]  /*1890*/  IMAD.WIDE.U32 R2, R0, 0x10, R2 ;  /* 0x0000001000027825 */ /* 0x000fe200078e0002 */
[----:B--2---:R-:W-:Y:S01]  /*18a0*/  PRMT R6, R6, 0x3340, R13 ;  /* 0x0000334006067816 */ /* 0x004fe2000000000d */
[----:B------:R-:W0:Y:S01]  /*18b0*/  F2I.S8.NTZ R14, R14 ;  /* 0x0000000e000e7305 */ /* 0x000e220000202100 */
[----:B-1----:R-:W-:-:S07]  /*18c0*/  IADD3 R0, PT, PT, R0, UR8, RZ ;  /* 0x0000000800007c10 */ /* 0x002fce000fffe0ff */
        /* <DEDUP_REMOVED lines=10> */
[----:B------:R-:W-:Y:S02]  /*1970*/  PRMT R6, R8, 0x5410, R9 ;  /* 0x0000541008067816 */ /* 0x000fe40000000009 */
[----:B0-----:R-:W-:-:S04]  /*1980*/  PRMT R10, R10, 0x3340, R19 ;  /* 0x000033400a0a7816 */ /* 0x001fc80000000013 */
[----:B------:R-:W-:-:S05]  /*1990*/  PRMT R7, R10, 0x5410, R17 ;  /* 0x000054100a077816 */ /* 0x000fca0000000011 */
[----:B------:R0:W-:Y:S02]  /*19a0*/  STG.E.128 desc[UR14][R2.64], R4 ;  /* 0x0000000402007986 */ /* 0x0001e4000c101d0e */
.L_x_307:
[----:B------:R-:W-:Y:S05]  /*19b0*/  BSYNC.RECONVERGENT B1 ;  /* 0x0000000000017941 */ /* 0x000fea0003800200 */
.L_x_306:
[----:B------:R-:W-:Y:S05]  /*19c0*/  @!P1 BRA `(.L_x_305) ;  /* 0x0000000800489947 */ /* 0x000fea0003800000 */
[----:B------:R-:W1:Y:S01]  /*19d0*/  LDC R21, c[0x0][0x360] ;  /* 0x0000d800ff157b82 */ /* 0x000e620000000800 */
[----:B------:R-:W-:Y:S01]  /*19e0*/  ULEA UR9, UP0, UR16, UR4, 0x1 ;  /* 0x0000000410097291 */ /* 0x000fe2000f8008ff */
[----:B0-----:R-:W-:Y:S01]  /*19f0*/  MOV R5, UR10 ;  /* 0x0000000a00057c02 */ /* 0x001fe20008000f00 */
[----:B------:R-:W-:Y:S02]  /*1a00*/  USHF.R.S32.HI UR8, URZ, 0x1f, UR10 ;  /* 0x0000001fff087899 */ /* 0x000fe4000801140a */
[----:B------:R-:W-:Y:S02]  /*1a10*/  ULEA.HI.X UR19, UR16, UR5, UR12, 0x1, UP0 ;  /* 0x0000000510137291 */ /* 0x000fe400080f0c0c */
[----:B------:R-:W-:Y:S01]  /*1a20*/  UIADD3 UR20, UP0, UP1, UR10, UR6, UR16 ;  /* 0x000000060a147290 */ /* 0x000fe2000f91e010 */
[----:B------:R-:W-:-:S03]  /*1a30*/  MOV R2, UR9 ;  /* 0x0000000900027c02 */ /* 0x000fc60008000f00 */
[----:B------:R-:W-:Y:S01]  /*1a40*/  MOV R3, UR19 ;  /* 0x0000001300037c02 */ /* 0x000fe20008000f00 */
[----:B------:R-:W-:Y:S01]  /*1a50*/  UIADD3.X UR8, UPT, UPT, UR8, UR7, UR12, UP0, UP1 ;  /* 0x0000000708087290 */ /* 0x000fe200087e240c */
[----:B------:R-:W-:Y:S01]  /*1a60*/  MOV R4, UR20 ;  /* 0x0000001400047c02 */ /* 0x000fe20008000f00 */
[----:B------:R-:W-:-:S04]  /*1a70*/  IMAD.WIDE R2, R5, 0x2, R2 ;  /* 0x0000000205027825 */ /* 0x000fc800078e0202 */
[----:B------:R-:W-:Y:S02]  /*1a80*/  MOV R5, UR8 ;  /* 0x0000000800057c02 */ /* 0x000fe40008000f00 */
[----:B-1----:R-:W-:-:S07]  /*1a90*/  IADD3 R7, PT, PT, R0, R21, RZ ;  /* 0x0000001500077210 */ /* 0x002fce0007ffe0ff */
.L_x_308:
[----:B--2---:R-:W-:-:S06]  /*1aa0*/  IMAD.WIDE.U32 R10, R0, 0x20, R2 ;  /* 0x00000020000a7825 */ /* 0x004fcc00078e0002 */
        /* <DEDUP_REMOVED lines=132> */
.L_x_305:
[----:B------:R-:W-:Y:S05]  /*22f0*/  BSYNC.RECONVERGENT B0 ;  /* 0x0000000000007941 */ /* 0x000fea0003800200 */
.L_x_304:
[----:B0-----:R-:W0:Y:S01]  /*2300*/  S2R R3, SR_TID.X ;  /* 0x0000000000037919 */ /* 0x001e220000002100 */
[----:B------:R-:W-:-:S04]  /*2310*/  MOV R0, UR11 ;  /* 0x0000000b00007c02 */ /* 0x000fc80008000f00 */
        /* <DEDUP_REMOVED lines=15> */
[----:B0-----:R-:W-:Y:S02]  /*2410*/  MOV R4, RZ ;  /* 0x000000ff00047202 */ /* 0x001fe40000000f00 */
        /* <DEDUP_REMOVED lines=14> */
[----:B------:R-:W-:Y:S02]  /*2500*/  ISETP.GE.U32.AND P0, PT, R2, 0x3, PT ;  /* 0x000000030200780c */ /* 0x000fe40003f06070 */
[----:B------:R-:W-:-:S13]  /*2510*/  ISETP.NE.AND P1, PT, R4, 0x3, PT ;  /* 0x000000030400780c */ /* 0x000fda0003f25270 */
[----:B------:R-:W-:Y:S05]  /*2520*/  @!P1 BRA `(.L_x_310) ;  /* 0x0000000000789947 */ /* 0x000fea0003800000 */
[----:B------:R-:W-:Y:S01]  /*2530*/  USHF.L.U32 UR8, UR16, 0x1, URZ ;  /* 0x0000000110087899 */ /* 0x000fe200080006ff */
[----:B------:R-:W0:Y:S01]  /*2540*/  MUFU.RCP R13, UR13 ;  /* 0x0000000d000d7d08 */ /* 0x000e220008001000 */
[----:B------:R-:W-:Y:S01]  /*2550*/  USHF.L.U64.HI UR9, UR16, 0x1, UR12 ;  /* 0x0000000110097899 */ /* 0x000fe2000801020c */
[----:B------:R-:W-:Y:S01]  /*2560*/  MOV R12, UR10 ;  /* 0x0000000a000c7c02 */ /* 0x000fe20008000f00 */
[----:B------:R-:W-:Y:S01]  /*2570*/  USHF.R.S32.HI UR11, URZ, 0x1f, UR10 ;  /* 0x0000001fff0b7899 */ /* 0x000fe2000801140a */
[----:B------:R-:W-:Y:S01]  /*2580*/  MOV R5, UR16 ;  /* 0x0000001000057c02 */ /* 0x000fe20008000f00 */
[----:B------:R-:W-:Y:S01]  /*2590*/  UIMAD.WIDE UR8, UR10, 0x2, UR8 ;  /* 0x000000020a0878a5 */ /* 0x000fe2000f8e0208 */
[----:B------:R-:W-:Y:S02]  /*25a0*/  IADD3 R2, PT, PT, R2, 0x1, RZ ;  /* 0x0000000102027810 */ /* 0x000fe40007ffe0ff */
[----:B------:R-:W-:Y:S02]  /*25b0*/  IADD3 R12, P2, P3, R12, UR6, R5 ;  /* 0x000000060c0c7c10 */ /* 0x000fe4000fb5e005 */
[----:B------:R-:W-:-:S02]  /*25c0*/  MOV R5, UR12 ;  /* 0x0000000c00057c02 */ /* 0x000fc40008000f00 */
[----:B------:R-:W-:Y:S02]  /*25d0*/  MOV R6, UR8 ;  /* 0x0000000800067c02 */ /* 0x000fe40008000f00 */
[----:B------:R-:W-:Y:S02]  /*25e0*/  MOV R14, UR11 ;  /* 0x0000000b000e7c02 */ /* 0x000fe40008000f00 */
[----:B------:R-:W-:Y:S02]  /*25f0*/  MOV R7, UR9 ;  /* 0x0000000900077c02 */ /* 0x000fe40008000f00 */
[----:B------:R-:W-:Y:S02]  /*2600*/  IADD3 R4, P1, PT, R6, UR4, RZ ;  /* 0x0000000406047c10 */ /* 0x000fe4000ff3e0ff */
[----:B------:R-:W-:Y:S02]  /*2610*/  LOP3.LUT R2, R2, 0x3, RZ, 0xc0, !PT ;  /* 0x0000000302027812 */ /* 0x000fe400078ec0ff */
[----:B------:R-:W-:-:S02]  /*2620*/  IADD3.X R14, PT, PT, R14, UR7, R5, P2, P3 ;  /* 0x000000070e0e7c10 */ /* 0x000fc400097e6405 */
[----:B------:R-:W-:Y:S02]  /*2630*/  IADD3.X R5, PT, PT, R7, UR5, RZ, P1, !PT ;  /* 0x0000000507057c10 */ /* 0x000fe40008ffe4ff */
[----:B0-----:R-:W-:-:S07]  /*2640*/  IADD3 R2, PT, PT, -R2, RZ, RZ ;  /* 0x000000ff02027210 */ /* 0x001fce0007ffe1ff */
.L_x_311:
[----:B------:R-:W-:-:S06]  /*2650*/  IMAD.WIDE R6, R3, 0x2, R4 ;  /* 0x0000000203067825 */ /* 0x000fcc00078e0204 */
[----:B------:R-:W2:Y:S01]  /*2660*/  LDG.E.U16 R6, desc[UR14][R6.64] ;  /* 0x0000000e06067981 */ /* 0x000ea2000c1e1500 */
[----:B------:R-:W-:Y:S01]  /*2670*/  IADD3 R2, PT, PT, R2, 0x1, RZ ;  /* 0x0000000102027810 */ /* 0x000fe20007ffe0ff */
[----:B0-2---:R-:W-:-:S05]  /*2680*/  HADD2.F32 R8, -RZ, R6.H0_H0 ;  /* 0x20000006ff087230 */ /* 0x005fca0000004100 */
        /* <DEDUP_REMOVED lines=8> */
.L_x_310:
[----:B------:R-:W-:Y:S05]  /*2710*/  BSYNC.RECONVERGENT B0 ;  /* 0x0000000000007941 */ /* 0x000fea0003800200 */
.L_x_309:
[----:B------:R-:W-:Y:S05]  /*2720*/  @!P0 EXIT ;  /* 0x000000000000894d */ /* 0x000fea0003800000 */
[----:B------:R-:W1:Y:S01]  /*2730*/  MUFU.RCP R4, UR13 ;  /* 0x0000000d00047d08 */ /* 0x000e620008001000 */
[----:B------:R-:W-:Y:S01]  /*2740*/  ULEA UR4, UP2, UR16, UR4, 0x1 ;  /* 0x0000000410047291 */ /* 0x000fe2000f8408ff */
[----:B------:R-:W-:Y:S01]  /*2750*/  SHF.L.U32 R2, R0, 0x1, RZ ;  /* 0x0000000100027819 */ /* 0x000fe200000006ff */
[----:B------:R-:W-:Y:S02]  /*2760*/  UIADD3 UR8, UP0, UP1, UR10, UR6, UR16 ;  /* 0x000000060a087290 */ /* 0x000fe4000f91e010 */
[----:B------:R-:W-:Y:S02]  /*2770*/  ULEA.HI.X UR5, UR16, UR5, UR12, 0x1, UP2 ;  /* 0x0000000510057291 */ /* 0x000fe400090f0c0c */
[----:B------:R-:W-:Y:S02]  /*2780*/  USHF.R.S32.HI UR6, URZ, 0x1f, UR10 ;  /* 0x0000001fff067899 */ /* 0x000fe4000801140a */
[----:B------:R-:W-:Y:S02]  /*2790*/  UIMAD.WIDE UR4, UR10, 0x2, UR4 ;  /* 0x000000020a0478a5 */ /* 0x000fe4000f8e0204 */
[----:B------:R-:W-:-:S12]  /*27a0*/  UIADD3.X UR6, UPT, UPT, UR6, UR7, UR12, UP0, UP1 ;  /* 0x0000000706067290 */ /* 0x000fd800087e240c */
.L_x_312:
[----:B--2---:R-:W-:Y:S02]  /*27b0*/  MOV R6, UR4 ;  /* 0x0000000400067c02 */ /* 0x004fe40008000f00 */
[----:B------:R-:W-:-:S03]  /*27c0*/  MOV R7, UR5 ;  /* 0x0000000500077c02 */ /* 0x000fc60008000f00 */
[----:B------:R-:W-:-:S05]  /*27d0*/  IMAD.WIDE R6, R3, 0x2, R6 ;  /* 0x0000000203067825 */ /* 0x000fca00078e0206 */
[----:B------:R-:W2:Y:S01]  /*27e0*/  LDG.E.U16 R5, desc[UR14][R6.64] ;  /* 0x0000000e06057981 */ /* 0x000ea2000c1e1500 */
[C---:B------:R-:W-:Y:S02]  /*27f0*/  IADD3 R12, P1, PT, R3.reuse, UR8, RZ ;  /* 0x00000008030c7c10 */ /* 0x040fe4000ff3e0ff */
[----:B0-----:R-:W-:Y:S02]  /*2800*/  IADD3 R8, P0, PT, R2, R6, RZ ;  /* 0x0000000602087210 */ /* 0x001fe40007f1e0ff */
[----:B------:R-:W-:Y:S02]  /*2810*/  LEA.HI.X.SX32 R13, R3, UR6, 0x1, P1 ;  /* 0x00000006030d7c11 */ /* 0x000fe400088f0eff */
[----:B------:R-:W-:Y:S01]  /*2820*/  IADD3.X R9, PT, PT, RZ, R7, RZ, P0, !PT ;  /* 0x00000007ff097210 */ /* 0x000fe200007fe4ff */
[----:B--2---:R-:W-:-:S05]  /*2830*/  HADD2.F32 R5, -RZ, R5.H0_H0 ;  /* 0x20000005ff057230 */ /* 0x004fca0000004100 */
[----:B-1----:R-:W-:-:S06]  /*2840*/  FMUL.FTZ R5, R5, R4 ;  /* 0x0000000405057220 */ /* 0x002fcc0000410000 */
[----:B------:R-:W0:Y:S02]  /*2850*/  F2I.S8.NTZ R5, R5 ;  /* 0x0000000500057305 */ /* 0x000e240000202100 */
[----:B0-----:R0:W-:Y:S04]  /*2860*/  STG.E.U8 desc[UR14][R12.64], R5 ;  /* 0x000000050c007986 */ /* 0x0011e8000c10110e */
[----:B------:R-:W2:Y:S01]  /*2870*/  LDG.E.U16 R10, desc[UR14][R8.64] ;  /* 0x0000000e080a7981 */ /* 0x000ea2000c1e1500 */
[----:B------:R-:W-:-:S04]  /*2880*/  IADD3 R6, P0, PT, R0, R12, RZ ;  /* 0x0000000c00067210 */ /* 0x000fc80007f1e0ff */
[----:B------:R-:W-:Y:S01]  /*2890*/  IADD3.X R7, PT, PT, RZ, R13, RZ, P0, !PT ;  /* 0x0000000dff077210 */ /* 0x000fe200007fe4ff */
[----:B--2---:R-:W-:Y:S01]  /*28a0*/  HADD2.F32 R11, -RZ, R10.H0_H0 ;  /* 0x2000000aff0b7230 */ /* 0x004fe20000004100 */
[----:B------:R-:W-:-:S04]  /*28b0*/  IADD3 R10, P1, PT, R2, R8, RZ ;  /* 0x00000008020a7210 */ /* 0x000fc80007f3e0ff */
[----:B------:R-:W-:Y:S01]  /*28c0*/  FMUL.FTZ R14, R11, R4 ;  /* 0x000000040b0e7220 */ /* 0x000fe20000410000 */
[----:B------:R-:W-:-:S03]  /*28d0*/  IADD3.X R11, PT, PT, RZ, R9, RZ, P1, !PT ;  /* 0x00000009ff0b7210 */ /* 0x000fc60000ffe4ff */
[----:B------:R-:W1:Y:S02]  /*28e0*/  F2I.S8.NTZ R15, R14 ;  /* 0x0000000e000f7305 */ /* 0x000e640000202100 */
[----:B-1----:R1:W-:Y:S04]  /*28f0*/  STG.E.U8 desc[UR14][R6.64], R15 ;  /* 0x0000000f06007986 */ /* 0x0023e8000c10110e */
[----:B------:R-:W2:Y:S01]  /*2900*/  LDG.E.U16 R16, desc[UR14][R10.64] ;  /* 0x0000000e0a107981 */ /* 0x000ea2000c1e1500 */
[----:B------:R-:W-:Y:S02]  /*2910*/  IADD3 R8, P0, PT, R0, R6, RZ ;  /* 0x0000000600087210 */ /* 0x000fe40007f1e0ff */
[----:B0-----:R-:W-:Y:S02]  /*2920*/  IADD3 R12, P1, PT, R2, R10, RZ ;  /* 0x0000000a020c7210 */ /* 0x001fe40007f3e0ff */
[----:B------:R-:W-:-:S02]  /*2930*/  IADD3.X R9, PT, PT, RZ, R7, RZ, P0, !PT ;  /* 0x00000007ff097210 */ /* 0x000fc400007fe4ff */
[----:B------:R-:W-:Y:S01]  /*2940*/  IADD3.X R13, PT, PT, RZ, R11, RZ, P1, !PT ;  /* 0x0000000bff0d7210 */ /* 0x000fe20000ffe4ff */
        /* <DEDUP_REMOVED lines=15> */
.L_x_313:
        /* <DEDUP_REMOVED lines=12> */
.L_x_358:


//--------------------- .text._ZN4vllm35static_scaled_int8_azp_quant_kernelIffiEEvPKT_PaPKT0_PKT1_i --------------------------
	.section	.text._ZN4vllm35static_scaled_int8_azp_quant_kernelIffiEEvPKT_PaPKT0_PKT1_i,"ax",@progbits
	.align	128
        .global         _ZN4vllm35static_scaled_int8_azp_quant_kernelIffiEEvPKT_PaPKT0_PKT1_i
        .type           _ZN4vllm35static_scaled_int8_azp_quant_kernelIffiEEvPKT_PaPKT0_PKT1_i,@function
        .size           _ZN4vllm35static_scaled_int8_azp_quant_kernelIffiEEvPKT_PaPKT0_PKT1_i,(.L_x_359 - _ZN4vllm35static_scaled_int8_azp_quant_kernelIffiEEvPKT_PaPKT0_PKT1_i)
        .other          _ZN4vllm35static_scaled_int8_azp_quant_kernelIffiEEvPKT_PaPKT0_PKT1_i,@"STO_CUDA_ENTRY STV_DEFAULT"
_ZN4vllm35static_scaled_int8_azp_quant_kernelIffiEEvPKT_PaPKT0_PKT1_i:
.text._ZN4vllm35static_scaled_int8_azp_quant_kernelIffiEEvPKT_PaPKT0_PKT1_i:
        /* <DEDUP_REMOVED lines=10> */
[----:B------:R-:W0:Y:S01]  /*00a0*/  S2R R20, SR_TID.X ;  /* 0x0000000000147919 */ /* 0x000e220000002100 */
[----:B------:R-:W-:-:S05]  /*00b0*/  ULOP3.LUT UP0, URZ, UR20, 0xf, URZ, 0xc0, !UPT ;  /* 0x0000000f14ff7892 */ /* 0x000fca000f80c0ff */
[----:B------:R-:W1:Y:S01]  /*00c0*/  LDC R0, c[0x0][0x360] ;  /* 0x0000d800ff007b82 */ /* 0x000e620000000800 */
[----:B-----5:R-:W-:Y:S02]  /*00d0*/  UIMAD.WIDE.U32 UR16, UR8, UR20, URZ ;  /* 0x00000014081072a5 */ /* 0x020fe4000f8e00ff */
[----:B------:R-:W-:Y:S02]  /*00e0*/  UIMAD UR9, UR9, UR8, URZ ;  /* 0x00000008090972a4 */ /* 0x000fe4000f8e02ff */
[----:B------:R-:W-:Y:S02]  /*00f0*/  USHF.L.U32 UR11, UR16, 0x2, URZ ;  /* 0x00000002100b7899 */ /* 0x000fe400080006ff */
[----:B---3--:R-:W-:Y:S02]  /*0100*/  UIADD3 UR18, UP1, UPT, UR16, UR6, URZ ;  /* 0x0000000610127290 */ /* 0x008fe4000ff3e0ff */
[----:B------:R-:W-:Y:S02]  /*0110*/  UIADD3 UR12, UPT, UPT, UR17, UR9, URZ ;  /* 0x00000009110c7290 */ /* 0x000fe4000fffe0ff */
[----:B------:R-:W-:Y:S01]  /*0120*/  UIADD3 UR8, UP2, UPT, UR11, UR4, URZ ;  /* 0x000000040b087290 */ /* 0x000fe2000ff5e0ff */
[----:B0-----:R-:W-:Y:S01]  /*0130*/  IMAD.MOV.U32 R3, RZ, RZ, R20 ;  /* 0x000000ffff037224 */ /* 0x001fe200078e0014 */
[----:B------:R-:W-:Y:S01]  /*0140*/  UIADD3.X UR19, UPT, UPT, UR12, UR7, URZ, UP1, !UPT ;  /* 0x000000070c137290 */ /* 0x000fe20008ffe4ff */
[----:B------:R-:W-:Y:S01]  /*0150*/  IMAD.U32 R22, RZ, RZ, UR18 ;  /* 0x00000012ff167e24 */ /* 0x000fe2000f8e00ff */
[----:B------:R-:W-:-:S02]  /*0160*/  ULOP3.LUT UP1, URZ, UR8, 0x3f, URZ, 0xc0, !UPT ;  /* 0x0000003f08ff7892 */ /* 0x000fc4000f82c0ff */
[----:B------:R-:W-:Y:S01]  /*0170*/  USHF.L.U64.HI UR9, UR16, 0x2, UR12 ;  /* 0x0000000210097899 */ /* 0x000fe2000801020c */
[----:B------:R-:W-:Y:S01]  /*0180*/  IMAD.U32 R28, RZ, RZ, UR8 ;  /* 0x00000008ff1c7e24 */ /* 0x000fe2000f8e00ff */
[----:B------:R-:W-:Y:S01]  /*0190*/  UPLOP3.LUT UP0, UPT, UP0, UP1, UPT, 0xf8, 0x8f ;  /* 0x00000000008f789c */ /* 0x000fe20000703f70 */
[----:B------:R-:W-:Y:S01]  /*01a0*/  IMAD.U32 R23, RZ, RZ, UR19 ;  /* 0x00000013ff177e24 */ /* 0x000fe2000f8e00ff */
[----:B------:R-:W-:-:S06]  /*01b0*/  UIADD3.X UR10, UPT, UPT, UR9, UR5, URZ, UP2, !UPT ;  /* 0x00000005090a7290 */ /* 0x000fcc00097fe4ff */
[----:B------:R-:W-:Y:S01]  /*01c0*/  IMAD.U32 R29, RZ, RZ, UR10 ;  /* 0x0000000aff1d7e24 */ /* 0x000fe2000f8e00ff */
        /* <DEDUP_REMOVED lines=12> */
[----:B------:R-:W-:Y:S01]  /*0290*/  SEL R7, RZ, 0x1, P0 ;  /* 0x00000001ff077807 */ /* 0x000fe20000000000 */
[----:B-1----:R-:W1:Y:S02]  /*02a0*/  MUFU.RCP R8, R8 ;  /* 0x0000000800087308 */ /* 0x002e640000001000 */
[----:B-1----:R-:W-:-:S06]  /*02b0*/  VIADD R4, R8, 0xffffffe ;  /* 0x0ffffffe08047836 */ /* 0x002fcc0000000000 */
        /* <DEDUP_REMOVED lines=20> */
[----:B------:R-:W-:-:S05]  /*0400*/  IMAD.WIDE.U32 R24, R20, 0x40, R28 ;  /* 0x0000004014187825 */ /* 0x000fca00078e001c */
[----:B------:R-:W0:Y:S04]  /*0410*/  LDG.E.ENL2.256 R8, R4, desc[UR14][R24.64] ;  /* 0xfe00000e1804797e */ /* 0x000e280008121908 */
[----:B------:R-:W2:Y:S01]  /*0420*/  LDG.E.ENL2.256 R16, R12, desc[UR14][R24.64+0x20] ;  /* 0xfe00010e180c797e */ /* 0x000ea20008121910 */
[C---:B0-----:R-:W-:Y:S01]  /*0430*/  FMUL.FTZ R3, R2.reuse, R4 ;  /* 0x0000000402037220 */ /* 0x041fe20000410000 */
[C---:B------:R-:W-:Y:S01]  /*0440*/  FMUL.FTZ R4, R2.reuse, R5 ;  /* 0x0000000502047220 */ /* 0x040fe20000410000 */
[C---:B------:R-:W-:Y:S01]  /*0450*/  FMUL.FTZ R5, R2.reuse, R6 ;  /* 0x0000000602057220 */ /* 0x040fe20000410000 */
[C---:B------:R-:W-:Y:S01]  /*0460*/  FMUL.FTZ R6, R2.reuse, R7 ;  /* 0x0000000702067220 */ /* 0x040fe20000410000 */
[C---:B------:R-:W-:Y:S01]  /*0470*/  FMUL.FTZ R7, R2.reuse, R8 ;  /* 0x0000000802077220 */ /* 0x040fe20000410000 */
[C---:B------:R-:W-:Y:S01]  /*0480*/  FMUL.FTZ R8, R2.reuse, R9 ;  /* 0x0000000902087220 */ /* 0x040fe20000410000 */
[C---:B------:R-:W-:Y:S01]  /*0490*/  FMUL.FTZ R9, R2.reuse, R10 ;  /* 0x0000000a02097220 */ /* 0x040fe20000410000 */
[C---:B------:R-:W-:Y:S01]  /*04a0*/  FMUL.FTZ R10, R2.reuse, R11 ;  /* 0x0000000b020a7220 */ /* 0x040fe20000410000 */
[C---:B--2---:R-:W-:Y:S01]  /*04b0*/  FMUL.FTZ R11, R2.reuse, R12 ;  /* 0x0000000c020b7220 */ /* 0x044fe20000410000 */
[C---:B------:R-:W-:Y:S01]  /*04c0*/  FMUL.FTZ R12, R2.reuse, R13 ;  /* 0x0000000d020c7220 */ /* 0x040fe20000410000 */
[C---:B------:R-:W-:Y:S01]  /*04d0*/  FMUL.FTZ R13, R2.reuse, R14 ;  /* 0x0000000e020d7220 */ /* 0x040fe20000410000 */
[C---:B------:R-:W-:Y:S01]  /*04e0*/  FMUL.FTZ R14, R2.reuse, R15 ;  /* 0x0000000f020e7220 */ /* 0x040fe20000410000 */
[C---:B------:R-:W-:Y:S01]  /*04f0*/  FMUL.FTZ R15, R2.reuse, R16 ;  /* 0x00000010020f7220 */ /* 0x040fe20000410000 */
[C---:B------:R-:W-:Y:S01]  /*0500*/  FMUL.FTZ R16, R2.reuse, R17 ;  /* 0x0000001102107220 */ /* 0x040fe20000410000 */
[----:B------:R-:W0:Y:S01]  /*0510*/  F2I.NTZ R3, R3 ;  /* 0x0000000300037305 */ /* 0x000e220000203100 */
[C---:B------:R-:W-:Y:S01]  /*0520*/  FMUL.FTZ R17, R2.reuse, R18 ;  /* 0x0000001202117220 */ /* 0x040fe20000410000 */
[----:B------:R-:W-:-:S06]  /*0530*/  FMUL.FTZ R18, R2, R19 ;  /* 0x0000001302127220 */ /* 0x000fcc0000410000 */
        /* <DEDUP_REMOVED lines=44> */
[----:B------:R-:W-:Y:S01]  /*0800*/  PRMT R5, R3, 0x5410, R6 ;  /* 0x0000541003057816 */ /* 0x000fe20000000006 */
[----:B------:R-:W-:Y:S01]  /*0810*/  IMAD.MOV.U32 R3, RZ, RZ, R21 ;  /* 0x000000ffff037224 */ /* 0x000fe200078e0015 */
[----:B------:R-:W-:Y:S01]  /*0820*/  I2I.S8.S32.SAT R12, R12 ;  /* 0x0000000c000c7238 */ /* 0x000fe20000001000 */
[----:B0-----:R-:W-:-:S02]  /*0830*/  VIADD R13, R13, UR13 ;  /* 0x0000000d0d0d7c36 */ /* 0x001fc40008000000 */
        /* <DEDUP_REMOVED lines=15> */
[----:B------:R-:W-:Y:S01]  /*0930*/  PRMT R11, R15, 0x8880, RZ ;  /* 0x000088800f0b7816 */ /* 0x000fe200000000ff */
[----:B------:R-:W-:Y:S01]  /*0940*/  IMAD.WIDE.U32 R8, R20, 0x10, R22 ;  /* 0x0000001014087825 */ /* 0x000fe200078e0016 */
        /* <DEDUP_REMOVED lines=12> */
[----:B------:R1:W-:Y:S02]  /*0a10*/  STG.E.128 desc[UR14][R8.64], R4 ;  /* 0x0000000408007986 */ /* 0x0003e4000c101d0e */
.L_x_316:
[----:B------:R-:W-:Y:S05]  /*0a20*/  BSYNC.RECONVERGENT B0 ;  /* 0x0000000000007941 */ /* 0x000fea0003800200 */
.L_x_315:
[----:B------:R-:W-:Y:S05]  /*0a30*/  @!P1 EXIT ;  /* 0x000000000000994d */ /* 0x000fea0003800000 */
[----:B------:R-:W-:-:S07]  /*0a40*/  IMAD.IADD R21, R3, 0x1, R0 ;  /* 0x0000000103157824 */ /* 0x000fce00078e0200 */
.L_x_317:
[----:B------:R-:W-:-:S05]  /*0a50*/  IMAD.WIDE.U32 R24, R3, 0x40, R28 ;  /* 0x0000004003187825 */ /* 0x000fca00078e001c */
[----:B-12---:R-:W0:Y:S04]  /*0a60*/  LDG.E.ENL2.256 R8, R4, desc[UR14][R24.64] ;  /* 0xfe00000e1804797e */ /* 0x006e280008121908 */
        /* <DEDUP_REMOVED lines=9> */
[----:B------:R-:W0:Y:S01]  /*0b00*/  F2I.NTZ R4, R4 ;  /* 0x0000000400047305 */ /* 0x000e220000203100 */
[C---:B--2---:R-:W-:Y:S01]  /*0b10*/  FMUL.FTZ R12, R2.reuse, R12 ;  /* 0x0000000c020c7220 */ /* 0x044fe20000410000 */
[C---:B------:R-:W-:Y:S01]  /*0b20*/  FMUL.FTZ R13, R2.reuse, R13 ;  /* 0x0000000d020d7220 */ /* 0x040fe20000410000 */
[C---:B------:R-:W-:Y:S01]  /*0b30*/  FMUL.FTZ R14, R2.reuse, R14 ;  /* 0x0000000e020e7220 */ /* 0x040fe20000410000 */
[C---:B------:R-:W-:Y:S01]  /*0b40*/  FMUL.FTZ R15, R2.reuse, R15 ;  /* 0x0000000f020f7220 */ /* 0x040fe20000410000 */
[C---:B------:R-:W-:Y:S01]  /*0b50*/  FMUL.FTZ R16, R2.reuse, R16 ;  /* 0x0000001002107220 */ /* 0x040fe20000410000 */
[C---:B------:R-:W-:Y:S01]  /*0b60*/  FMUL.FTZ R17, R2.reuse, R17 ;  /* 0x0000001102117220 */ /* 0x040fe20000410000 */
[C---:B------:R-:W-:Y:S01]  /*0b70*/  FMUL.FTZ R18, R2.reuse, R18 ;  /* 0x0000001202127220 */ /* 0x040fe20000410000 */
[----:B------:R-:W1:Y:S01]  /*0b80*/  F2I.NTZ R5, R5 ;  /* 0x0000000500057305 */ /* 0x000e620000203100 */
[----:B------:R-:W-:Y:S01]  /*0b90*/  FMUL.FTZ R19, R2, R19 ;  /* 0x0000001302137220 */ /* 0x000fe20000410000 */
[----:B0-----:R-:W-:-:S06]  /*0ba0*/  VIADD R4, R4, UR13 ;  /* 0x0000000d04047c36 */ /* 0x001fcc0008000000 */
        /* <DEDUP_REMOVED lines=72> */
[----:B------:R-:W-:Y:S01]  /*1030*/  PRMT R14, R13, 0x3340, R14 ;  /* 0x000033400d0e7816 */ /* 0x000fe2000000000e */
[----:B------:R-:W-:-:S03]  /*1040*/  IMAD.WIDE.U32 R12, R21, 0x40, R28 ;  /* 0x00000040150c7825 */ /* 0x000fc600078e001c */
[----:B------:R-:W-:-:S05]  /*1050*/  PRMT R27, R11, 0x5410, R14 ;  /* 0x000054100b1b7816 */ /* 0x000fca000000000e */
[----:B------:R0:W-:Y:S04]  /*1060*/  STG.E.128 desc[UR14][R8.64], R24 ;  /* 0x0000001808007986 */ /* 0x0001e8000c101d0e */
[----:B0-----:R-:W2:Y:S04]  /*1070*/  LDG.E.ENL2.256 R8, R4, desc[UR14][R12.64] ;  /* 0xfe00000e0c04797e */ /* 0x001ea80008121908 */
[----:B------:R-:W3:Y:S01]  /*1080*/  LDG.E.ENL2.256 R16, R12, desc[UR14][R12.64+0x20] ;  /* 0xfe00010e0c0c797e */ /* 0x000ee20008121910 */
[----:B------:R-:W-:-:S04]  /*1090*/  IADD3 R3, PT, PT, R0, R3, R0 ;  /* 0x0000000300037210 */ /* 0x000fc80007ffe000 */
[----:B------:R-:W-:Y:S01]  /*10a0*/  ISETP.GE.AND P0, PT, R3, UR8, PT ;  /* 0x0000000803007c0c */ /* 0x000fe2000bf06270 */
[C---:B--2---:R-:W-:Y:S01]  /*10b0*/  FMUL.FTZ R4, R2.reuse, R4 ;  /* 0x0000000402047220 */ /* 0x044fe20000410000 */
        /* <DEDUP_REMOVED lines=8> */
[C---:B---3--:R-:W-:Y:S01]  /*1140*/  FMUL.FTZ R12, R2.reuse, R12 ;  /* 0x0000000c020c7220 */ /* 0x048fe20000410000 */
[C---:B------:R-:W-:Y:S01]  /*1150*/  FMUL.FTZ R13, R2.reuse, R13 ;  /* 0x0000000d020d7220 */ /* 0x040fe20000410000 */
[C---:B------:R-:W-:Y:S01]  /*1160*/  FMUL.FTZ R14, R2.reuse, R14 ;  /* 0x0000000e020e7220 */ /* 0x040fe20000410000 */
[C---:B------:R-:W-:Y:S01]  /*1170*/  FMUL.FTZ R15, R2.reuse, R15 ;  /* 0x0000000f020f7220 */ /* 0x040fe20000410000 */
[C---:B------:R-:W-:Y:S01]  /*1180*/  FMUL.FTZ R16, R2.reuse, R16 ;  /* 0x0000001002107220 */ /* 0x040fe20000410000 */
[----:B------:R-:W-:-:S02]  /*1190*/  FMUL.FTZ R17, R2, R17 ;  /* 0x0000001102117220 */ /* 0x000fc40000410000 */
[----:B------:R-:W1:Y:S01]  /*11a0*/  F2I.NTZ R5, R5 ;  /* 0x0000000500057305 */ /* 0x000e620000203100 */
[C---:B------:R-:W-:Y:S01]  /*11b0*/  FMUL.FTZ R18, R2.reuse, R18 ;  /* 0x0000001202127220 */ /* 0x040fe20000410000 */
[----:B------:R-:W-:Y:S01]  /*11c0*/  FMUL.FTZ R19, R2, R19 ;  /* 0x0000001302137220 */ /* 0x000fe20000410000 */
[----:B0-----:R-:W-:-:S05]  /*11d0*/  VIADD R4, R4, UR13 ;  /* 0x0000000d04047c36 */ /* 0x001fca0008000000 */
        /* <DEDUP_REMOVED lines=62> */
[----:B------:R-:W-:Y:S01]  /*15c0*/  IMAD.WIDE.U32 R8, R21, 0x10, R22 ;  /* 0x0000001015087825 */ /* 0x000fe200078e0016 */
[----:B------:R-:W-:-:S03]  /*15d0*/  I2I.S8.S32.SAT R17, R17 ;  /* 0x0000001100117238 */ /* 0x000fc60000001000 */
[----:B0-----:R-:W-:Y:S01]  /*15e0*/  VIADD R18, R18, UR13 ;  /* 0x0000000d12127c36 */ /* 0x001fe20008000000 */
[----:B------:R-:W-:Y:S01]  /*15f0*/  PRMT R13, R17, 0x8880, RZ ;  /* 0x00008880110d7816 */ /* 0x000fe200000000ff */
[----:B------:R-:W-:-:S03]  /*1600*/  IMAD R21, R0, 0x2, R21 ;  /* 0x0000000200157824 */ /* 0x000fc600078e0215 */
[----:B------:R-:W-:Y:S01]  /*1610*/  I2I.S8.S32.SAT R18, R18 ;  /* 0x0000001200127238 */ /* 0x000fe20000001000 */
[----:B-1----:R-:W-:Y:S01]  /*1620*/  VIADD R19, R19, UR13 ;  /* 0x0000000d13137c36 */ /* 0x002fe20008000000 */
        /* <DEDUP_REMOVED lines=9> */
.L_x_314:
        /* <DEDUP_REMOVED lines=9> */
[----:B------:R-:W-:Y:S02]  /*1750*/  IMAD.U32 R4, RZ, RZ, UR11 ;  /* 0x0000000bff047e24 */ /* 0x000fe4000f8e00ff */
[----:B------:R-:W-:Y:S02]  /*1760*/  IMAD.U32 R5, RZ, RZ, UR9 ;  /* 0x00000009ff057e24 */ /* 0x000fe4000f8e00ff */
[----:B------:R-:W-:Y:S02]  /*1770*/  IMAD.U32 R6, RZ, RZ, UR16 ;  /* 0x00000010ff067e24 */ /* 0x000fe4000f8e00ff */
[----:B------:R-:W-:-:S03]  /*1780*/  IMAD.WIDE.U32 R4, R3, 0x4, R4 ;  /* 0x0000000403047825 */ /* 0x000fc600078e0004 */
[--C-:B------:R-:W-:Y:S01]  /*1790*/  IADD3 R15, P1, P2, R6, UR6, R3.reuse ;  /* 0x00000006060f7c10 */ /* 0x100fe2000fa3e003 */
[----:B------:R-:W-:Y:S01]  /*17a0*/  IMAD.U32 R10, RZ, RZ, UR12 ;  /* 0x0000000cff0a7e24 */ /* 0x000fe2000f8e00ff */
[----:B------:R-:W-:Y:S01]  /*17b0*/  IADD3 R4, P0, PT, R4, UR4, RZ ;  /* 0x0000000404047c10 */ /* 0x000fe2000ff1e0ff */
[----:B------:R-:W-:-:S03]  /*17c0*/  IMAD.MOV.U32 R11, RZ, RZ, R3 ;  /* 0x000000ffff0b7224 */ /* 0x000fc600078e0003 */
[----:B------:R-:W-:Y:S02]  /*17d0*/  IADD3.X R10, PT, PT, R10, UR7, RZ, P1, P2 ;  /* 0x000000070a0a7c10 */ /* 0x000fe40008fe44ff */
[----:B------:R-:W-:-:S07]  /*17e0*/  IADD3.X R5, PT, PT, R5, UR5, RZ, P0, !PT ;  /* 0x0000000505057c10 */ /* 0x000fce00087fe4ff */
.L_x_320:
[----:B------:R-:W0:Y:S01]  /*17f0*/  LDG.E R7, desc[UR14][R4.64] ;  /* 0x0000000e04077981 */ /* 0x000e22000c1e1900 */
[----:B-1----:R-:W-:Y:S02]  /*1800*/  IMAD.MOV.U32 R9, RZ, RZ, R10 ;  /* 0x000000ffff097224 */ /* 0x002fe400078e000a */
[----:B------:R-:W-:-:S05]  /*1810*/  IMAD.IADD R11, R0, 0x1, R11 ;  /* 0x00000001000b7824 */ /* 0x000fca00078e020b */
[----:B------:R-:W-:Y:S01]  /*1820*/  ISETP.GE.AND P0, PT, R11, UR10, PT ;  /* 0x0000000a0b007c0c */ /* 0x000fe2000bf06270 */
[----:B0-----:R-:W-:-:S06]  /*1830*/  FMUL.FTZ R8, R2, R7 ;  /* 0x0000000702087220 */ /* 0x001fcc0000410000 */
[----:B------:R-:W0:Y:S02]  /*1840*/  F2I.NTZ R8, R8 ;  /* 0x0000000800087305 */ /* 0x000e240000203100 */
[----:B0-----:R-:W-:Y:S02]  /*1850*/  VIADD R6, R8, UR13 ;  /* 0x0000000d08067c36 */ /* 0x001fe40008000000 */
[----:B------:R-:W-:Y:S01]  /*1860*/  IMAD.MOV.U32 R8, RZ, RZ, R15 ;  /* 0x000000ffff087224 */ /* 0x000fe200078e000f */
[----:B------:R-:W-:Y:S02]  /*1870*/  IADD3 R15, P1, PT, R0, R15, RZ ;  /* 0x0000000f000f7210 */ /* 0x000fe40007f3e0ff */
[----:B------:R-:W-:-:S03]  /*1880*/  I2I.S8.S32.SAT R6, R6 ;  /* 0x0000000600067238 */ /* 0x000fc60000001000 */
[----:B------:R-:W-:Y:S01]  /*1890*/  IMAD.X R10, RZ, RZ, R10, P1 ;  /* 0x000000ffff0a7224 */ /* 0x000fe200008e060a */
[----:B------:R-:W-:Y:S01]  /*18a0*/  PRMT R13, R6, 0x8880, RZ ;  /* 0x00008880060d7816 */ /* 0x000fe200000000ff */
[----:B------:R-:W-:-:S04]  /*18b0*/  IMAD.WIDE.U32 R6, R0, 0x4, R4 ;  /* 0x0000000400067825 */ /* 0x000fc800078e0004 */
[----:B------:R1:W-:Y:S01]  /*18c0*/  STG.E.U8 desc[UR14][R8.64], R13 ;  /* 0x0000000d08007986 */ /* 0x0003e2000c10110e */
[----:B------:R-:W-:Y:S02]  /*18d0*/  IMAD.MOV.U32 R4, RZ, RZ, R6 ;  /* 0x000000ffff047224 */ /* 0x000fe400078e0006 */
[----:B------:R-:W-:Y:S01]  /*18e0*/  IMAD.MOV.U32 R5, RZ, RZ, R7 ;  /* 0x000000ffff057224 */ /* 0x000fe200078e0007 */
[----:B------:R-:W-:Y:S06]  /*18f0*/  @!P0 BRA `(.L_x_320) ;  /* 0xfffffffc00bc8947 */ /* 0x000fec000383ffff */
.L_x_319:
[----:B------:R-:W-:Y:S05]  /*1900*/  BSYNC.RECONVERGENT B0 ;  /* 0x0000000000007941 */ /* 0x000fea0003800200 */
.L_x_318:
[----:B------:R-:W-:Y:S01]  /*1910*/  USHF.R.S32.HI UR8, URZ, 0x1f, UR18 ;  /* 0x0000001fff087899 */ /* 0x000fe20008011412 */
[----:B------:R-:W-:Y:S03]  /*1920*/  BSSY.RECONVERGENT B0, `(.L_x_321) ;  /* 0x000017b000007945 */ /* 0x000fe60003800200 */
[----:B------:R-:W-:-:S04]  /*1930*/  ULEA.HI UR8, UR8, UR18, URZ, 0x4 ;  /* 0x0000001208087291 */ /* 0x000fc8000f8f20ff */
[----:B------:R-:W-:-:S06]  /*1940*/  USHF.R.S32.HI UR11, URZ, 0x4, UR8 ;  /* 0x00000004ff0b7899 */ /* 0x000fcc0008011408 */
[----:B------:R-:W-:-:S13]  /*1950*/  ISETP.GE.AND P0, PT, R3, UR11, PT ;  /* 0x0000000b03007c0c */ /* 0x000fda000bf06270 */
[----:B------:R-:W-:Y:S05]  /*1960*/  @P0 BRA `(.L_x_322) ;  /* 0x0000001400d80947 */ /* 0x000fea0003800000 */
[----:B-1----:R-:W1:Y:S01]  /*1970*/  I2F.U32.RP R9, R0 ;  /* 0x0000000000097306 */ /* 0x002e620000209000 */
        /* <DEDUP_REMOVED lines=33> */
[----:B------:R-:W-:-:S05]  /*1b90*/  IMAD.WIDE.U32 R22, R20, 0x40, R22 ;  /* 0x0000004014167825 */ /* 0x000fca00078e0016 */
[----:B------:R-:W0:Y:S04]  /*1ba0*/  LDG.E.ENL2.256 R12, R16, desc[UR14][R22.64] ;  /* 0xfe00000e1610797e */ /* 0x000e28000812190c */
[----:B------:R-:W2:Y:S01]  /*1bb0*/  LDG.E.ENL2.256 R8, R4, desc[UR14][R22.64+0x20] ;  /* 0xfe00010e1604797e */ /* 0x000ea20008121908 */
[----:B------:R-:W-:Y:S02]  /*1bc0*/  USHF.R.S32.HI UR8, URZ, 0x1f, UR10 ;  /* 0x0000001fff087899 */ /* 0x000fe4000801140a */
[----:B------:R-:W-:-:S04]  /*1bd0*/  UIADD3 UR9, UP0, UP1, UR10, UR6, UR16 ;  /* 0x000000060a097290 */ /* 0x000fc8000f91e010 */
[----:B------:R-:W-:Y:S01]  /*1be0*/  UIADD3.X UR8, UPT, UPT, UR8, UR7, UR12, UP0, UP1 ;  /* 0x0000000708087290 */ /* 0x000fe200087e240c */
[C---:B0-----:R-:W-:Y:S01]  /*1bf0*/  FMUL.FTZ R0, R2.reuse, R16 ;  /* 0x0000001002007220 */ /* 0x041fe20000410000 */
[C---:B------:R-:W-:Y:S01]  /*1c00*/  FMUL.FTZ R17, R2.reuse, R17 ;  /* 0x0000001102117220 */ /* 0x040fe20000410000 */
[C---:B------:R-:W-:Y:S01]  /*1c10*/  FMUL.FTZ R16, R2.reuse, R19 ;  /* 0x0000001302107220 */ /* 0x040fe20000410000 */
[C---:B------:R-:W-:Y:S01]  /*1c20*/  FMUL.FTZ R12, R2.reuse, R12 ;  /* 0x0000000c020c7220 */ /* 0x040fe20000410000 */
[C---:B------:R-:W-:Y:S01]  /*1c30*/  FMUL.FTZ R13, R2.reuse, R13 ;  /* 0x0000000d020d7220 */ /* 0x040fe20000410000 */
[C---:B------:R-:W-:Y:S01]  /*1c40*/  FMUL.FTZ R14, R2.reuse, R14 ;  /* 0x0000000e020e7220 */ /* 0x040fe20000410000 */
[----:B------:R-:W0:Y:S01]  /*1c50*/  F2I.NTZ R0, R0 ;  /* 0x0000000000007305 */ /* 0x000e220000203100 */
[C---:B------:R-:W-:Y:S01]  /*1c60*/  FMUL.FTZ R15, R2.reuse, R15 ;  /* 0x0000000f020f7220 */ /* 0x040fe20000410000 */
[C---:B------:R-:W-:Y:S01]  /*1c70*/  FMUL.FTZ R3, R2.reuse, R18 ;  /* 0x0000001202037220 */ /* 0x040fe20000410000 */
[C---:B--2---:R-:W-:Y:S01]  /*1c80*/  FMUL.FTZ R18, R2.reuse, R9 ;  /* 0x0000000902127220 */ /* 0x044fe20000410000 */
[C---:B------:R-:W-:Y:S01]  /*1c90*/  FMUL.FTZ R4, R2.reuse, R4 ;  /* 0x0000000402047220 */ /* 0x040fe20000410000 */
[C---:B------:R-:W-:Y:S01]  /*1ca0*/  FMUL.FTZ R6, R2.reuse, R6 ;  /* 0x0000000602067220 */ /* 0x040fe20000410000 */
        /* <DEDUP_REMOVED lines=24> */
[----:B------:R-:W-:Y:S01]  /*1e30*/  PRMT R17, R12, 0x8880, RZ ;  /* 0x000088800c117816 */ /* 0x000fe200000000ff */
[----:B------:R-:W-:Y:S01]  /*1e40*/  IMAD.MOV.U32 R12, RZ, RZ, R16 ;  /* 0x000000ffff0c7224 */ /* 0x000fe200078e0010 */
[----:B------:R-:W-:Y:S01]  /*1e50*/  I2I.S8.S32.SAT R13, R13 ;  /* 0x0000000d000d7238 */ /* 0x000fe20000001000 */
[----:B-1----:R-:W-:-:S04]  /*1e60*/  VIADD R14, R14, UR13 ;  /* 0x0000000d0e0e7c36 */ /* 0x002fc80008000000 */
[----:B------:R-:W1:Y:S01]  /*1e70*/  F2I.NTZ R3, R3 ;  /* 0x0000000300037305 */ /* 0x000e620000203100 */
[----:B------:R-:W-:Y:S01]  /*1e80*/  I2I.S8.S32.SAT R14, R14 ;  /* 0x0000000e000e7238 */ /* 0x000fe20000001000 */
[----:B0-----:R-:W-:-:S06]  /*1e90*/  VIADD R15, R15, UR13 ;  /* 0x0000000d0f0f7c36 */ /* 0x001fcc0008000000 */
[----:B------:R-:W0:Y:S01]  /*1ea0*/  F2I.NTZ R4, R4 ;  /* 0x0000000400047305 */ /* 0x000e220000203100 */
[----:B------:R-:W-:Y:S01]  /*1eb0*/  I2I.S8.S32.SAT R15, R15 ;  /* 0x0000000f000f7238 */ /* 0x000fe20000001000 */
[----:B-1----:R-:W-:-:S06]  /*1ec0*/  VIADD R3, R3, UR13 ;  /* 0x0000000d03037c36 */ /* 0x002fcc0008000000 */
[----:B------:R-:W1:Y:S01]  /*1ed0*/  F2I.NTZ R6, R6 ;  /* 0x0000000600067305 */ /* 0x000e620000203100 */
[----:B------:R-:W-:Y:S02]  /*1ee0*/  PRMT R21, R15, 0x8880, RZ ;  /* 0x000088800f157816 */ /* 0x000fe400000000ff */
[----:B------:R-:W-:-:S03]  /*1ef0*/  I2I.S8.S32.SAT R3, R3 ;  /* 0x0000000300037238 */ /* 0x000fc60000001000 */
[----:B------:R-:W-:Y:S02]  /*1f00*/  IMAD.MOV.U32 R16, RZ, RZ, R21 ;  /* 0x000000ffff107224 */ /* 0x000fe400078e0015 */
[----:B------:R-:W2:Y:S01]  /*1f10*/  F2I.NTZ R8, R8 ;  /* 0x0000000800087305 */ /* 0x000ea20000203100 */
[----:B0-----:R-:W-:Y:S01]  /*1f20*/  VIADD R4, R4, UR13 ;  /* 0x0000000d04047c36 */ /* 0x001fe20008000000 */
[----:B------:R-:W-:-:S04]  /*1f30*/  PRMT R3, R3, 0x8880, RZ ;  /* 0x0000888003037816 */ /* 0x000fc800000000ff */
[----:B------:R-:W-:Y:S01]  /*1f40*/  I2I.S8.S32.SAT R4, R4 ;  /* 0x0000000400047238 */ /* 0x000fe20000001000 */
[----:B-1----:R-:W-:Y:S01]  /*1f50*/  VIADD R6, R6, UR13 ;  /* 0x0000000d06067c36 */ /* 0x002fe20008000000 */
[----:B------:R0:W1:Y:S01]  /*1f60*/  F2I.NTZ R0, R18 ;  /* 0x0000001200007305 */ /* 0x0000620000203100 */
[----:B------:R-:W-:Y:S02]  /*1f70*/  PRMT R3, R3, 0x3340, R12 ;  /* 0x0000334003037816 */ /* 0x000fe4000000000c */
[----:B------:R-:W-:Y:S02]  /*1f80*/  PRMT R4, R4, 0x8880, RZ ;  /* 0x0000888004047816 */ /* 0x000fe400000000ff */
[----:B------:R-:W-:Y:S01]  /*1f90*/  I2I.S8.S32.SAT R6, R6 ;  /* 0x0000000600067238 */ /* 0x000fe20000001000 */
[----:B--2---:R-:W-:Y:S02]  /*1fa0*/  VIADD R8, R8, UR13 ;  /* 0x0000000d08087c36 */ /* 0x004fe40008000000 */
[----:B------:R2:W3:Y:S01]  /*1fb0*/  F2I.NTZ R9, R19 ;  /* 0x0000001300097305 */ /* 0x0004e20000203100 */
[----:B0-----:R-:W-:Y:S01]  /*1fc0*/  PRMT R18, R13, 0x8880, RZ ;  /* 0x000088800d127816 */ /* 0x001fe200000000ff */
[----:B------:R-:W-:Y:S01]  /*1fd0*/  IMAD.MOV.U32 R13, RZ, RZ, R17 ;  /* 0x000000ffff0d7224 */ /* 0x000fe200078e0011 */
[----:B------:R-:W-:-:S02]  /*1fe0*/  PRMT R6, R6, 0x8880, RZ ;  /* 0x0000888006067816 */ /* 0x000fc400000000ff */
[----:B------:R-:W-:Y:S01]  /*1ff0*/  I2I.S8.S32.SAT R8, R8 ;  /* 0x0000000800087238 */ /* 0x000fe20000001000 */
[----:B-1----:R-:W-:Y:S02]  /*2000*/  VIADD R0, R0, UR13 ;  /* 0x0000000d00007c36 */ /* 0x002fe40008000000 */
[----:B------:R-:W0:Y:S01]  /*2010*/  F2I.NTZ R5, R5 ;  /* 0x0000000500057305 */ /* 0x000e220000203100 */
[----:B--2---:R-:W-:Y:S01]  /*2020*/  PRMT R19, R14, 0x8880, RZ ;  /* 0x000088800e137816 */ /* 0x004fe200000000ff */
[----:B------:R-:W-:Y:S01]  /*2030*/  IMAD.MOV.U32 R14, RZ, RZ, R18 ;  /* 0x000000ffff0e7224 */ /* 0x000fe200078e0012 */
[----:B------:R-:W-:Y:S02]  /*2040*/  PRMT R8, R8, 0x8880, RZ ;  /* 0x0000888008087816 */ /* 0x000fe400000000ff */
[----:B------:R-:W-:Y:S01]  /*2050*/  I2I.S8.S32.SAT R0, R0 ;  /* 0x0000000000007238 */ /* 0x000fe20000001000 */
[----:B------:R-:W-:Y:S01]  /*2060*/  IMAD.MOV.U32 R15, RZ, RZ, R19 ;  /* 0x000000ffff0f7224 */ /* 0x000fe200078e0013 */
[----:B------:R-:W-:Y:S01]  /*2070*/  PRMT R12, R13, 0x3340, R14 ;  /* 0x000033400d0c7816 */ /* 0x000fe2000000000e */
[----:B------:R-:W1:Y:S01]  /*2080*/  F2I.NTZ R7, R7 ;  /* 0x0000000700077305 */ /* 0x000e620000203100 */
[----:B---3--:R-:W-:Y:S01]  /*2090*/  VIADD R9, R9, UR13 ;  /* 0x0000000d09097c36 */ /* 0x008fe20008000000 */
[----:B------:R-:W-:Y:S01]  /*20a0*/  PRMT R14, R0, 0x8880, RZ ;  /* 0x00008880000e7816 */ /* 0x000fe200000000ff */
[----:B------:R-:W-:Y:S01]  /*20b0*/  IMAD.MOV.U32 R0, RZ, RZ, R4 ;  /* 0x000000ffff007224 */ /* 0x000fe200078e0004 */
[----:B------:R-:W-:Y:S01]  /*20c0*/  PRMT R13, R15, 0x3340, R16 ;  /* 0x000033400f0d7816 */ /* 0x000fe20000000010 */
[----:B------:R-:W-:Y:S01]  /*20d0*/  IMAD.MOV.U32 R4, RZ, RZ, R6 ;  /* 0x000000ffff047224 */ /* 0x000fe200078e0006 */
[----:B------:R-:W-:Y:S01]  /*20e0*/  I2I.S8.S32.SAT R9, R9 ;  /* 0x0000000900097238 */ /* 0x000fe20000001000 */
[----:B0-----:R-:W-:Y:S01]  /*20f0*/  VIADD R5, R5, UR13 ;  /* 0x0000000d05057c36 */ /* 0x001fe20008000000 */
[----:B------:R-:W0:Y:S01]  /*2100*/  F2I.NTZ R11, R11 ;  /* 0x0000000b000b7305 */ /* 0x000e220000203100 */
[----:B------:R-:W-:Y:S01]  /*2110*/  IMAD.MOV.U32 R6, RZ, RZ, R8 ;  /* 0x000000ffff067224 */ /* 0x000fe200078e0008 */
[----:B------:R-:W-:Y:S01]  /*2120*/  PRMT R15, R9, 0x8880, RZ ;  /* 0x00008880090f7816 */ /* 0x000fe200000000ff */
[----:B------:R-:W-:Y:S01]  /*2130*/  IMAD.MOV.U32 R9, RZ, RZ, R14 ;  /* 0x000000ffff097224 */ /* 0x000fe200078e000e */
[----:B------:R-:W-:Y:S01]  /*2140*/  I2I.S8.S32.SAT R5, R5 ;  /* 0x0000000500057238 */ /* 0x000fe20000001000 */
[----:B-1----:R-:W-:-:S03]  /*2150*/  VIADD R7, R7, UR13 ;  /* 0x0000000d07077c36 */ /* 0x002fc60008000000 */
[----:B------:R-:W-:Y:S01]  /*2160*/  PRMT R5, R5, 0x8880, RZ ;  /* 0x0000888005057816 */ /* 0x000fe200000000ff */
[----:B------:R-:W-:Y:S01]  /*2170*/  IMAD.MOV.U32 R8, RZ, RZ, R15 ;  /* 0x000000ffff087224 */ /* 0x000fe200078e000f */
[----:B------:R-:W-:Y:S01]  /*2180*/  PRMT R14, R6, 0x3340, R9 ;  /* 0x00003340060e7816 */ /* 0x000fe20000000009 */
[----:B------:R-:W-:Y:S01]  /*2190*/  IMAD.U32 R9, RZ, RZ, UR8 ;  /* 0x00000008ff097e24 */ /* 0x000fe2000f8e00ff */
[----:B------:R-:W-:Y:S01]  /*21a0*/  I2I.S8.S32.SAT R7, R7 ;  /* 0x0000000700077238 */ /* 0x000fe20000001000 */
[----:B------:R-:W1:Y:S01]  /*21b0*/  LDCU UR8, c[0x0][0x360] ;  /* 0x00006c00ff0877ac */ /* 0x000e620008000800 */
[----:B------:R-:W-:Y:S01]  /*21c0*/  PRMT R0, R0, 0x3340, R5 ;  /* 0x0000334000007816 */ /* 0x000fe20000000005 */
[----:B0-----:R-:W-:Y:S01]  /*21d0*/  VIADD R11, R11, UR13 ;  /* 0x0000000d0b0b7c36 */ /* 0x001fe20008000000 */
[----:B------:R-:W-:Y:S02]  /*21e0*/  PRMT R7, R7, 0x8880, RZ ;  /* 0x0000888007077816 */ /* 0x000fe400000000ff */
[----:B------:R-:W-:-:S02]  /*21f0*/  PRMT R5, R12, 0x5410, R13 ;  /* 0x000054100c057816 */ /* 0x000fc4000000000d */
[----:B------:R-:W-:Y:S02]  /*2200*/  I2I.S8.S32.SAT R11, R11 ;  /* 0x0000000b000b7238 */ /* 0x000fe40000001000 */
[----:B------:R-:W-:Y:S02]  /*2210*/  PRMT R7, R4, 0x3340, R7 ;  /* 0x0000334004077816 */ /* 0x000fe40000000007 */
[----:B------:R-:W-:Y:S02]  /*2220*/  PRMT R11, R11, 0x8880, RZ ;  /* 0x000088800b0b7816 */ /* 0x000fe400000000ff */
[----:B------:R-:W-:Y:S02]  /*2230*/  PRMT R6, R0, 0x5410, R7 ;  /* 0x0000541000067816 */ /* 0x000fe40000000007 */
[----:B------:R-:W-:Y:S01]  /*2240*/  PRMT R11, R8, 0x3340, R11 ;  /* 0x00003340080b7816 */ /* 0x000fe2000000000b */
[----:B------:R-:W-:Y:S01]  /*2250*/  IMAD.U32 R8, RZ, RZ, UR9 ;  /* 0x00000009ff087e24 */ /* 0x000fe2000f8e00ff */
[----:B------:R-:W-:Y:S01]  /*2260*/  PRMT R4, R10, 0x5410, R3 ;  /* 0x000054100a047816 */ /* 0x000fe20000000003 */
[----:B-1----:R-:W-:Y:S01]  /*2270*/  VIADD R3, R20, UR8 ;  /* 0x0000000814037c36 */ /* 0x002fe20008000000 */
[----:B------:R-:W-:Y:S01]  /*2280*/  PRMT R7, R14, 0x5410, R11 ;  /* 0x000054100e077816 */ /* 0x000fe2000000000b */
[----:B------:R-:W-:-:S05]  /*2290*/  IMAD.WIDE.U32 R8, R20, 0x10, R8 ;  /* 0x0000001014087825 */ /* 0x000fca00078e0008 */
[----:B------:R1:W-:Y:S02]  /*22a0*/  STG.E.128 desc[UR14][R8.64], R4 ;  /* 0x0000000408007986 */ /* 0x0003e4000c101d0e */
.L_x_324:
[----:B------:R-:W-:Y:S05]  /*22b0*/  BSYNC.RECONVERGENT B1 ;  /* 0x0000000000017941 */ /* 0x000fea0003800200 */
.L_x_323:
        /* <DEDUP_REMOVED lines=9> */
.L_x_325:
[----:B------:R-:W-:-:S05]  /*2350*/  IMAD.WIDE.U32 R24, R3, 0x40, R22 ;  /* 0x0000004003187825 */ /* 0x000fca00078e0016 */
[----:B--2---:R-:W0:Y:S04]  /*2360*/  LDG.E.ENL2.256 R8, R4, desc[UR14][R24.64] ;  /* 0xfe00000e1804797e */ /* 0x004e280008121908 */
[----:B------:R-:W2:Y:S01]  /*2370*/  LDG.E.ENL2.256 R16, R12, desc[UR14][R24.64+0x20] ;  /* 0xfe00010e180c797e */ /* 0x000ea20008121910 */
[----:B------:R-:W-:Y:S02]  /*2380*/  USHF.R.S32.HI UR8, URZ, 0x1f, UR10 ;  /* 0x0000001fff087899 */ /* 0x000fe4000801140a */
[----:B------:R-:W-:-:S04]  /*2390*/  UIADD3 UR9, UP0, UP1, UR10, UR6, UR16 ;  /* 0x000000060a097290 */ /* 0x000fc8000f91e010 */
[----:B------:R-:W-:Y:S02]  /*23a0*/  UIADD3.X UR8, UPT, UPT, UR8, UR7, UR12, UP0, UP1 ;  /* 0x0000000708087290 */ /* 0x000fe400087e240c */
[----:B------:R-:W-:-:S04]  /*23b0*/  IMAD.U32 R28, RZ, RZ, UR9 ;  /* 0x00000009ff1c7e24 */ /* 0x000fc8000f8e00ff */
[----:B------:R-:W-:Y:S02]  /*23c0*/  IMAD.U32 R29, RZ, RZ, UR8 ;  /* 0x00000008ff1d7e24 */ /* 0x000fe4000f8e00ff */
[C---:B0-----:R-:W-:Y:S01]  /*23d0*/  FMUL.FTZ R4, R2.reuse, R4 ;  /* 0x0000000402047220 */ /* 0x041fe20000410000 */
[C---:B------:R-:W-:Y:S01]  /*23e0*/  FMUL.FTZ R5, R2.reuse, R5 ;  /* 0x0000000502057220 */ /* 0x040fe20000410000 */
[C---:B------:R-:W-:Y:S01]  /*23f0*/  FMUL.FTZ R6, R2.reuse, R6 ;  /* 0x0000000602067220 */ /* 0x040fe20000410000 */
[C---:B------:R-:W-:Y:S01]  /*2400*/  FMUL.FTZ R7, R2.reuse, R7 ;  /* 0x0000000702077220 */ /* 0x040fe20000410000 */
[C---:B--2---:R-:W-:Y:S01]  /*2410*/  FMUL.FTZ R25, R2.reuse, R17 ;  /* 0x0000001102197220 */ /* 0x044fe20000410000 */
[C---:B------:R-:W-:Y:S01]  /*2420*/  FMUL.FTZ R8, R2.reuse, R8 ;  /* 0x0000000802087220 */ /* 0x040fe20000410000 */
[----:B------:R-:W0:Y:S01]  /*2430*/  F2I.NTZ R4, R4 ;  /* 0x0000000400047305 */ /* 0x000e220000203100 */
[C---:B------:R-:W-:Y:S01]  /*2440*/  FMUL.FTZ R9, R2.reuse, R9 ;  /* 0x0000000902097220 */ /* 0x040fe20000410000 */
[C---:B------:R-:W-:Y:S01]  /*2450*/  FMUL.FTZ R10, R2.reuse, R10 ;  /* 0x0000000a020a7220 */ /* 0x040fe20000410000 */
[C---:B------:R-:W-:Y:S01]  /*2460*/  FMUL.FTZ R12, R2.reuse, R12 ;  /* 0x0000000c020c7220 */ /* 0x040fe20000410000 */
        /* <DEDUP_REMOVED lines=29> */
[----:B------:R-:W-:Y:S01]  /*2640*/  I2I.S8.S32.SAT R9, R9 ;  /* 0x0000000900097238 */ /* 0x000fe20000001000 */
[----:B0-----:R-:W-:-:S06]  /*2650*/  VIADD R10, R10, UR13 ;  /* 0x0000000d0a0a7c36 */ /* 0x001fcc0008000000 */
[----:B------:R-:W0:Y:S01]  /*2660*/  F2I.NTZ R13, R13 ;  /* 0x0000000d000d7305 */ /* 0x000e220000203100 */
[----:B------:R-:W-:Y:S01]  /*2670*/  I2I.S8.S32.SAT R10, R10 ;  /* 0x0000000a000a7238 */ /* 0x000fe20000001000 */
[----:B-1----:R-:W-:-:S06]  /*2680*/  VIADD R12, R12, UR13 ;  /* 0x0000000d0c0c7c36 */ /* 0x002fcc0008000000 */
[----:B------:R-:W1:Y:S01]  /*2690*/  F2I.NTZ R14, R14 ;  /* 0x0000000e000e7305 */ /* 0x000e620000203100 */
[----:B------:R-:W-:Y:S01]  /*26a0*/  I2I.S8.S32.SAT R12, R12 ;  /* 0x0000000c000c7238 */ /* 0x000fe20000001000 */
[----:B0-----:R-:W-:-:S06]  /*26b0*/  VIADD R13, R13, UR13 ;  /* 0x0000000d0d0d7c36 */ /* 0x001fcc0008000000 */
[----:B------:R-:W0:Y:S01]  /*26c0*/  F2I.NTZ R11, R11 ;  /* 0x0000000b000b7305 */ /* 0x000e220000203100 */
[----:B------:R-:W-:Y:S02]  /*26d0*/  PRMT R12, R12, 0x8880, RZ ;  /* 0x000088800c0c7816 */ /* 0x000fe400000000ff */
[----:B------:R-:W-:Y:S01]  /*26e0*/  I2I.S8.S32.SAT R13, R13 ;  /* 0x0000000d000d7238 */ /* 0x000fe20000001000 */
[----:B-1----:R-:W-:-:S04]  /*26f0*/  VIADD R14, R14, UR13 ;  /* 0x0000000d0e0e7c36 */ /* 0x002fc80008000000 */
[----:B------:R1:W2:Y:S01]  /*2700*/  F2I.NTZ R5, R18 ;  /* 0x0000001200057305 */ /* 0x0002a20000203100 */
[----:B------:R-:W-:Y:S02]  /*2710*/  PRMT R13, R13, 0x8880, RZ ;  /* 0x000088800d0d7816 */ /* 0x000fe400000000ff */
[----:B------:R-:W-:Y:S01]  /*2720*/  I2I.S8.S32.SAT R14, R14 ;  /* 0x0000000e000e7238 */ /* 0x000fe20000001000 */
[----:B0-----:R-:W-:-:S04]  /*2730*/  VIADD R11, R11, UR13 ;  /* 0x0000000d0b0b7c36 */ /* 0x001fc80008000000 */
[----:B------:R-:W0:Y:S01]  /*2740*/  F2I.NTZ R17, R19 ;  /* 0x0000001300117305 */ /* 0x000e220000203100 */
[----:B-1----:R-:W-:Y:S01]  /*2750*/  PRMT R18, R7, 0x8880, RZ ;  /* 0x0000888007127816 */ /* 0x002fe200000000ff */
[----:B------:R-:W-:Y:S01]  /*2760*/  IMAD.MOV.U32 R7, RZ, RZ, R6 ;  /* 0x000000ffff077224 */ /* 0x000fe200078e0006 */
[----:B------:R-:W-:-:S03]  /*2770*/  I2I.S8.S32.SAT R11, R11 ;  /* 0x0000000b000b7238 */ /* 0x000fc60000001000 */
[----:B------:R-:W-:Y:S02]  /*2780*/  IMAD.MOV.U32 R6, RZ, RZ, R18 ;  /* 0x000000ffff067224 */ /* 0x000fe400078e0012 */
[----:B------:R1:W3:Y:S01]  /*2790*/  F2I.NTZ R4, R25 ;  /* 0x0000001900047305 */ /* 0x0002e20000203100 */
[----:B--2---:R-:W-:Y:S02]  /*27a0*/  VIADD R5, R5, UR13 ;  /* 0x0000000d05057c36 */ /* 0x004fe40008000000 */
[----:B------:R-:W-:-:S03]  /*27b0*/  PRMT R7, R7, 0x3340, R6 ;  /* 0x0000334007077816 */ /* 0x000fc60000000006 */
[----:B------:R-:W-:Y:S01]  /*27c0*/  I2I.S8.S32.SAT R5, R5 ;  /* 0x0000000500057238 */ /* 0x000fe20000001000 */
[----:B0-----:R-:W-:Y:S01]  /*27d0*/  VIADD R17, R17, UR13 ;  /* 0x0000000d11117c36 */ /* 0x001fe20008000000 */
[----:B------:R-:W0:Y:S01]  /*27e0*/  F2I.NTZ R15, R15 ;  /* 0x0000000f000f7305 */ /* 0x000e220000203100 */
[----:B-1----:R-:W-:Y:S02]  /*27f0*/  PRMT R25, R8, 0x8880, RZ ;  /* 0x0000888008197816 */ /* 0x002fe400000000ff */
[----:B------:R-:W-:Y:S02]  /*2800*/  PRMT R8, R9, 0x8880, RZ ;  /* 0x0000888009087816 */ /* 0x000fe400000000ff */
[----:B------:R-:W-:Y:S01]  /*2810*/  I2I.S8.S32.SAT R17, R17 ;  /* 0x0000001100117238 */ /* 0x000fe20000001000 */
[----:B---3--:R-:W-:Y:S02]  /*2820*/  VIADD R4, R4, UR13 ;  /* 0x0000000d04047c36 */ /* 0x008fe40008000000 */
[----:B------:R-:W1:Y:S01]  /*2830*/  F2I.NTZ R16, R16 ;  /* 0x0000001000107305 */ /* 0x000e620000203100 */
[----:B------:R-:W-:-:S02]  /*2840*/  PRMT R25, R25, 0x3340, R8 ;  /* 0x0000334019197816 */ /* 0x000fc40000000008 */
[----:B------:R-:W-:Y:S02]  /*2850*/  PRMT R9, R10, 0x8880, RZ ;  /* 0x000088800a097816 */ /* 0x000fe400000000ff */
[----:B------:R-:W-:Y:S01]  /*2860*/  I2I.S8.S32.SAT R4, R4 ;  /* 0x0000000400047238 */ /* 0x000fe20000001000 */
[----:B0-----:R-:W-:Y:S01]  /*2870*/  VIADD R15, R15, UR13 ;  /* 0x0000000d0f0f7c36 */ /* 0x001fe20008000000 */
[----:B------:R-:W-:Y:S02]  /*2880*/  PRMT R8, R14, 0x8880, RZ ;  /* 0x000088800e087816 */ /* 0x000fe400000000ff */
[----:B------:R-:W-:Y:S02]  /*2890*/  PRMT R10, R11, 0x8880, RZ ;  /* 0x000088800b0a7816 */ /* 0x000fe400000000ff */
[----:B------:R-:W-:Y:S01]  /*28a0*/  PRMT R14, R5, 0x8880, RZ ;  /* 0x00008880050e7816 */ /* 0x000fe200000000ff */
[----:B------:R-:W-:Y:S01]  /*28b0*/  IMAD.MOV.U32 R5, RZ, RZ, R13 ;  /* 0x000000ffff057224 */ /* 0x000fe200078e000d */
[----:B------:R-:W-:Y:S01]  /*28c0*/  PRMT R17, R17, 0x8880, RZ ;  /* 0x0000888011117816 */ /* 0x000fe200000000ff */
[----:B-1----:R-:W-:Y:S01]  /*28d0*/  VIADD R16, R16, UR13 ;  /* 0x0000000d10107c36 */ /* 0x002fe20008000000 */
[----:B------:R-:W-:-:S02]  /*28e0*/  I2I.S8.S32.SAT R15, R15 ;  /* 0x0000000f000f7238 */ /* 0x000fc40000001000 */
[----:B------:R-:W-:Y:S01]  /*28f0*/  PRMT R11, R4, 0x8880, RZ ;  /* 0x00008880040b7816 */ /* 0x000fe200000000ff */
[----:B------:R-:W-:Y:S01]  /*2900*/  IMAD.MOV.U32 R4, RZ, RZ, R12 ;  /* 0x000000ffff047224 */ /* 0x000fe200078e000c */
[----:B------:R-:W-:Y:S01]  /*2910*/  I2I.S8.S32.SAT R16, R16 ;  /* 0x0000001000107238 */ /* 0x000fe20000001000 */
[----:B------:R-:W-:Y:S01]  /*2920*/  IMAD.MOV.U32 R12, RZ, RZ, R14 ;  /* 0x000000ffff0c7224 */ /* 0x000fe200078e000e */
[----:B------:R-:W-:Y:S01]  /*2930*/  PRMT R6, R9, 0x3340, R10 ;  /* 0x0000334009067816 */ /* 0x000fe2000000000a */
[----:B------:R-:W-:Y:S01]  /*2940*/  IMAD.MOV.U32 R13, RZ, RZ, R17 ;  /* 0x000000ffff0d7224 */ /* 0x000fe200078e0011 */
[----:B------:R-:W-:Y:S02]  /*2950*/  PRMT R9, R15, 0x8880, RZ ;  /* 0x000088800f097816 */ /* 0x000fe400000000ff */
[----:B------:R-:W-:Y:S02]  /*2960*/  PRMT R10, R16, 0x8880, RZ ;  /* 0x00008880100a7816 */ /* 0x000fe400000000ff */
[----:B------:R-:W-:-:S02]  /*2970*/  PRMT R4, R4, 0x3340, R5 ;  /* 0x0000334004047816 */ /* 0x000fc40000000005 */
[----:B------:R-:W-:Y:S02]  /*2980*/  PRMT R9, R8, 0x3340, R9 ;  /* 0x0000334008097816 */ /* 0x000fe40000000009 */
[----:B------:R-:W-:Y:S02]  /*2990*/  PRMT R10, R10, 0x3340, R11 ;  /* 0x000033400a0a7816 */ /* 0x000fe4000000000b */
[----:B------:R-:W-:Y:S02]  /*29a0*/  PRMT R13, R12, 0x3340, R13 ;  /* 0x000033400c0d7816 */ /* 0x000fe4000000000d */
[----:B------:R-:W-:Y:S01]  /*29b0*/  PRMT R26, R4, 0x5410, R9 ;  /* 0x00005410041a7816 */ /* 0x000fe20000000009 */
[----:B------:R-:W-:Y:S01]  /*29c0*/  IMAD.WIDE.U32 R8, R3, 0x10, R28 ;  /* 0x0000001003087825 */ /* 0x000fe200078e001c */
[----:B------:R-:W-:Y:S02]  /*29d0*/  PRMT R24, R24, 0x5410, R7 ;  /* 0x0000541018187816 */ /* 0x000fe40000000007 */
[----:B------:R-:W-:-:S02]  /*29e0*/  PRMT R25, R25, 0x5410, R6 ;  /* 0x0000541019197816 */ /* 0x000fc40000000006 */
[----:B------:R-:W-:Y:S01]  /*29f0*/  PRMT R27, R10, 0x5410, R13 ;  /* 0x000054100a1b7816 */ /* 0x000fe2000000000d */
[----:B------:R-:W-:-:S04]  /*2a00*/  IMAD.WIDE.U32 R12, R21, 0x40, R22 ;  /* 0x00000040150c7825 */ /* 0x000fc800078e0016 */
[----:B------:R0:W-:Y:S04]  /*2a10*/  STG.E.128 desc[UR14][R8.64], R24 ;  /* 0x0000001808007986 */ /* 0x0001e8000c101d0e */
[----:B0-----:R-:W2:Y:S04]  /*2a20*/  LDG.E.ENL2.256 R8, R4, desc[UR14][R12.64] ;  /* 0xfe00000e0c04797e */ /* 0x001ea80008121908 */
[----:B------:R-:W3:Y:S01]  /*2a30*/  LDG.E.ENL2.256 R16, R12, desc[UR14][R12.64+0x20] ;  /* 0xfe00010e0c0c797e */ /* 0x000ee20008121910 */
[----:B------:R-:W-:Y:S01]  /*2a40*/  IMAD.WIDE.U32 R28, R21, 0x10, R28 ;  /* 0x00000010151c7825 */ /* 0x000fe200078e001c */
[----:B------:R-:W-:-:S03]  /*2a50*/  IADD3 R3, PT, PT, R0, R3, R0 ;  /* 0x0000000300037210 */ /* 0x000fc60007ffe000 */
[----:B------:R-:W-:Y:S01]  /*2a60*/  IMAD R21, R0, 0x2, R21 ;  /* 0x0000000200157824 */ /* 0x000fe200078e0215 */
[----:B------:R-:W-:Y:S01]  /*2a70*/  ISETP.GE.AND P0, PT, R3, UR11, PT ;  /* 0x0000000b03007c0c */ /* 0x000fe2000bf06270 */
        /* <DEDUP_REMOVED lines=9> */
[C---:B---3--:R-:W-:Y:S01]  /*2b10*/  FMUL.FTZ R24, R2.reuse, R17 ;  /* 0x0000001102187220 */ /* 0x048fe20000410000 */
[C---:B------:R-:W-:Y:S01]  /*2b20*/  FMUL.FTZ R12, R2.reuse, R12 ;  /* 0x0000000c020c7220 */ /* 0x040fe20000410000 */
[C---:B------:R-:W-:Y:S01]  /*2b30*/  FMUL.FTZ R15, R2.reuse, R15 ;  /* 0x0000000f020f7220 */ /* 0x040fe20000410000 */
[----:B------:R-:W-:-:S02]  /*2b40*/  FMUL.FTZ R25, R2, R18 ;  /* 0x0000001202197220 */ /* 0x000fc40000410000 */
[----:B------:R-:W1:Y:S01]  /*2b50*/  F2I.NTZ R5, R5 ;  /* 0x0000000500057305 */ /* 0x000e620000203100 */
[C---:B------:R-:W-:Y:S01]  /*2b60*/  FMUL.FTZ R13, R2.reuse, R13 ;  /* 0x0000000d020d7220 */ /* 0x040fe20000410000 */
[C---:B------:R-:W-:Y:S01]  /*2b70*/  FMUL.FTZ R14, R2.reuse, R14 ;  /* 0x0000000e020e7220 */ /* 0x040fe20000410000 */
[C---:B------:R-:W-:Y:S01]  /*2b80*/  FMUL.FTZ R19, R2.reuse, R19 ;  /* 0x0000001302137220 */ /* 0x040fe20000410000 */
[----:B------:R-:W-:Y:S01]  /*2b90*/  FMUL.FTZ R16, R2, R16 ;  /* 0x0000001002107220 */ /* 0x000fe20000410000 */
        /* <DEDUP_REMOVED lines=83> */
.L_x_322:
[----:B------:R-:W-:Y:S05]  /*30d0*/  BSYNC.RECONVERGENT B0 ;  /* 0x0000000000007941 */ /* 0x000fea0003800200 */
.L_x_321:
[----:B------:R-:W-:-:S04]  /*30e0*/  IMAD.U32 R3, RZ, RZ, UR11 ;  /* 0x0000000bff037e24 */ /* 0x000fc8000f8e00ff */
[----:B------:R-:W-:-:S05]  /*30f0*/  IMAD R0, R3, 0x10, R20 ;  /* 0x0000001003007824 */ /* 0x000fca00078e0214 */
[----:B------:R-:W-:-:S13]  /*3100*/  ISETP.GE.AND P0, PT, R0, UR18, PT ;  /* 0x0000001200007c0c */ /* 0x000fda000bf06270 */
[----:B------:R-:W-:Y:S05]  /*3110*/  @P0 EXIT ;  /* 0x000000000000094d */ /* 0x000fea0003800000 */
[----:B------:R-:W1:Y:S01]  /*3120*/  LDCU UR11, c[0x0][0x360] ;  /* 0x00006c00ff0b77ac */ /* 0x000e620008000800 */
[----:B------:R-:W-:Y:S01]  /*3130*/  BSSY.RECONVERGENT B0, `(.L_x_326) ;  /* 0x000003c000007945 */ /* 0x000fe20003800200 */
[----:B-1----:R-:W1:Y:S01]  /*3140*/  I2F.U32.RP R8, UR11 ;  /* 0x0000000b00087d06 */ /* 0x002e620008209000 */
[----:B------:R-:W-:Y:S01]  /*3150*/  VIADD R3, R0, UR11 ;  /* 0x0000000b00037c36 */ /* 0x000fe20008000000 */
[----:B------:R-:W-:-:S04]  /*3160*/  ISETP.NE.U32.AND P2, PT, RZ, UR11, PT ;  /* 0x0000000bff007c0c */ /* 0x000fc8000bf45070 */
[C---:B------:R-:W-:Y:S02]  /*3170*/  ISETP.GE.AND P0, PT, R3.reuse, UR18, PT ;  /* 0x0000001203007c0c */ /* 0x040fe4000bf06270 */
[----:B--2---:R-:W-:Y:S02]  /*3180*/  VIMNMX R6, PT, PT, R3, UR18, !PT ;  /* 0x0000001203067c48 */ /* 0x004fe4000ffe0100 */
        /* <DEDUP_REMOVED lines=23> */
[----:B------:R-:W-:Y:S01]  /*3300*/  USHF.L.U64.HI UR9, UR16, 0x2, UR12 ;  /* 0x0000000210097899 */ /* 0x000fe2000801020c */
[----:B------:R-:W-:Y:S01]  /*3310*/  IMAD.U32 R13, RZ, RZ, UR10 ;  /* 0x0000000aff0d7e24 */ /* 0x000fe2000f8e00ff */
[----:B------:R-:W-:Y:S02]  /*3320*/  USHF.L.U32 UR8, UR16, 0x2, URZ ;  /* 0x0000000210087899 */ /* 0x000fe400080006ff */
[----:B------:R-:W-:Y:S01]  /*3330*/  IMAD.U32 R4, RZ, RZ, UR16 ;  /* 0x00000010ff047e24 */ /* 0x000fe2000f8e00ff */
[----:B------:R-:W-:Y:S01]  /*3340*/  USHF.R.S32.HI UR19, URZ, 0x1f, UR10 ;  /* 0x0000001fff137899 */ /* 0x000fe2000801140a */
[----:B------:R-:W-:Y:S01]  /*3350*/  VIADD R3, R3, 0x1 ;  /* 0x0000000103037836 */ /* 0x000fe20000000000 */
[----:B------:R-:W-:Y:S01]  /*3360*/  UIMAD.WIDE UR8, UR10, 0x4, UR8 ;  /* 0x000000040a0878a5 */ /* 0x000fe2000f8e0208 */
[----:B------:R-:W-:Y:S01]  /*3370*/  IMAD.U32 R6, RZ, RZ, UR12 ;  /* 0x0000000cff067e24 */ /* 0x000fe2000f8e00ff */
[----:B------:R-:W-:Y:S02]  /*3380*/  IADD3 R13, P2, P3, R13, UR6, R4 ;  /* 0x000000060d0d7c10 */ /* 0x000fe4000fb5e004 */
[----:B------:R-:W-:Y:S01]  /*3390*/  IMAD.U32 R15, RZ, RZ, UR19 ;  /* 0x00000013ff0f7e24 */ /* 0x000fe2000f8e00ff */
[----:B------:R-:W-:Y:S01]  /*33a0*/  LOP3.LUT R3, R3, 0x3, RZ, 0xc0, !PT ;  /* 0x0000000303037812 */ /* 0x000fe200078ec0ff */
[----:B------:R-:W-:-:S02]  /*33b0*/  IMAD.U32 R4, RZ, RZ, UR8 ;  /* 0x00000008ff047e24 */ /* 0x000fc4000f8e00ff */
[----:B------:R-:W-:Y:S01]  /*33c0*/  IMAD.U32 R5, RZ, RZ, UR9 ;  /* 0x00000009ff057e24 */ /* 0x000fe2000f8e00ff */
[----:B------:R-:W-:Y:S01]  /*33d0*/  IADD3.X R15, PT, PT, R15, UR7, R6, P2, P3 ;  /* 0x000000070f0f7c10 */ /* 0x000fe200097e6406 */
[----:B------:R-:W-:Y:S01]  /*33e0*/  IMAD.MOV R3, RZ, RZ, -R3 ;  /* 0x000000ffff037224 */ /* 0x000fe200078e0a03 */
[----:B------:R-:W-:-:S04]  /*33f0*/  IADD3 R4, P1, PT, R4, UR4, RZ ;  /* 0x0000000404047c10 */ /* 0x000fc8000ff3e0ff */
[----:B------:R-:W-:-:S09]  /*3400*/  IADD3.X R5, PT, PT, R5, UR5, RZ, P1, !PT ;  /* 0x0000000505057c10 */ /* 0x000fd20008ffe4ff */
.L_x_328:
[----:B------:R-:W-:-:S06]  /*3410*/  IMAD.WIDE R6, R0, 0x4, R4 ;  /* 0x0000000400067825 */ /* 0x000fcc00078e0204 */
[----:B------:R-:W0:Y:S01]  /*3420*/  LDG.E R7, desc[UR14][R6.64] ;  /* 0x0000000e06077981 */ /* 0x000e22000c1e1900 */
[----:B------:R-:W-:Y:S02]  /*3430*/  VIADD R3, R3, 0x1 ;  /* 0x0000000103037836 */ /* 0x000fe40000000000 */
[----:B0-----:R-:W-:-:S06]  /*3440*/  FMUL.FTZ R10, R2, R7 ;  /* 0x00000007020a7220 */ /* 0x001fcc0000410000 */
[----:B------:R-:W0:Y:S02]  /*3450*/  F2I.NTZ R10, R10 ;  /* 0x0000000a000a7305 */ /* 0x000e240000203100 */
[----:B01----:R-:W-:-:S05]  /*3460*/  VIADD R8, R10, UR13 ;  /* 0x0000000d0a087c36 */ /* 0x003fca0008000000 */
[----:B------:R-:W-:Y:S02]  /*3470*/  I2I.S8.S32.SAT R9, R8 ;  /* 0x0000000800097238 */ /* 0x000fe40000001000 */
[C---:B------:R-:W-:Y:S02]  /*3480*/  IADD3 R8, P1, PT, R0.reuse, R13, RZ ;  /* 0x0000000d00087210 */ /* 0x040fe40007f3e0ff */
[----:B------:R-:W-:Y:S02]  /*3490*/  PRMT R11, R9, 0x8880, RZ ;  /* 0x00008880090b7816 */ /* 0x000fe400000000ff */
[C---:B------:R-:W-:Y:S01]  /*34a0*/  LEA.HI.X.SX32 R9, R0.reuse, R15, 0x1, P1 ;  /* 0x0000000f00097211 */ /* 0x040fe200008f0eff */
[----:B------:R-:W-:Y:S01]  /*34b0*/  VIADD R0, R0, UR11 ;  /* 0x0000000b00007c36 */ /* 0x000fe20008000000 */
[----:B------:R-:W-:-:S03]  /*34c0*/  ISETP.NE.AND P1, PT, R3, RZ, PT ;  /* 0x000000ff0300720c */ /* 0x000fc60003f25270 */
[----:B------:R1:W-:Y:S10]  /*34d0*/  STG.E.U8 desc[UR14][R8.64], R11 ;  /* 0x0000000b08007986 */ /* 0x0003f4000c10110e */
[----:B------:R-:W-:Y:S05]  /*34e0*/  @P1 BRA `(.L_x_328) ;  /* 0xfffffffc00c81947 */ /* 0x000fea000383ffff */
.L_x_327:
[----:B------:R-:W-:Y:S05]  /*34f0*/  BSYNC.RECONVERGENT B0 ;  /* 0x0000000000007941 */ /* 0x000fea0003800200 */
.L_x_326:
[----:B------:R-:W-:Y:S05]  /*3500*/  @!P0 EXIT ;  /* 0x000000000000894d */ /* 0x000fea0003800000 */
[----:B------:R-:W-:Y:S02]  /*3510*/  ULEA UR4, UP2, UR16, UR4, 0x2 ;  /* 0x0000000410047291 */ /* 0x000fe4000f8410ff */
[----:B------:R-:W-:Y:S02]  /*3520*/  UIADD3 UR8, UP0, UP1, UR10, UR6, UR16 ;  /* 0x000000060a087290 */ /* 0x000fe4000f91e010 */
[----:B------:R-:W-:Y:S02]  /*3530*/  ULEA.HI.X UR5, UR16, UR5, UR12, 0x2, UP2 ;  /* 0x0000000510057291 */ /* 0x000fe400090f140c */
[----:B------:R-:W-:Y:S02]  /*3540*/  USHF.R.S32.HI UR6, URZ, 0x1f, UR10 ;  /* 0x0000001fff067899 */ /* 0x000fe4000801140a */
[----:B------:R-:W-:Y:S02]  /*3550*/  USHF.L.U32 UR9, UR11, 0x2, URZ ;  /* 0x000000020b097899 */ /* 0x000fe400080006ff */
[----:B------:R-:W-:-:S02]  /*3560*/  UIADD3.X UR6, UPT, UPT, UR6, UR7, UR12, UP0, UP1 ;  /* 0x0000000706067290 */ /* 0x000fc400087e240c */
[----:B------:R-:W-:-:S12]  /*3570*/  UIMAD.WIDE UR4, UR10, 0x4, UR4 ;  /* 0x000000040a0478a5 */ /* 0x000fd8000f8e0204 */
.L_x_329:
[----:B--2---:R-:W-:Y:S02]  /*3580*/  IMAD.U32 R4, RZ, RZ, UR4 ;  /* 0x00000004ff047e24 */ /* 0x004fe4000f8e00ff */
[----:B------:R-:W-:Y:S02]  /*3590*/  IMAD.U32 R5, RZ, RZ, UR5 ;  /* 0x00000005ff057e24 */ /* 0x000fe4000f8e00ff */
[----:B------:R-:W-:-:S05]  /*35a0*/  IMAD.WIDE R4, R0, 0x4, R4 ;  /* 0x0000000400047825 */ /* 0x000fca00078e0204 */
[----:B------:R-:W0:Y:S01]  /*35b0*/  LDG.E R3, desc[UR14][R4.64] ;  /* 0x0000000e04037981 */ /* 0x000e22000c1e1900 */
[----:B------:R-:W-:-:S04]  /*35c0*/  IADD3 R10, P1, PT, R0, UR8, RZ ;  /* 0x00000008000a7c10 */ /* 0x000fc8000ff3e0ff */
[----:B-1----:R-:W-:Y:S01]  /*35d0*/  LEA.HI.X.SX32 R11, R0, UR6, 0x1, P1 ;  /* 0x00000006000b7c11 */ /* 0x002fe200088f0eff */
[----:B0-----:R-:W-:-:S06]  /*35e0*/  FMUL.FTZ R3, R2, R3 ;  /* 0x0000000302037220 */ /* 0x001fcc0000410000 */
[----:B------:R-:W0:Y:S02]  /*35f0*/  F2I.NTZ R3, R3 ;  /* 0x0000000300037305 */ /* 0x000e240000203100 */
[----:B0-----:R-:W-:-:S05]  /*3600*/  VIADD R6, R3, UR13 ;  /* 0x0000000d03067c36 */ /* 0x001fca0008000000 */
[----:B------:R-:W-:Y:S02]  /*3610*/  I2I.S8.S32.SAT R7, R6 ;  /* 0x0000000600077238 */ /* 0x000fe40000001000 */
[----:B------:R-:W-:Y:S02]  /*3620*/  IADD3 R6, P0, PT, R4, UR9, RZ ;  /* 0x0000000904067c10 */ /* 0x000fe4000ff1e0ff */
[----:B------:R-:W-:-:S03]  /*3630*/  PRMT R13, R7, 0x8880, RZ ;  /* 0x00008880070d7816 */ /* 0x000fc600000000ff */
[----:B------:R-:W-:Y:S02]  /*3640*/  IMAD.X R7, RZ, RZ, R5, P0 ;  /* 0x000000ffff077224 */ /* 0x000fe400000e0605 */
[----:B------:R0:W-:Y:S04]  /*3650*/  STG.E.U8 desc[UR14][R10.64], R13 ;  /* 0x0000000d0a007986 */ /* 0x0001e8000c10110e */
[----:B------:R-:W2:Y:S01]  /*3660*/  LDG.E R5, desc[UR14][R6.64] ;  /* 0x0000000e06057981 */ /* 0x000ea2000c1e1900 */
[----:B------:R-:W-:-:S05]  /*3670*/  IADD3 R8, P1, PT, R6, UR9, RZ ;  /* 0x0000000906087c10 */ /* 0x000fca000ff3e0ff */
[----:B------:R-:W-:Y:S02]  /*3680*/  IMAD.X R9, RZ, RZ, R7, P1 ;  /* 0x000000ffff097224 */ /* 0x000fe400008e0607 */
[----:B--2---:R-:W-:-:S06]  /*3690*/  FMUL.FTZ R3, R2, R5 ;  /* 0x0000000502037220 */ /* 0x004fcc0000410000 */
        /* <DEDUP_REMOVED lines=20> */
[----:B------:R-:W3:Y:S01]  /*37e0*/  LDG.E R11, desc[UR14][R10.64] ;  /* 0x0000000e0a0b7981 */ /* 0x000ee2000c1e1900 */
[----:B------:R-:W-:Y:S02]  /*37f0*/  VIADD R0, R0, UR9 ;  /* 0x0000000900007c36 */ /* 0x000fe40008000000 */
[----:B---3--:R-:W-:-:S06]  /*3800*/  FMUL.FTZ R3, R2, R11 ;  /* 0x0000000b02037220 */ /* 0x008fcc0000410000 */
[----:B------:R-:W0:Y:S02]  /*3810*/  F2I.NTZ R3, R3 ;  /* 0x0000000300037305 */ /* 0x000e240000203100 */
[----:B0-----:R-:W-:-:S05]  /*3820*/  VIADD R4, R3, UR13 ;  /* 0x0000000d03047c36 */ /* 0x001fca0008000000 */
[----:B------:R-:W-:Y:S02]  /*3830*/  I2I.S8.S32.SAT R5, R4 ;  /* 0x0000000400057238 */ /* 0x000fe40000001000 */
[----:B------:R-:W-:Y:S02]  /*3840*/  IADD3 R4, P0, PT, R6, UR11, RZ ;  /* 0x0000000b06047c10 */ /* 0x000fe4000ff1e0ff */
[----:B------:R-:W-:-:S03]  /*3850*/  PRMT R9, R5, 0x8880, RZ ;  /* 0x0000888005097816 */ /* 0x000fc600000000ff */
[----:B------:R-:W-:Y:S01]  /*3860*/  IMAD.X R5, RZ, RZ, R7, P0 ;  /* 0x000000ffff057224 */ /* 0x000fe200000e0607 */
[----:B------:R-:W-:-:S04]  /*3870*/  ISETP.GE.AND P0, PT, R0, UR18, PT ;  /* 0x0000001200007c0c */ /* 0x000fc8000bf06270 */
[----:B------:R2:W-:Y:S09]  /*3880*/  STG.E.U8 desc[UR14][R4.64], R9 ;  /* 0x0000000904007986 */ /* 0x0005f2000c10110e */
[----:B------:R-:W-:Y:S05]  /*3890*/  @!P0 BRA `(.L_x_329) ;  /* 0xfffffffc00388947 */ /* 0x000fea000383ffff */
[----:B------:R-:W-:Y:S05]  /*38a0*/  EXIT ;  /* 0x000000000000794d */ /* 0x000fea0003800000 */
.L_x_330:
        /* <DEDUP_REMOVED lines=13> */
.L_x_359:


//--------------------- .text._ZN4vllm31static_scaled_int8_quant_kernelIffEEvPKT_PaPKT0_i --------------------------
	.section	.text._ZN4vllm31static_scaled_int8_quant_kernelIffEEvPKT_PaPKT0_i,"ax",@progbits
	.align	128
        .global         _ZN4vllm31static_scaled_int8_quant_kernelIffEEvPKT_PaPKT0_i
        .type           _ZN4vllm31static_scaled_int8_quant_kernelIffEEvPKT_PaPKT0_i,@function
        .size           _ZN4vllm31static_scaled_int8_quant_kernelIffEEvPKT_PaPKT0_i,(.L_x_360 - _ZN4vllm31static_scaled_int8_quant_kernelIffEEvPKT_PaPKT0_i)
        .other          _ZN4vllm31static_scaled_int8_quant_kernelIffEEvPKT_PaPKT0_i,@"STO_CUDA_ENTRY STV_DEFAULT"
_ZN4vllm31static_scaled_int8_quant_kernelIffEEvPKT_PaPKT0_i:
.text._ZN4vllm31static_scaled_int8_quant_kernelIffEEvPKT_PaPKT0_i:
[----:B------:R-:W-:Y:S08]  /*0000*/  LDC R1, c[0x0][0x37c] ;  /* 0x0000df00ff017b82 */ /* 0x000ff00000000800 */
[----:B------:R-:W0:Y:S01]  /*0010*/  LDC.64 R4, c[0x0][0x390] ;  /* 0x0000e400ff047b82 */ /* 0x000e220000000a00 */
[----:B------:R-:W0:Y:S01]  /*0020*/  LDCU.64 UR14, c[0x0][0x358] ;  /* 0x00006b00ff0e77ac */ /* 0x000e220008000a00 */
[----:B------:R-:W1:Y:S06]  /*0030*/  LDCU UR20, c[0x0][0x398] ;  /* 0x00007300ff1477ac */ /* 0x000e6c0008000800 */
[----:B------:R-:W2:Y:S01]  /*0040*/  S2UR UR8, SR_CTAID.X ;  /* 0x00000000000879c3 */ /* 0x000ea20000002500 */
[----:B------:R-:W3:Y:S01]  /*0050*/  LDCU.128 UR4, c[0x0][0x380] ;  /* 0x00007000ff0477ac */ /* 0x000ee20008000c00 */
[----:B0-----:R-:W4:Y:S01]  /*0060*/  LDG.E R4, desc[UR14][R4.64] ;  /* 0x0000000e04047981 */ /* 0x001f22000c1e1900 */
[----:B-1----:R-:W-:-:S05]  /*0070*/  USHF.R.S32.HI UR9, URZ, 0x1f, UR20 ;  /* 0x0000001fff097899 */ /* 0x002fca0008011414 */
[----:B------:R-:W0:Y:S01]  /*0080*/  LDC R2, c[0x0][0x360] ;  /* 0x0000d800ff027b82 */ /* 0x000e220000000800 */
        /* <DEDUP_REMOVED lines=9> */
[----:B------:R-:W-:Y:S01]  /*0120*/  ULOP3.LUT UP1, URZ, UR8, 0x3f, URZ, 0xc0, !UPT ;  /* 0x0000003f08ff7892 */ /* 0x000fe2000f82c0ff */
[----:B------:R-:W-:Y:S01]  /*0130*/  IMAD.U32 R22, RZ, RZ, UR18 ;  /* 0x00000012ff167e24 */ /* 0x000fe2000f8e00ff */
[----:B------:R-:W-:Y:S01]  /*0140*/  USHF.L.U64.HI UR9, UR16, 0x2, UR12 ;  /* 0x0000000210097899 */ /* 0x000fe2000801020c */
[----:B------:R-:W-:Y:S01]  /*0150*/  IMAD.U32 R28, RZ, RZ, UR8 ;  /* 0x00000008ff1c7e24 */ /* 0x000fe2000f8e00ff */
[----:B------:R-:W-:Y:S01]  /*0160*/  UPLOP3.LUT UP0, UPT, UP0, UP1, UPT, 0xf8, 0x8f ;  /* 0x00000000008f789c */ /* 0x000fe20000703f70 */
[----:B------:R-:W-:Y:S01]  /*0170*/  MOV R23, UR19 ;  /* 0x0000001300177c02 */ /* 0x000fe20008000f00 */
[----:B------:R-:W-:-:S06]  /*0180*/  UIADD3.X UR10, UPT, UPT, UR9, UR5, URZ, UP2, !UPT ;  /* 0x00000005090a7290 */ /* 0x000fcc00097fe4ff */
[----:B------:R-:W-:Y:S01]  /*0190*/  IMAD.U32 R29, RZ, RZ, UR10 ;  /* 0x0000000aff1d7e24 */ /* 0x000fe2000f8e00ff */
[----:B----4-:R-:W-:Y:S01]  /*01a0*/  R2UR UR13, R4 ;  /* 0x00000000040d72ca */ /* 0x010fe200000e0000 */
[----:B01----:R-:W-:-:S14]  /*01b0*/  BRA.U UP0, `(.L_x_331) ;  /* 0x0000000900f87547 */ /* 0x003fdc000b800000 */
        /* <DEDUP_REMOVED lines=32> */
[----:B------:R-:W-:-:S05]  /*03c0*/  IMAD.WIDE.U32 R24, R21, 0x40, R28 ;  /* 0x0000004015187825 */ /* 0x000fca00078e001c */
[----:B------:R-:W2:Y:S04]  /*03d0*/  LDG.E.ENL2.256 R8, R4, desc[UR14][R24.64] ;  /* 0xfe00000e1804797e */ /* 0x000ea80008121908 */
[----:B------:R-:W3:Y:S01]  /*03e0*/  LDG.E.ENL2.256 R16, R12, desc[UR14][R24.64+0x20] ;  /* 0xfe00010e180c797e */ /* 0x000ee20008121910 */
[----:B------:R-:W2:Y:S02]  /*03f0*/  MUFU.RCP R3, UR13 ;  /* 0x0000000d00037d08 */ /* 0x000ea40008001000 */
        /* <DEDUP_REMOVED lines=47> */
.L_x_333:
[----:B------:R-:W-:Y:S05]  /*06f0*/  BSYNC.RECONVERGENT B0 ;  /* 0x0000000000007941 */ /* 0x000fea0003800200 */
.L_x_332:
[----:B------:R-:W-:Y:S05]  /*0700*/  @!P1 EXIT ;  /* 0x000000000000994d */ /* 0x000fea0003800000 */
[----:B------:R-:W-:-:S07]  /*0710*/  IMAD.IADD R3, R21, 0x1, R2 ;  /* 0x0000000115037824 */ /* 0x000fce00078e0202 */
.L_x_334:
[----:B------:R-:W-:-:S05]  /*0720*/  IMAD.WIDE.U32 R24, R21, 0x40, R28 ;  /* 0x0000004015187825 */ /* 0x000fca00078e001c */
[----:B01----:R-:W2:Y:S04]  /*0730*/  LDG.E.ENL2.256 R8, R4, desc[UR14][R24.64] ;  /* 0xfe00000e1804797e */ /* 0x003ea80008121908 */
        /* <DEDUP_REMOVED lines=45> */
[----:B------:R-:W0:Y:S02]  /*0a10*/  F2I.S8.NTZ R19, R19 ;  /* 0x0000001300137305 */ /* 0x000e240000202100 */
[----:B0-----:R-:W-:-:S04]  /*0a20*/  PRMT R27, R18, 0x3340, R19 ;  /* 0x00003340121b7816 */ /* 0x001fc80000000013 */
[----:B------:R-:W-:-:S05]  /*0a30*/  PRMT R27, R16, 0x5410, R27 ;  /* 0x00005410101b7816 */ /* 0x000fca000000001b */
[----:B------:R0:W-:Y:S04]  /*0a40*/  STG.E.128 desc[UR14][R8.64], R24 ;  /* 0x0000001808007986 */ /* 0x0001e8000c101d0e */
[----:B0-----:R-:W2:Y:S04]  /*0a50*/  LDG.E.ENL2.256 R8, R4, desc[UR14][R12.64] ;  /* 0xfe00000e0c04797e */ /* 0x001ea80008121908 */
[----:B------:R-:W3:Y:S01]  /*0a60*/  LDG.E.ENL2.256 R16, R12, desc[UR14][R12.64+0x20] ;  /* 0xfe00010e0c0c797e */ /* 0x000ee20008121910 */
[----:B------:R-:W-:-:S04]  /*0a70*/  IADD3 R21, PT, PT, R2, R21, R2 ;  /* 0x0000001502157210 */ /* 0x000fc80007ffe002 */
        /* <DEDUP_REMOVED lines=50> */
.L_x_331:
        /* <DEDUP_REMOVED lines=13> */
[----:B------:R-:W-:Y:S01]  /*0e70*/  MOV R10, UR12 ;  /* 0x0000000c000a7c02 */ /* 0x000fe20008000f00 */
[----:B------:R-:W-:-:S03]  /*0e80*/  IMAD.WIDE.U32 R4, R21, 0x4, R4 ;  /* 0x0000000415047825 */ /* 0x000fc600078e0004 */
[--C-:B------:R-:W-:Y:S01]  /*0e90*/  IADD3 R13, P1, P2, R0, UR6, R21.reuse ;  /* 0x00000006000d7c10 */ /* 0x100fe2000fa3e015 */
[----:B------:R-:W-:Y:S01]  /*0ea0*/  IMAD.MOV.U32 R3, RZ, RZ, R21 ;  /* 0x000000ffff037224 */ /* 0x000fe200078e0015 */
[----:B------:R-:W-:Y:S02]  /*0eb0*/  IADD3 R4, P0, PT, R4, UR4, RZ ;  /* 0x0000000404047c10 */ /* 0x000fe4000ff1e0ff */
[----:B------:R-:W-:Y:S02]  /*0ec0*/  IADD3.X R10, PT, PT, R10, UR7, RZ, P1, P2 ;  /* 0x000000070a0a7c10 */ /* 0x000fe40008fe44ff */
[----:B------:R-:W-:-:S09]  /*0ed0*/  IADD3.X R5, PT, PT, R5, UR5, RZ, P0, !PT ;  /* 0x0000000505057c10 */ /* 0x000fd200087fe4ff */
.L_x_337:
[----:B------:R-:W-:Y:S01]  /*0ee0*/  MOV R6, R4 ;  /* 0x0000000400067202 */ /* 0x000fe20000000f00 */
[----:B------:R-:W-:-:S05]  /*0ef0*/  IMAD.MOV.U32 R7, RZ, RZ, R5 ;  /* 0x000000ffff077224 */ /* 0x000fca00078e0005 */
[----:B------:R-:W0:Y:S01]  /*0f00*/  LDG.E R0, desc[UR14][R6.64] ;  /* 0x0000000e06007981 */ /* 0x000e22000c1e1900 */
[----:B-1----:R-:W-:Y:S01]  /*0f10*/  MOV R8, R13 ;  /* 0x0000000d00087202 */ /* 0x002fe20000000f00 */
[----:B------:R-:W-:Y:S01]  /*0f20*/  IMAD.MOV.U32 R9, RZ, RZ, R10 ;  /* 0x000000ffff097224 */ /* 0x000fe200078e000a */
[C---:B------:R-:W-:Y:S01]  /*0f30*/  IADD3 R3, PT, PT, R2.reuse, R3, RZ ;  /* 0x0000000302037210 */ /* 0x040fe20007ffe0ff */
[C---:B------:R-:W-:Y:S01]  /*0f40*/  IMAD.WIDE.U32 R4, R2.reuse, 0x4, R6 ;  /* 0x0000000402047825 */ /* 0x040fe200078e0006 */
[----:B------:R-:W-:Y:S02]  /*0f50*/  IADD3 R13, P1, PT, R2, R13, RZ ;  /* 0x0000000d020d7210 */ /* 0x000fe40007f3e0ff */
[----:B------:R-:W-:-:S03]  /*0f60*/  ISETP.GE.AND P0, PT, R3, UR10, PT ;  /* 0x0000000a03007c0c */ /* 0x000fc6000bf06270 */
[----:B------:R-:W-:Y:S02]  /*0f70*/  IMAD.X R10, RZ, RZ, R10, P1 ;  /* 0x000000ffff0a7224 */ /* 0x000fe400008e060a */
[----:B0-----:R-:W-:-:S04]  /*0f80*/  FMUL.FTZ R0, R0, R15 ;  /* 0x0000000f00007220 */ /* 0x001fc80000410000 */
[----:B------:R-:W0:Y:S02]  /*0f90*/  F2I.S8.NTZ R11, R0 ;  /* 0x00000000000b7305 */ /* 0x000e240000202100 */
[----:B0-----:R1:W-:Y:S02]  /*0fa0*/  STG.E.U8 desc[UR14][R8.64], R11 ;  /* 0x0000000b08007986 */ /* 0x0013e4000c10110e */
[----:B------:R-:W-:Y:S05]  /*0fb0*/  @!P0 BRA `(.L_x_337) ;  /* 0xfffffffc00c88947 */ /* 0x000fea000383ffff */
.L_x_336:
[----:B------:R-:W-:Y:S05]  /*0fc0*/  BSYNC.RECONVERGENT B0 ;  /* 0x0000000000007941 */ /* 0x000fea0003800200 */
.L_x_335:
[----:B------:R-:W-:Y:S01]  /*0fd0*/  USHF.R.S32.HI UR8, URZ, 0x1f, UR18 ;  /* 0x0000001fff087899 */ /* 0x000fe20008011412 */
[----:B------:R-:W-:Y:S03]  /*0fe0*/  BSSY.RECONVERGENT B0, `(.L_x_338) ;  /* 0x00000d6000007945 */ /* 0x000fe60003800200 */
[----:B------:R-:W-:-:S04]  /*0ff0*/  ULEA.HI UR8, UR8, UR18, URZ, 0x4 ;  /* 0x0000001208087291 */ /* 0x000fc8000f8f20ff */
[----:B------:R-:W-:-:S06]  /*1000*/  USHF.R.S32.HI UR11, URZ, 0x4, UR8 ;  /* 0x00000004ff0b7899 */ /* 0x000fcc0008011408 */
[----:B------:R-:W-:-:S13]  /*1010*/  ISETP.GE.AND P0, PT, R21, UR11, PT ;  /* 0x0000000b15007c0c */ /* 0x000fda000bf06270 */
[----:B------:R-:W-:Y:S05]  /*1020*/  @P0 BRA `(.L_x_339) ;  /* 0x0000000c00440947 */ /* 0x000fea0003800000 */
        /* <DEDUP_REMOVED lines=34> */
[----:B------:R-:W-:-:S05]  /*1250*/  IMAD.WIDE.U32 R22, R21, 0x40, R22 ;  /* 0x0000004015167825 */ /* 0x000fca00078e0016 */
[----:B------:R-:W2:Y:S04]  /*1260*/  LDG.E.ENL2.256 R8, R16, desc[UR14][R22.64] ;  /* 0xfe00000e1610797e */ /* 0x000ea80008121908 */
[----:B------:R-:W3:Y:S01]  /*1270*/  LDG.E.ENL2.256 R12, R4, desc[UR14][R22.64+0x20] ;  /* 0xfe00010e1604797e */ /* 0x000ee2000812190c */
[----:B------:R-:W2:Y:S01]  /*1280*/  MUFU.RCP R0, UR13 ;  /* 0x0000000d00007d08 */ /* 0x000ea20008001000 */
[----:B------:R-:W-:Y:S02]  /*1290*/  USHF.R.S32.HI UR8, URZ, 0x1f, UR10 ;  /* 0x0000001fff087899 */ /* 0x000fe4000801140a */
[----:B------:R-:W-:-:S04]  /*12a0*/  UIADD3 UR9, UP0, UP1, UR10, UR6, UR16 ;  /* 0x000000060a097290 */ /* 0x000fc8000f91e010 */
[----:B------:R-:W-:Y:S01]  /*12b0*/  UIADD3.X UR8, UPT, UPT, UR8, UR7, UR12, UP0, UP1 ;  /* 0x0000000708087290 */ /* 0x000fe200087e240c */
[-C--:B--2---:R-:W-:Y:S01]  /*12c0*/  FMUL.FTZ R2, R16, R0.reuse ;  /* 0x0000000010027220 */ /* 0x084fe20000410000 */
        /* <DEDUP_REMOVED lines=20> */
[----:B------:R-:W-:Y:S01]  /*1410*/  MOV R3, UR8 ;  /* 0x0000000800037c02 */ /* 0x000fe20008000f00 */
[----:B------:R-:W-:Y:S01]  /*1420*/  IMAD.U32 R2, RZ, RZ, UR9 ;  /* 0x00000009ff027e24 */ /* 0x000fe2000f8e00ff */
[----:B------:R-:W1:Y:S03]  /*1430*/  LDCU UR8, c[0x0][0x360] ;  /* 0x00006c00ff0877ac */ /* 0x000e660008000800 */
[----:B------:R-:W-:Y:S02]  /*1440*/  IMAD.WIDE.U32 R2, R21, 0x10, R2 ;  /* 0x0000001015027825 */ /* 0x000fe400078e0002 */
[----:B------:R-:W-:Y:S01]  /*1450*/  F2I.S8.NTZ R6, R6 ;  /* 0x0000000600067305 */ /* 0x000fe20000202100 */
[----:B0-----:R-:W-:-:S07]  /*1460*/  PRMT R8, R8, 0x3340, R9 ;  /* 0x0000334008087816 */ /* 0x001fce0000000009 */
[----:B------:R-:W0:Y:S01]  /*1470*/  F2I.S8.NTZ R7, R7 ;  /* 0x0000000700077305 */ /* 0x000e220000202100 */
[----:B-1----:R-:W-:-:S07]  /*1480*/  VIADD R21, R21, UR8 ;  /* 0x0000000815157c36 */ /* 0x002fce0008000000 */
        /* <DEDUP_REMOVED lines=13> */
[----:B------:R-:W-:Y:S02]  /*1560*/  PRMT R5, R8, 0x5410, R11 ;  /* 0x0000541008057816 */ /* 0x000fe4000000000b */
[----:B------:R-:W-:-:S03]  /*1570*/  PRMT R6, R9, 0x5410, R6 ;  /* 0x0000541009067816 */ /* 0x000fc60000000006 */
[----:B------:R-:W-:Y:S01]  /*1580*/  F2I.S8.NTZ R14, R14 ;  /* 0x0000000e000e7305 */ /* 0x000fe20000202100 */
[----:B0-----:R-:W-:-:S07]  /*1590*/  PRMT R7, R12, 0x3340, R13 ;  /* 0x000033400c077816 */ /* 0x001fce000000000d */
[----:B------:R-:W0:Y:S02]  /*15a0*/  F2I.S8.NTZ R15, R15 ;  /* 0x0000000f000f7305 */ /* 0x000e240000202100 */
[----:B0-----:R-:W-:-:S04]  /*15b0*/  PRMT R14, R14, 0x3340, R15 ;  /* 0x000033400e0e7816 */ /* 0x001fc8000000000f */
[----:B------:R-:W-:-:S05]  /*15c0*/  PRMT R7, R7, 0x5410, R14 ;  /* 0x0000541007077816 */ /* 0x000fca000000000e */
[----:B------:R0:W-:Y:S02]  /*15d0*/  STG.E.128 desc[UR14][R2.64], R4 ;  /* 0x0000000402007986 */ /* 0x0001e4000c101d0e */
.L_x_341:
[----:B------:R-:W-:Y:S05]  /*15e0*/  BSYNC.RECONVERGENT B1 ;  /* 0x0000000000017941 */ /* 0x000fea0003800200 */
.L_x_340:
        /* <DEDUP_REMOVED lines=8> */
[----:B------:R-:W-:Y:S01]  /*1670*/  UIADD3.X UR8, UPT, UPT, UR8, UR7, UR12, UP0, UP1 ;  /* 0x0000000708087290 */ /* 0x000fe200087e240c */
[----:B------:R-:W-:Y:S02]  /*1680*/  IMAD.U32 R29, RZ, RZ, UR19 ;  /* 0x00000013ff1d7e24 */ /* 0x000fe4000f8e00ff */
[----:B------:R-:W-:Y:S02]  /*1690*/  IMAD.U32 R22, RZ, RZ, UR20 ;  /* 0x00000014ff167e24 */ /* 0x000fe4000f8e00ff */
[----:B------:R-:W-:-:S04]  /*16a0*/  IMAD.WIDE R28, R3, 0x4, R28 ;  /* 0x00000004031c7825 */ /* 0x000fc800078e021c */
[----:B------:R-:W-:Y:S01]  /*16b0*/  IMAD.U32 R23, RZ, RZ, UR8 ;  /* 0x00000008ff177e24 */ /* 0x000fe2000f8e00ff */
[----:B-1----:R-:W-:-:S07]  /*16c0*/  IADD3 R3, PT, PT, R21, R0, RZ ;  /* 0x0000000015037210 */ /* 0x002fce0007ffe0ff */
.L_x_342:
[----:B------:R-:W-:-:S05]  /*16d0*/  IMAD.WIDE.U32 R24, R21, 0x40, R28 ;  /* 0x0000004015187825 */ /* 0x000fca00078e001c */
[----:B--2---:R-:W2:Y:S04]  /*16e0*/  LDG.E.ENL2.256 R8, R4, desc[UR14][R24.64] ;  /* 0xfe00000e1804797e */ /* 0x004ea80008121908 */
        /* <DEDUP_REMOVED lines=101> */
.L_x_339:
[----:B------:R-:W-:Y:S05]  /*1d40*/  BSYNC.RECONVERGENT B0 ;  /* 0x0000000000007941 */ /* 0x000fea0003800200 */
.L_x_338:
[----:B------:R-:W3:Y:S01]  /*1d50*/  S2R R0, SR_TID.X ;  /* 0x0000000000007919 */ /* 0x000ee20000002100 */
[----:B0-----:R-:W-:-:S05]  /*1d60*/  IMAD.U32 R3, RZ, RZ, UR11 ;  /* 0x0000000bff037e24 */ /* 0x001fca000f8e00ff */
[----:B---3--:R-:W-:-:S04]  /*1d70*/  LEA R0, R3, R0, 0x4 ;  /* 0x0000000003007211 */ /* 0x008fc800078e20ff */
[----:B------:R-:W-:-:S13]  /*1d80*/  ISETP.GE.AND P0, PT, R0, UR18, PT ;  /* 0x0000001200007c0c */ /* 0x000fda000bf06270 */
[----:B------:R-:W-:Y:S05]  /*1d90*/  @P0 EXIT ;  /* 0x000000000000094d */ /* 0x000fea0003800000 */
[----:B------:R-:W2:Y:S01]  /*1da0*/  LDCU UR11, c[0x0][0x360] ;  /* 0x00006c00ff0b77ac */ /* 0x000ea20008000800 */
[----:B------:R-:W-:Y:S01]  /*1db0*/  BSSY.RECONVERGENT B0, `(.L_x_343) ;  /* 0x000003a000007945 */ /* 0x000fe20003800200 */
[----:B--2---:R-:W0:Y:S01]  /*1dc0*/  I2F.U32.RP R7, UR11 ;  /* 0x0000000b00077d06 */ /* 0x004e220008209000 */
[----:B------:R-:W-:Y:S01]  /*1dd0*/  VIADD R4, R0, UR11 ;  /* 0x0000000b00047c36 */ /* 0x000fe20008000000 */
[----:B------:R-:W-:-:S04]  /*1de0*/  ISETP.NE.U32.AND P2, PT, RZ, UR11, PT ;  /* 0x0000000bff007c0c */ /* 0x000fc8000bf45070 */
[C---:B------:R-:W-:Y:S02]  /*1df0*/  ISETP.GE.AND P0, PT, R4.reuse, UR18, PT ;  /* 0x0000001204007c0c */ /* 0x040fe4000bf06270 */
[----:B------:R-:W-:Y:S02]  /*1e00*/  VIMNMX R5, PT, PT, R4, UR18, !PT ;  /* 0x0000001204057c48 */ /* 0x000fe4000ffe0100 */
[----:B------:R-:W-:-:S04]  /*1e10*/  SEL R6, RZ, 0x1, P0 ;  /* 0x00000001ff067807 */ /* 0x000fc80000000000 */
[----:B------:R-:W-:Y:S01]  /*1e20*/  IADD3 R5, PT, PT, R5, -R4, -R6 ;  /* 0x8000000405057210 */ /* 0x000fe20007ffe806 */
[----:B0-----:R-:W0:Y:S02]  /*1e30*/  MUFU.RCP R7, R7 ;  /* 0x0000000700077308 */ /* 0x001e240000001000 */
[----:B0-----:R-:W-:-:S06]  /*1e40*/  VIADD R2, R7, 0xffffffe ;  /* 0x0ffffffe07027836 */ /* 0x001fcc0000000000 */
[----:B------:R0:W1:Y:S02]  /*1e50*/  F2I.FTZ.U32.TRUNC.NTZ R3, R2 ;  /* 0x0000000200037305 */ /* 0x000064000021f000 */
[----:B0-----:R-:W-:Y:S01]  /*1e60*/  HFMA2 R2, -RZ, RZ, 0, 0 ;  /* 0x00000000ff027431 */ /* 0x001fe200000001ff */
[----:B-1----:R-:W-:-:S05]  /*1e70*/  IADD3 R9, PT, PT, RZ, -R3, RZ ;  /* 0x80000003ff097210 */ /* 0x002fca0007ffe0ff */
[----:B------:R-:W-:-:S04]  /*1e80*/  IMAD R9, R9, UR11, RZ ;  /* 0x0000000b09097c24 */ /* 0x000fc8000f8e02ff */
[----:B------:R-:W-:-:S06]  /*1e90*/  IMAD.HI.U32 R8, R3, R9, R2 ;  /* 0x0000000903087227 */ /* 0x000fcc00078e0002 */
[----:B------:R-:W-:-:S04]  /*1ea0*/  IMAD.HI.U32 R3, R8, R5, RZ ;  /* 0x0000000508037227 */ /* 0x000fc800078e00ff */
[----:B------:R-:W-:-:S04]  /*1eb0*/  IMAD.MOV R2, RZ, RZ, -R3 ;  /* 0x000000ffff027224 */ /* 0x000fc800078e0a03 */
[----:B------:R-:W-:-:S05]  /*1ec0*/  IMAD R5, R2, UR11, R5 ;  /* 0x0000000b02057c24 */ /* 0x000fca000f8e0205 */
[----:B------:R-:W-:-:S13]  /*1ed0*/  ISETP.GE.U32.AND P0, PT, R5, UR11, PT ;  /* 0x0000000b05007c0c */ /* 0x000fda000bf06070 */
[----:B------:R-:W-:Y:S01]  /*1ee0*/  @P0 IADD3 R5, PT, PT, R5, -UR11, RZ ;  /* 0x8000000b05050c10 */ /* 0x000fe2000fffe0ff */
[----:B------:R-:W-:-:S03]  /*1ef0*/  @P0 VIADD R3, R3, 0x1 ;  /* 0x0000000103030836 */ /* 0x000fc60000000000 */
[----:B------:R-:W-:-:S13]  /*1f00*/  ISETP.GE.U32.AND P1, PT, R5, UR11, PT ;  /* 0x0000000b05007c0c */ /* 0x000fda000bf26070 */
[----:B------:R-:W-:Y:S02]  /*1f10*/  @P1 IADD3 R3, PT, PT, R3, 0x1, RZ ;  /* 0x0000000103031810 */ /* 0x000fe40007ffe0ff */
[----:B------:R-:W-:-:S05]  /*1f20*/  @!P2 LOP3.LUT R3, RZ, UR11, RZ, 0x33, !PT ;  /* 0x0000000bff03ac12 */ /* 0x000fca000f8e33ff */
        /* <DEDUP_REMOVED lines=14> */
[----:B------:R-:W-:-:S02]  /*2010*/  IMAD.U32 R6, RZ, RZ, UR12 ;  /* 0x0000000cff067e24 */ /* 0x000fc4000f8e00ff */
[----:B------:R-:W-:Y:S02]  /*2020*/  MOV R13, UR19 ;  /* 0x00000013000d7c02 */ /* 0x000fe40008000f00 */
[----:B------:R-:W-:Y:S01]  /*2030*/  MOV R4, UR8 ;  /* 0x0000000800047c02 */ /* 0x000fe20008000f00 */
[----:B------:R-:W-:Y:S01]  /*2040*/  IMAD.U32 R5, RZ, RZ, UR9 ;  /* 0x00000009ff057e24 */ /* 0x000fe2000f8e00ff */
[----:B------:R-:W-:Y:S02]  /*2050*/  IADD3.X R13, PT, PT, R13, UR7, R6, P2, P3 ;  /* 0x000000070d0d7c10 */ /* 0x000fe400097e6406 */
[----:B------:R-:W-:Y:S02]  /*2060*/  IADD3 R2, P1, PT, R4, UR4, RZ ;  /* 0x0000000404027c10 */ /* 0x000fe4000ff3e0ff */
[----:B------:R-:W-:Y:S02]  /*2070*/  LOP3.LUT R4, R3, 0x3, RZ, 0xc0, !PT ;  /* 0x0000000303047812 */ /* 0x000fe400078ec0ff */
[----:B------:R-:W-:-:S03]  /*2080*/  IADD3.X R3, PT, PT, R5, UR5, RZ, P1, !PT ;  /* 0x0000000505037c10 */ /* 0x000fc60008ffe4ff */
[----:B0-----:R-:W-:-:S07]  /*2090*/  IMAD.MOV R8, RZ, RZ, -R4 ;  /* 0x000000ffff087224 */ /* 0x001fce00078e0a04 */
.L_x_345:
[----:B------:R-:W-:-:S06]  /*20a0*/  IMAD.WIDE R4, R0, 0x4, R2 ;  /* 0x0000000400047825 */ /* 0x000fcc00078e0202 */
[----:B------:R-:W2:Y:S01]  /*20b0*/  LDG.E R4, desc[UR14][R4.64] ;  /* 0x0000000e04047981 */ /* 0x000ea2000c1e1900 */
[----:B0-----:R-:W-:Y:S02]  /*20c0*/  IADD3 R6, P1, PT, R0, R11, RZ ;  /* 0x0000000b00067210 */ /* 0x001fe40007f3e0ff */
[----:B------:R-:W-:Y:S02]  /*20d0*/  IADD3 R8, PT, PT, R8, 0x1, RZ ;  /* 0x0000000108087810 */ /* 0x000fe40007ffe0ff */
[C---:B------:R-:W-:Y:S01]  /*20e0*/  LEA.HI.X.SX32 R7, R0.reuse, R13, 0x1, P1 ;  /* 0x0000000d00077211 */ /* 0x040fe200008f0eff */
[----:B------:R-:W-:Y:S01]  /*20f0*/  VIADD R0, R0, UR11 ;  /* 0x0000000b00007c36 */ /* 0x000fe20008000000 */
[----:B------:R-:W-:Y:S01]  /*2100*/  ISETP.NE.AND P1, PT, R8, RZ, PT ;  /* 0x000000ff0800720c */ /* 0x000fe20003f25270 */
[----:B--2---:R-:W-:-:S06]  /*2110*/  FMUL.FTZ R9, R4, R15 ;  /* 0x0000000f04097220 */ /* 0x004fcc0000410000 */
[----:B------:R-:W0:Y:S02]  /*2120*/  F2I.S8.NTZ R9, R9 ;  /* 0x0000000900097305 */ /* 0x000e240000202100 */
[----:B0-----:R0:W-:Y:S04]  /*2130*/  STG.E.U8 desc[UR14][R6.64], R9 ;  /* 0x0000000906007986 */ /* 0x0011e8000c10110e */
[----:B------:R-:W-:Y:S05]  /*2140*/  @P1 BRA `(.L_x_345) ;  /* 0xfffffffc00d41947 */ /* 0x000fea000383ffff */
.L_x_344:
[----:B------:R-:W-:Y:S05]  /*2150*/  BSYNC.RECONVERGENT B0 ;  /* 0x0000000000007941 */ /* 0x000fea0003800200 */
.L_x_343:
[----:B------:R-:W-:Y:S05]  /*2160*/  @!P0 EXIT ;  /* 0x000000000000894d */ /* 0x000fea0003800000 */
[----:B------:R-:W1:Y:S01]  /*2170*/  MUFU.RCP R2, UR13 ;  /* 0x0000000d00027d08 */ /* 0x000e620008001000 */
[----:B------:R-:W-:Y:S02]  /*2180*/  ULEA UR4, UP2, UR16, UR4, 0x2 ;  /* 0x0000000410047291 */ /* 0x000fe4000f8410ff */
[----:B------:R-:W-:Y:S02]  /*2190*/  UIADD3 UR8, UP0, UP1, UR10, UR6, UR16 ;  /* 0x000000060a087290 */ /* 0x000fe4000f91e010 */
[----:B------:R-:W-:Y:S02]  /*21a0*/  USHF.R.S32.HI UR6, URZ, 0x1f, UR10 ;  /* 0x0000001fff067899 */ /* 0x000fe4000801140a */
[----:B------:R-:W-:Y:S02]  /*21b0*/  ULEA.HI.X UR5, UR16, UR5, UR12, 0x2, UP2 ;  /* 0x0000000510057291 */ /* 0x000fe400090f140c */
[----:B------:R-:W-:Y:S02]  /*21c0*/  UIADD3.X UR6, UPT, UPT, UR6, UR7, UR12, UP0, UP1 ;  /* 0x0000000706067290 */ /* 0x000fe400087e240c */
[----:B------:R-:W-:-:S02]  /*21d0*/  USHF.L.U32 UR7, UR11, 0x2, URZ ;  /* 0x000000020b077899 */ /* 0x000fc400080006ff */
[----:B------:R-:W-:-:S12]  /*21e0*/  UIMAD.WIDE UR4, UR10, 0x4, UR4 ;  /* 0x000000040a0478a5 */ /* 0x000fd8000f8e0204 */
.L_x_346:
[----:B--2---:R-:W-:Y:S01]  /*21f0*/  MOV R4, UR4 ;  /* 0x0000000400047c02 */ /* 0x004fe20008000f00 */
[----:B------:R-:W-:-:S04]  /*2200*/  IMAD.U32 R5, RZ, RZ, UR5 ;  /* 0x00000005ff057e24 */ /* 0x000fc8000f8e00ff */
[----:B------:R-:W-:-:S05]  /*2210*/  IMAD.WIDE R4, R0, 0x4, R4 ;  /* 0x0000000400047825 */ /* 0x000fca00078e0204 */
[----:B------:R-:W1:Y:S01]  /*2220*/  LDG.E R3, desc[UR14][R4.64] ;  /* 0x0000000e04037981 */ /* 0x000e62000c1e1900 */
[----:B------:R-:W-:Y:S02]  /*2230*/  IADD3 R10, P1, PT, R0, UR8, RZ ;  /* 0x00000008000a7c10 */ /* 0x000fe4000ff3e0ff */
[----:B0-----:R-:W-:Y:S02]  /*2240*/  IADD3 R6, P0, PT, R4, UR7, RZ ;  /* 0x0000000704067c10 */ /* 0x001fe4000ff1e0ff */
[----:B------:R-:W-:Y:S02]  /*2250*/  LEA.HI.X.SX32 R11, R0, UR6, 0x1, P1 ;  /* 0x00000006000b7c11 */ /* 0x000fe400088f0eff */
[----:B------:R-:W-:Y:S01]  /*2260*/  IADD3.X R7, PT, PT, RZ, R5, RZ, P0, !PT ;  /* 0x00000005ff077210 */ /* 0x000fe200007fe4ff */
[----:B-1----:R-:W-:-:S06]  /*2270*/  FMUL.FTZ R3, R3, R2 ;  /* 0x0000000203037220 */ /* 0x002fcc0000410000 */
[----:B------:R-:W0:Y:S02]  /*2280*/  F2I.S8.NTZ R3, R3 ;  /* 0x0000000300037305 */ /* 0x000e240000202100 */
[----:B0-----:R0:W-:Y:S04]  /*2290*/  STG.E.U8 desc[UR14][R10.64], R3 ;  /* 0x000000030a007986 */ /* 0x0011e8000c10110e */
[----:B------:R-:W2:Y:S01]  /*22a0*/  LDG.E R9, desc[UR14][R6.64] ;  /* 0x0000000e06097981 */ /* 0x000ea2000c1e1900 */
[----:B------:R-:W-:Y:S02]  /*22b0*/  IADD3 R4, P0, PT, R10, UR11, RZ ;  /* 0x0000000b0a047c10 */ /* 0x000fe4000ff1e0ff */
[----:B------:R-:W-:-:S03]  /*22c0*/  IADD3 R8, P1, PT, R6, UR7, RZ ;  /* 0x0000000706087c10 */ /* 0x000fc6000ff3e0ff */
[----:B------:R-:W-:Y:S02]  /*22d0*/  IMAD.X R5, RZ, RZ, R11, P0 ;  /* 0x000000ffff057224 */ /* 0x000fe400000e060b */
[----:B--2---:R-:W-:Y:S01]  /*22e0*/  FMUL.FTZ R12, R9, R2 ;  /* 0x00000002090c7220 */ /* 0x004fe20000410000 */
[----:B------:R-:W-:-:S03]  /*22f0*/  IADD3.X R9, PT, PT, RZ, R7, RZ, P1, !PT ;  /* 0x00000007ff097210 */ /* 0x000fc60000ffe4ff */
[----:B------:R-:W1:Y:S02]  /*2300*/  F2I.S8.NTZ R13, R12 ;  /* 0x0000000c000d7305 */ /* 0x000e640000202100 */
[----:B-1----:R1:W-:Y:S04]  /*2310*/  STG.E.U8 desc[UR14][R4.64], R13 ;  /* 0x0000000d04007986 */ /* 0x0023e8000c10110e */
[----:B------:R-:W2:Y:S01]  /*2320*/  LDG.E R15, desc[UR14][R8.64] ;  /* 0x0000000e080f7981 */ /* 0x000ea2000c1e1900 */
[----:B------:R-:W-:Y:S02]  /*2330*/  IADD3 R6, P0, PT, R4, UR11, RZ ;  /* 0x0000000b04067c10 */ /* 0x000fe4000ff1e0ff */
[----:B0-----:R-:W-:-:S03]  /*2340*/  IADD3 R10, P1, PT, R8, UR7, RZ ;  /* 0x00000007080a7c10 */ /* 0x001fc6000ff3e0ff */
[----:B------:R-:W-:Y:S01]  /*2350*/  IMAD.X R7, RZ, RZ, R5, P0 ;  /* 0x000000ffff077224 */ /* 0x000fe200000e0605 */
[----:B------:R-:W-:Y:S01]  /*2360*/  IADD3.X R11, PT, PT, RZ, R9, RZ, P1, !PT ;  /* 0x00000009ff0b7210 */ /* 0x000fe20000ffe4ff */
[----:B--2---:R-:W-:-:S06]  /*2370*/  FMUL.FTZ R15, R15, R2 ;  /* 0x000000020f0f7220 */ /* 0x004fcc0000410000 */
[----:B------:R-:W0:Y:S02]  /*2380*/  F2I.S8.NTZ R15, R15 ;  /* 0x0000000f000f7305 */ /* 0x000e240000202100 */
[----:B0-----:R2:W-:Y:S04]  /*2390*/  STG.E.U8 desc[UR14][R6.64], R15 ;  /* 0x0000000f06007986 */ /* 0x0015e8000c10110e */
[----:B------:R-:W3:Y:S01]  /*23a0*/  LDG.E R11, desc[UR14][R10.64] ;  /* 0x0000000e0a0b7981 */ /* 0x000ee2000c1e1900 */
[----:B-1----:R-:W-:Y:S02]  /*23b0*/  IADD3 R4, P0, PT, R6, UR11, RZ ;  /* 0x0000000b06047c10 */ /* 0x002fe4000ff1e0ff */
[----:B------:R-:W-:-:S03]  /*23c0*/  IADD3 R0, PT, PT, R0, UR7, RZ ;  /* 0x0000000700007c10 */ /* 0x000fc6000fffe0ff */
[----:B------:R-:W-:Y:S01]  /*23d0*/  IMAD.X R5, RZ, RZ, R7, P0 ;  /* 0x000000ffff057224 */ /* 0x000fe200000e0607 */
[----:B------:R-:W-:Y:S01]  /*23e0*/  ISETP.GE.AND P0, PT, R0, UR18, PT ;  /* 0x0000001200007c0c */ /* 0x000fe2000bf06270 */
[----:B---3--:R-:W-:-:S06]  /*23f0*/  FMUL.FTZ R3, R11, R2 ;  /* 0x000000020b037220 */ /* 0x008fcc0000410000 */
[----:B------:R-:W0:Y:S02]  /*2400*/  F2I.S8.NTZ R3, R3 ;  /* 0x0000000300037305 */ /* 0x000e240000202100 */
[----:B0-----:R2:W-:Y:S04]  /*2410*/  STG.E.U8 desc[UR14][R4.64], R3 ;  /* 0x0000000304007986 */ /* 0x0015e8000c10110e */
[----:B------:R-:W-:Y:S05]  /*2420*/  @!P0 BRA `(.L_x_346) ;  /* 0xfffffffc00708947 */ /* 0x000fea000383ffff */
[----:B------:R-:W-:Y:S05]  /*2430*/  EXIT ;  /* 0x000000000000794d */ /* 0x000fea0003800000 */
.L_x_347:
        /* <DEDUP_REMOVED lines=12> */
.L_x_360:


//--------------------- .text._ZN3cub18CUB_300001_SM_10006detail11EmptyKernelIvEEvv --------------------------
	.section	.text._ZN3cub18CUB_300001_SM_10006detail11EmptyKernelIvEEvv,"ax",@progbits
	.align	128
        .global         _ZN3cub18CUB_300001_SM_10006detail11EmptyKernelIvEEvv
        .type           _ZN3cub18CUB_300001_SM_10006detail11EmptyKernelIvEEvv,@function
        .size           _ZN3cub18CUB_300001_SM_10006detail11EmptyKernelIvEEvv,(.L_x_361 - _ZN3cub18CUB_300001_SM_10006detail11EmptyKernelIvEEvv)
        .other          _ZN3cub18CUB_300001_SM_10006detail11EmptyKernelIvEEvv,@"STO_CUDA_ENTRY STV_DEFAULT"
_ZN3cub18CUB_300001_SM_10006detail11EmptyKernelIvEEvv:
.text._ZN3cub18CUB_300001_SM_10006detail11EmptyKernelIvEEvv:
[----:B------:R-:W-:Y:S01]  /*0000*/  LDC R1, c[0x0][0x37c] ;  /* 0x0000df00ff017b82 */ /* 0x000fe20000000800 */
[----:B------:R-:W-:Y:S05]  /*0010*/  EXIT ;  /* 0x000000000000794d */ /* 0x000fea0003800000 */
.L_x_348:
        /* <DEDUP_REMOVED lines=14> */
.L_x_361:


//--------------------- .nv.shared._ZN4vllm36dynamic_scaled_int8_azp_quant_kernelIN3c108BFloat16EfiEEvPKT_PaPT0_PT1_i --------------------------
	.section	.nv.shared._ZN4vllm36dynamic_scaled_int8_azp_quant_kernelIN3c108BFloat16EfiEEvPKT_PaPT0_PT1_i,"aw",@nobits
	.sectionflags	@""
	.align	4
.nv.shared._ZN4vllm36dynamic_scaled_int8_azp_quant_kernelIN3c108BFloat16EfiEEvPKT_PaPT0_PT1_i:
	.zero		1112


//--------------------- .nv.shared.reserved.0     --------------------------
	.section	.nv.shared.reserved.0,"aw",@nobits
	.weak		__nv_reservedSMEM_offset_0_alias
	.size		__nv_reservedSMEM_offset_0_alias, 0, 64
	.other		__nv_reservedSMEM_offset_0_alias,@"STO_CUDA_RESERVED_SHARED STV_DEFAULT"
__nv_reservedSMEM_offset_0_alias:
	.zero		0
	.zero		64


//--------------------- .nv.global                --------------------------
	.section	.nv.global,"aw",@nobits
.nv.global:
	.type		_ZN46_INTERNAL_cca0ce3b_15_scaled_quant_cu_f2eb58cb6thrust24THRUST_300001_SM_1000_NS12placeholders2_5E,@object
	.size		_ZN46_INTERNAL_cca0ce3b_15_scaled_quant_cu_f2eb58cb6thrust24THRUST_300001_SM_1000_NS12placeholders2_5E,(_ZN46_INTERNAL_cca0ce3b_15_scaled_quant_cu_f2eb58cb4cuda3std3__45__cpo6cbeginE - _ZN46_INTERNAL_cca0ce3b_15_scaled_quant_cu_f2eb58cb6thrust24THRUST_300001_SM_1000_NS12placeholders2_5E)
_ZN46_INTERNAL_cca0ce3b_15_scaled_quant_cu_f2eb58cb6thrust24THRUST_300001_SM_1000_NS12placeholders2_5E:
	.zero		1
	.type		_ZN46_INTERNAL_cca0ce3b_15_scaled_quant_cu_f2eb58cb4cuda3std3__45__cpo6cbeginE,@object
	.size		_ZN46_INTERNAL_cca0ce3b_15_scaled_quant_cu_f2eb58cb4cuda3std3__45__cpo6cbeginE,(_ZN46_INTERNAL_cca0ce3b_15_scaled_quant_cu_f2eb58cb4cuda3std6ranges3__45__cpo6cbeginE - _ZN46_INTERNAL_cca0ce3b_15_scaled_quant_cu_f2eb58cb4cuda3std3__45__cpo6cbeginE)
_ZN46_INTERNAL_cca0ce3b_15_scaled_quant_cu_f2eb58cb4cuda3std3__45__cpo6cbeginE:
	.zero		1
	.type		_ZN46_INTERNAL_cca0ce3b_15_scaled_quant_cu_f2eb58cb4cuda3std6ranges3__45__cpo6cbeginE,@object
	.size		_ZN46_INTERNAL_cca0ce3b_15_scaled_quant_cu_f2eb58cb4cuda3std6ranges3__45__cpo6cbeginE,(_ZN46_INTERNAL_cca0ce3b_15_scaled_quant_cu_f2eb58cb4cuda3std3__48in_placeE - _ZN46_INTERNAL_cca0ce3b_15_scaled_quant_cu_f2eb58cb4cuda3std6ranges3__45__cpo6cbeginE)
_ZN46_INTERNAL_cca0ce3b_15_scaled_quant_cu_f2eb58cb4cuda3std6ranges3__45__cpo6cbeginE:
	.zero		1
	.type		_ZN46_INTERNAL_cca0ce3b_15_scaled_quant_cu_f2eb58cb4cuda3std3__48in_placeE,@object
	.size		_ZN46_INTERNAL_cca0ce3b_15_scaled_quant_cu_f2eb58cb4cuda3std3__48in_placeE,(_ZN46_INTERNAL_cca0ce3b_15_scaled_quant_cu_f2eb58cb4cuda3std6ranges3__45__cpo4sizeE - _ZN46_INTERNAL_cca0ce3b_15_scaled_quant_cu_f2eb58cb4cuda3std3__48in_placeE)
_ZN46_INTERNAL_cca0ce3b_15_scaled_quant_cu_f2eb58cb4cuda3std3__48in_placeE:
	.zero		1
	.type		_ZN46_INTERNAL_cca0ce3b_15_scaled_quant_cu_f2eb58cb4cuda3std6ranges3__45__cpo4sizeE,@object
	.size		_ZN46_INTERNAL_cca0ce3b_15_scaled_quant_cu_f2eb58cb4cuda3std6ranges3__45__cpo4sizeE,(_ZN46_INTERNAL_cca0ce3b_15_scaled_quant_cu_f2eb58cb6thrust24THRUST_300001_SM_1000_NS12placeholders2_9E - _ZN46_INTERNAL_cca0ce3b_15_scaled_quant_cu_f2eb58cb4cuda3std6ranges3__45__cpo4sizeE)
_ZN46_INTERNAL_cca0ce3b_15_scaled_quant_cu_f2eb58cb4cuda3std6ranges3__45__cpo4sizeE:
	.zero		1
	.type		_ZN46_INTERNAL_cca0ce3b_15_scaled_quant_cu_f2eb58cb6thrust24THRUST_300001_SM_1000_NS12placeholders2_9E,@object
	.size		_ZN46_INTERNAL_cca0ce3b_15_scaled_quant_cu_f2eb58cb6thrust24THRUST_300001_SM_1000_NS12placeholders2_9E,(_ZN46_INTERNAL_cca0ce3b_15_scaled_quant_cu_f2eb58cb4cuda3std3__45__cpo7crbeginE - _ZN46_INTERNAL_cca0ce3b_15_scaled_quant_cu_f2eb58cb6thrust24THRUST_300001_SM_1000_NS12placeholders2_9E)
_ZN46_INTERNAL_cca0ce3b_15_scaled_quant_cu_f2eb58cb6thrust24THRUST_300001_SM_1000_NS12placeholders2_9E:
	.zero		1
	.type		_ZN46_INTERNAL_cca0ce3b_15_scaled_quant_cu_f2eb58cb4cuda3std3__45__cpo7crbeginE,@object
	.size		_ZN46_INTERNAL_cca0ce3b_15_scaled_quant_cu_f2eb58cb4cuda3std3__45__cpo7crbeginE,(_ZN46_INTERNAL_cca0ce3b_15_scaled_quant_cu_f2eb58cb4cuda3std6ranges3__45__cpo4nextE - _ZN46_INTERNAL_cca0ce3b_15_scaled_quant_cu_f2eb58cb4cuda3std3__45__cpo7crbeginE)
_ZN46_INTERNAL_cca0ce3b_15_scaled_quant_cu_f2eb58cb4cuda3std3__45__cpo7crbeginE:
	.zero		1
	.type		_ZN46_INTERNAL_cca0ce3b_15_scaled_quant_cu_f2eb58cb4cuda3std6ranges3__45__cpo4nextE,@object
	.size		_ZN46_INTERNAL_cca0ce3b_15_scaled_quant_cu_f2eb58cb4cuda3std6ranges3__45__cpo4nextE,(_ZN46_INTERNAL_cca0ce3b_15_scaled_quant_cu_f2eb58cb4cuda3std6ranges3__45__cpo4swapE - _ZN46_INTERNAL_cca0ce3b_15_scaled_quant_cu_f2eb58cb4cuda3std6ranges3__45__cpo4nextE)
_ZN46_INTERNAL_cca0ce3b_15_scaled_quant_cu_f2eb58cb4cuda3std6ranges3__45__cpo4nextE:
	.zero		1
	.type		_ZN46_INTERNAL_cca0ce3b_15_scaled_quant_cu_f2eb58cb4cuda3std6ranges3__45__cpo4swapE,@object
	.size		_ZN46_INTERNAL_cca0ce3b_15_scaled_quant_cu_f2eb58cb4cuda3std6ranges3__45__cpo4swapE,(_ZN46_INTERNAL_cca0ce3b_15_scaled_quant_cu_f2eb58cb6thrust24THRUST_300001_SM_1000_NS12placeholders2_1E - _ZN46_INTERNAL_cca0ce3b_15_scaled_quant_cu_f2eb58cb4cuda3std6ranges3__45__cpo4swapE)
_ZN46_INTERNAL_cca0ce3b_15_scaled_quant_cu_f2eb58cb4cuda3std6ranges3__45__cpo4swapE:
	.zero		1
	.type		_ZN46_INTERNAL_cca0ce3b_15_scaled_quant_cu_f2eb58cb6thrust24THRUST_300001_SM_1000_NS12placeholders2_1E,@object
	.size		_ZN46_INTERNAL_cca0ce3b_15_scaled_quant_cu_f2eb58cb6thrust24THRUST_300001_SM_1000_NS12placeholders2_1E,(_ZN46_INTERNAL_cca0ce3b_15_scaled_quant_cu_f2eb58cb6thrust24THRUST_300001_SM_1000_NS12placeholders2_3E - _ZN46_INTERNAL_cca0ce3b_15_scaled_quant_cu_f2eb58cb6thrust24THRUST_300001_SM_1000_NS12placeholders2_1E)
_ZN46_INTERNAL_cca0ce3b_15_scaled_quant_cu_f2eb58cb6thrust24THRUST_300001_SM_1000_NS12placeholders2_1E:
	.zero		1
	.type		_ZN46_INTERNAL_cca0ce3b_15_scaled_quant_cu_f2eb58cb6thrust24THRUST_300001_SM_1000_NS12placeholders2_3E,@object
	.size		_ZN46_INTERNAL_cca0ce3b_15_scaled_quant_cu_f2eb58cb6thrust24THRUST_300001_SM_1000_NS12placeholders2_3E,(_ZN46_INTERNAL_cca0ce3b_15_scaled_quant_cu_f2eb58cb4cuda3std3__45__cpo5beginE - _ZN46_INTERNAL_cca0ce3b_15_scaled_quant_cu_f2eb58cb6thrust24THRUST_300001_SM_1000_NS12placeholders2_3E)
_ZN46_INTERNAL_cca0ce3b_15_scaled_quant_cu_f2eb58cb6thrust24THRUST_300001_SM_1000_NS12placeholders2_3E:
	.zero		1
	.type		_ZN46_INTERNAL_cca0ce3b_15_scaled_quant_cu_f2eb58cb4cuda3std3__45__cpo5beginE,@object
	.size		_ZN46_INTERNAL_cca0ce3b_15_scaled_quant_cu_f2eb58cb4cuda3std3__45__cpo5beginE,(_ZN46_INTERNAL_cca0ce3b_15_scaled_quant_cu_f2eb58cb4cuda3std6ranges3__45__cpo5beginE - _ZN46_INTERNAL_cca0ce3b_15_scaled_quant_cu_f2eb58cb4cuda3std3__45__cpo5beginE)
_ZN46_INTERNAL_cca0ce3b_15_scaled_quant_cu_f2eb58cb4cuda3std3__45__cpo5beginE:
	.zero		1
	.type		_ZN46_INTERNAL_cca0ce3b_15_scaled_quant_cu_f2eb58cb4cuda3std6ranges3__45__cpo5beginE,@object
	.size		_ZN46_INTERNAL_cca0ce3b_15_scaled_quant_cu_f2eb58cb4cuda3std6ranges3__45__cpo5beginE,(_ZN46_INTERNAL_cca0ce3b_15_scaled_quant_cu_f2eb58cb4cuda3std3__448_GLOBAL__N__cca0ce3b_15_scaled_quant_cu_f2eb58cb6ignoreE - _ZN46_INTERNAL_cca0ce3b_15_scaled_quant_cu_f2eb58cb4cuda3std6ranges3__45__cpo5beginE)
_ZN46_INTERNAL_cca0ce3b_15_scaled_quant_cu_f2eb58cb4cuda3std6ranges3__45__cpo5beginE:
	.zero		1
	.type		_ZN46_INTERNAL_cca0ce3b_15_scaled_quant_cu_f2eb58cb4cuda3std3__448_GLOBAL__N__cca0ce3b_15_scaled_quant_cu_f2eb58cb6ignoreE,@object
	.size		_ZN46_INTERNAL_cca0ce3b_15_scaled_quant_cu_f2eb58cb4cuda3std3__448_GLOBAL__N__cca0ce3b_15_scaled_quant_cu_f2eb58cb6ignoreE,(_ZN46_INTERNAL_cca0ce3b_15_scaled_quant_cu_f2eb58cb4cuda3std6ranges3__45__cpo4dataE - _ZN46_INTERNAL_cca0ce3b_15_scaled_quant_cu_f2eb58cb4cuda3std3__448_GLOBAL__N__cca0ce3b_15_scaled_quant_cu_f2eb58cb6ignoreE)
_ZN46_INTERNAL_cca0ce3b_15_scaled_quant_cu_f2eb58cb4cuda3std3__448_GLOBAL__N__cca0ce3b_15_scaled_quant_cu_f2eb58cb6ignoreE:
	.zero		1
	.type		_ZN46_INTERNAL_cca0ce3b_15_scaled_quant_cu_f2eb58cb4cuda3std6ranges3__45__cpo4dataE,@object
	.size		_ZN46_INTERNAL_cca0ce3b_15_scaled_quant_cu_f2eb58cb4cuda3std6ranges3__45__cpo4dataE,(_ZN46_INTERNAL_cca0ce3b_15_scaled_quant_cu_f2eb58cb6thrust24THRUST_300001_SM_1000_NS12placeholders2_7E - _ZN46_INTERNAL_cca0ce3b_15_scaled_quant_cu_f2eb58cb4cuda3std6ranges3__45__cpo4dataE)
_ZN46_INTERNAL_cca0ce3b_15_scaled_quant_cu_f2eb58cb4cuda3std6ranges3__45__cpo4dataE:
	.zero		1
	.type		_ZN46_INTERNAL_cca0ce3b_15_scaled_quant_cu_f2eb58cb6thrust24THRUST_300001_SM_1000_NS12placeholders2_7E,@object
	.size		_ZN46_INTERNAL_cca0ce3b_15_scaled_quant_cu_f2eb58cb6thrust24THRUST_300001_SM_1000_NS12placeholders2_7E,(_ZN46_INTERNAL_cca0ce3b_15_scaled_quant_cu_f2eb58cb4cuda3std3__45__cpo6rbeginE - _ZN46_INTERNAL_cca0ce3b_15_scaled_quant_cu_f2eb58cb6thrust24THRUST_300001_SM_1000_NS12placeholders2_7E)
_ZN46_INTERNAL_cca0ce3b_15_scaled_quant_cu_f2eb58cb6thrust24THRUST_300001_SM_1000_NS12placeholders2_7E:
	.zero		1
	.type		_ZN46_INTERNAL_cca0ce3b_15_scaled_quant_cu_f2eb58cb4cuda3std3__45__cpo6rbeginE,@object
	.size		_ZN46_INTERNAL_cca0ce3b_15_scaled_quant_cu_f2eb58cb4cuda3std3__45__cpo6rbeginE,(_ZN46_INTERNAL_cca0ce3b_15_scaled_quant_cu_f2eb58cb4cuda3std6ranges3__45__cpo7advanceE - _ZN46_INTERNAL_cca0ce3b_15_scaled_quant_cu_f2eb58cb4cuda3std3__45__cpo6rbeginE)
_ZN46_INTERNAL_cca0ce3b_15_scaled_quant_cu_f2eb58cb4cuda3std3__45__cpo6rbeginE:
	.zero		1
	.type		_ZN46_INTERNAL_cca0ce3b_15_scaled_quant_cu_f2eb58cb4cuda3std6ranges3__45__cpo7advanceE,@object
	.size		_ZN46_INTERNAL_cca0ce3b_15_scaled_quant_cu_f2eb58cb4cuda3std6ranges3__45__cpo7advanceE,(_ZN46_INTERNAL_cca0ce3b_15_scaled_quant_cu_f2eb58cb4cuda3std3__47nulloptE - _ZN46_INTERNAL_cca0ce3b_15_scaled_quant_cu_f2eb58cb4cuda3std6ranges3__45__cpo7advanceE)
_ZN46_INTERNAL_cca0ce3b_15_scaled_quant_cu_f2eb58cb4cuda3std6ranges3__45__cpo7advanceE:
	.zero		1
	.type		_ZN46_INTERNAL_cca0ce3b_15_scaled_quant_cu_f2eb58cb4cuda3std3__47nulloptE,@object
	.size		_ZN46_INTERNAL_cca0ce3b_15_scaled_quant_cu_f2eb58cb4cuda3std3__47nulloptE,(_ZN46_INTERNAL_cca0ce3b_15_scaled_quant_cu_f2eb58cb4cuda3std6ranges3__45__cpo8distanceE - _ZN46_INTERNAL_cca0ce3b_15_scaled_quant_cu_f2eb58cb4cuda3std3__47nulloptE)
_ZN46_INTERNAL_cca0ce3b_15_scaled_quant_cu_f2eb58cb4cuda3std3__47nulloptE:
	.zero		1
	.type		_ZN46_INTERNAL_cca0ce3b_15_scaled_quant_cu_f2eb58cb4cuda3std6ranges3__45__cpo8distanceE,@object
	.size		_ZN46_INTERNAL_cca0ce3b_15_scaled_quant_cu_f2eb58cb4cuda3std6ranges3__45__cpo8distanceE,(_ZN46_INTERNAL_cca0ce3b_15_scaled_quant_cu_f2eb58cb6thrust24THRUST_300001_SM_1000_NS12placeholders2_6E - _ZN46_INTERNAL_cca0ce3b_15_scaled_quant_cu_f2eb58cb4cuda3std6ranges3__45__cpo8distanceE)
_ZN46_INTERNAL_cca0ce3b_15_scaled_quant_cu_f2eb58cb4cuda3std6ranges3__45__cpo8distanceE:
	.zero		1
	.type		_ZN46_INTERNAL_cca0ce3b_15_scaled_quant_cu_f2eb58cb6thrust24THRUST_300001_SM_1000_NS12placeholders2_6E,@object
	.size		_ZN46_INTERNAL_cca0ce3b_15_scaled_quant_cu_f2eb58cb6thrust24THRUST_300001_SM_1000_NS12placeholders2_6E,(_ZN46_INTERNAL_cca0ce3b_15_scaled_quant_cu_f2eb58cb4cuda3std3__45__cpo4cendE - _ZN46_INTERNAL_cca0ce3b_15_scaled_quant_cu_f2eb58cb6thrust24THRUST_300001_SM_1000_NS12placeholders2_6E)
_ZN46_INTERNAL_cca0ce3b_15_scaled_quant_cu_f2eb58cb6thrust24THRUST_300001_SM_1000_NS12placeholders2_6E:
	.zero		1
	.type		_ZN46_INTERNAL_cca0ce3b_15_scaled_quant_cu_f2eb58cb4cuda3std3__45__cpo4cendE,@object
	.size		_ZN46_INTERNAL_cca0ce3b_15_scaled_quant_cu_f2eb58cb4cuda3std3__45__cpo4cendE,(_ZN46_INTERNAL_cca0ce3b_15_scaled_quant_cu_f2eb58cb4cuda3std6ranges3__45__cpo4cendE - _ZN46_INTERNAL_cca0ce3b_15_scaled_quant_cu_f2eb58cb4cuda3std3__45__cpo4cendE)
_ZN46_INTERNAL_cca0ce3b_15_scaled_quant_cu_f2eb58cb4cuda3std3__45__cpo4cendE:
	.zero		1
	.type		_ZN46_INTERNAL_cca0ce3b_15_scaled_quant_cu_f2eb58cb4cuda3std6ranges3__45__cpo4cendE,@object
	.size		_ZN46_INTERNAL_cca0ce3b_15_scaled_quant_cu_f2eb58cb4cuda3std6ranges3__45__cpo4cendE,(_ZN46_INTERNAL_cca0ce3b_15_scaled_quant_cu_f2eb58cb4cuda3std3__420unreachable_sentinelE - _ZN46_INTERNAL_cca0ce3b_15_scaled_quant_cu_f2eb58cb4cuda3std6ranges3__45__cpo4cendE)
_ZN46_INTERNAL_cca0ce3b_15_scaled_quant_cu_f2eb58cb4cuda3std6ranges3__45__cpo4cendE:
	.zero		1
	.type		_ZN46_INTERNAL_cca0ce3b_15_scaled_quant_cu_f2eb58cb4cuda3std3__420unreachable_sentinelE,@object
	.size		_ZN46_INTERNAL_cca0ce3b_15_scaled_quant_cu_f2eb58cb4cuda3std3__420unreachable_sentinelE,(_ZN46_INTERNAL_cca0ce3b_15_scaled_quant_cu_f2eb58cb4cuda3std6ranges3__45__cpo5ssizeE - _ZN46_INTERNAL_cca0ce3b_15_scaled_quant_cu_f2eb58cb4cuda3std3__420unreachable_sentinelE)
_ZN46_INTERNAL_cca0ce3b_15_scaled_quant_cu_f2eb58cb4cuda3std3__420unreachable_sentinelE:
	.zero		1
	.type		_ZN46_INTERNAL_cca0ce3b_15_scaled_quant_cu_f2eb58cb4cuda3std6ranges3__45__cpo5ssizeE,@object
	.size		_ZN46_INTERNAL_cca0ce3b_15_scaled_quant_cu_f2eb58cb4cuda3std6ranges3__45__cpo5ssizeE,(_ZN46_INTERNAL_cca0ce3b_15_scaled_quant_cu_f2eb58cb6thrust24THRUST_300001_SM_1000_NS12placeholders3_10E - _ZN46_INTERNAL_cca0ce3b_15_scaled_quant_cu_f2eb58cb4cuda3std6ranges3__45__cpo5ssizeE)
_ZN46_INTERNAL_cca0ce3b_15_scaled_quant_cu_f2eb58cb4cuda3std6ranges3__45__cpo5ssizeE:
	.zero		1
	.type		_ZN46_INTERNAL_cca0ce3b_15_scaled_quant_cu_f2eb58cb6thrust24THRUST_300001_SM_1000_NS12placeholders3_10E,@object
	.size		_ZN46_INTERNAL_cca0ce3b_15_scaled_quant_cu_f2eb58cb6thrust24THRUST_300001_SM_1000_NS12placeholders3_10E,(_ZN46_INTERNAL_cca0ce3b_15_scaled_quant_cu_f2eb58cb4cuda3std3__45__cpo5crendE - _ZN46_INTERNAL_cca0ce3b_15_scaled_quant_cu_f2eb58cb6thrust24THRUST_300001_SM_1000_NS12placeholders3_10E)
_ZN46_INTERNAL_cca0ce3b_15_scaled_quant_cu_f2eb58cb6thrust24THRUST_300001_SM_1000_NS12placeholders3_10E:
	.zero		1
	.type		_ZN46_INTERNAL_cca0ce3b_15_scaled_quant_cu_f2eb58cb4cuda3std3__45__cpo5crendE,@object
	.size		_ZN46_INTERNAL_cca0ce3b_15_scaled_quant_cu_f2eb58cb4cuda3std3__45__cpo5crendE,(_ZN46_INTERNAL_cca0ce3b_15_scaled_quant_cu_f2eb58cb4cuda3std6ranges3__45__cpo4prevE - _ZN46_INTERNAL_cca0ce3b_15_scaled_quant_cu_f2eb58cb4cuda3std3__45__cpo5crendE)
_ZN46_INTERNAL_cca0ce3b_15_scaled_quant_cu_f2eb58cb4cuda3std3__45__cpo5crendE:
	.zero		1
	.type		_ZN46_INTERNAL_cca0ce3b_15_scaled_quant_cu_f2eb58cb4cuda3std6ranges3__45__cpo4prevE,@object
	.size		_ZN46_INTERNAL_cca0ce3b_15_scaled_quant_cu_f2eb58cb4cuda3std6ranges3__45__cpo4prevE,(_ZN46_INTERNAL_cca0ce3b_15_scaled_quant_cu_f2eb58cb4cuda3std6ranges3__45__cpo9iter_moveE - _ZN46_INTERNAL_cca0ce3b_15_scaled_quant_cu_f2eb58cb4cuda3std6ranges3__45__cpo4prevE)
_ZN46_INTERNAL_cca0ce3b_15_scaled_quant_cu_f2eb58cb4cuda3std6ranges3__45__cpo4prevE:
	.zero		1
	.type		_ZN46_INTERNAL_cca0ce3b_15_scaled_quant_cu_f2eb58cb4cuda3std6ranges3__45__cpo9iter_moveE,@object
	.size		_ZN46_INTERNAL_cca0ce3b_15_scaled_quant_cu_f2eb58cb4cuda3std6ranges3__45__cpo9iter_moveE,(_ZN46_INTERNAL_cca0ce3b_15_scaled_quant_cu_f2eb58cb6thrust24THRUST_300001_SM_1000_NS12placeholders2_2E - _ZN46_INTERNAL_cca0ce3b_15_scaled_quant_cu_f2eb58cb4cuda3std6ranges3__45__cpo9iter_moveE)
_ZN46_INTERNAL_cca0ce3b_15_scaled_quant_cu_f2eb58cb4cuda3std6ranges3__45__cpo9iter_moveE:
	.zero		1
	.type		_ZN46_INTERNAL_cca0ce3b_15_scaled_quant_cu_f2eb58cb6thrust24THRUST_300001_SM_1000_NS12placeholders2_2E,@object
	.size		_ZN46_INTERNAL_cca0ce3b_15_scaled_quant_cu_f2eb58cb6thrust24THRUST_300001_SM_1000_NS12placeholders2_2E,(_ZN46_INTERNAL_cca0ce3b_15_scaled_quant_cu_f2eb58cb6thrust24THRUST_300001_SM_1000_NS12placeholders2_4E - _ZN46_INTERNAL_cca0ce3b_15_scaled_quant_cu_f2eb58cb6thrust24THRUST_300001_SM_1000_NS12placeholders2_2E)
_ZN46_INTERNAL_cca0ce3b_15_scaled_quant_cu_f2eb58cb6thrust24THRUST_300001_SM_1000_NS12placeholders2_2E:
	.zero		1
	.type		_ZN46_INTERNAL_cca0ce3b_15_scaled_quant_cu_f2eb58cb6thrust24THRUST_300001_SM_1000_NS12placeholders2_4E,@object
	.size		_ZN46_INTERNAL_cca0ce3b_15_scaled_quant_cu_f2eb58cb6thrust24THRUST_300001_SM_1000_NS12placeholders2_4E,(_ZN46_INTERNAL_cca0ce3b_15_scaled_quant_cu_f2eb58cb4cuda3std3__45__cpo3endE - _ZN46_INTERNAL_cca0ce3b_15_scaled_quant_cu_f2eb58cb6thrust24THRUST_300001_SM_1000_NS12placeholders2_4E)
_ZN46_INTERNAL_cca0ce3b_15_scaled_quant_cu_f2eb58cb6thrust24THRUST_300001_SM_1000_NS12placeholders2_4E:
	.zero		1
	.type		_ZN46_INTERNAL_cca0ce3b_15_scaled_quant_cu_f2eb58cb4cuda3std3__45__cpo3endE,@object
	.size		_ZN46_INTERNAL_cca0ce3b_15_scaled_quant_cu_f2eb58cb4cuda3std3__45__cpo3endE,(_ZN46_INTERNAL_cca0ce3b_15_scaled_quant_cu_f2eb58cb4cuda3std6ranges3__45__cpo3endE - _ZN46_INTERNAL_cca0ce3b_15_scaled_quant_cu_f2eb58cb4cuda3std3__45__cpo3endE)
_ZN46_INTERNAL_cca0ce3b_15_scaled_quant_cu_f2eb58cb4cuda3std3__45__cpo3endE:
	.zero		1
	.type		_ZN46_INTERNAL_cca0ce3b_15_scaled_quant_cu_f2eb58cb4cuda3std6ranges3__45__cpo3endE,@object
	.size		_ZN46_INTERNAL_cca0ce3b_15_scaled_quant_cu_f2eb58cb4cuda3std6ranges3__45__cpo3endE,(_ZN46_INTERNAL_cca0ce3b_15_scaled_quant_cu_f2eb58cb4cuda3std3__419piecewise_constructE - _ZN46_INTERNAL_cca0ce3b_15_scaled_quant_cu_f2eb58cb4cuda3std6ranges3__45__cpo3endE)
_ZN46_INTERNAL_cca0ce3b_15_scaled_quant_cu_f2eb58cb4cuda3std6ranges3__45__cpo3endE:
	.zero		1
	.type		_ZN46_INTERNAL_cca0ce3b_15_scaled_quant_cu_f2eb58cb4cuda3std3__419piecewise_constructE,@object
	.size		_ZN46_INTERNAL_cca0ce3b_15_scaled_quant_cu_f2eb58cb4cuda3std3__419piecewise_constructE,(_ZN46_INTERNAL_cca0ce3b_15_scaled_quant_cu_f2eb58cb4cuda3std6ranges3__45__cpo5cdataE - _ZN46_INTERNAL_cca0ce3b_15_scaled_quant_cu_f2eb58cb4cuda3std3__419piecewise_constructE)
_ZN46_INTERNAL_cca0ce3b_15_scaled_quant_cu_f2eb58cb4cuda3std3__419piecewise_constructE:
	.zero		1
	.type		_ZN46_INTERNAL_cca0ce3b_15_scaled_quant_cu_f2eb58cb4cuda3std6ranges3__45__cpo5cdataE,@object
	.size		_ZN46_INTERNAL_cca0ce3b_15_scaled_quant_cu_f2eb58cb4cuda3std6ranges3__45__cpo5cdataE,(_ZN46_INTERNAL_cca0ce3b_15_scaled_quant_cu_f2eb58cb6thrust24THRUST_300001_SM_1000_NS12placeholders2_8E - _ZN46_INTERNAL_cca0ce3b_15_scaled_quant_cu_f2eb58cb4cuda3std6ranges3__45__cpo5cdataE)
_ZN46_INTERNAL_cca0ce3b_15_scaled_quant_cu_f2eb58cb4cuda3std6ranges3__45__cpo5cdataE:
	.zero		1
	.type		_ZN46_INTERNAL_cca0ce3b_15_scaled_quant_cu_f2eb58cb6thrust24THRUST_300001_SM_1000_NS12placeholders2_8E,@object
	.size		_ZN46_INTERNAL_cca0ce3b_15_scaled_quant_cu_f2eb58cb6thrust24THRUST_300001_SM_1000_NS12placeholders2_8E,(_ZN46_INTERNAL_cca0ce3b_15_scaled_quant_cu_f2eb58cb4cuda3std3__45__cpo4rendE - _ZN46_INTERNAL_cca0ce3b_15_scaled_quant_cu_f2eb58cb6thrust24THRUST_300001_SM_1000_NS12placeholders2_8E)
_ZN46_INTERNAL_cca0ce3b_15_scaled_quant_cu_f2eb58cb6thrust24THRUST_300001_SM_1000_NS12placeholders2_8E:
	.zero		1
	.type		_ZN46_INTERNAL_cca0ce3b_15_scaled_quant_cu_f2eb58cb4cuda3std3__45__cpo4rendE,@object
	.size		_ZN46_INTERNAL_cca0ce3b_15_scaled_quant_cu_f2eb58cb4cuda3std3__45__cpo4rendE,(_ZN46_INTERNAL_cca0ce3b_15_scaled_quant_cu_f2eb58cb4cuda3std6ranges3__45__cpo9iter_swapE - _ZN46_INTERNAL_cca0ce3b_15_scaled_quant_cu_f2eb58cb4cuda3std3__45__cpo4rendE)
_ZN46_INTERNAL_cca0ce3b_15_scaled_quant_cu_f2eb58cb4cuda3std3__45__cpo4rendE:
	.zero		1
	.type		_ZN46_INTERNAL_cca0ce3b_15_scaled_quant_cu_f2eb58cb4cuda3std6ranges3__45__cpo9iter_swapE,@object
	.size		_ZN46_INTERNAL_cca0ce3b_15_scaled_quant_cu_f2eb58cb4cuda3std6ranges3__45__cpo9iter_swapE,(_ZN46_INTERNAL_cca0ce3b_15_scaled_quant_cu_f2eb58cb4cuda3std3__48unexpectE - _ZN46_INTERNAL_cca0ce3b_15_scaled_quant_cu_f2eb58cb4cuda3std6ranges3__45__cpo9iter_swapE)
_ZN46_INTERNAL_cca0ce3b_15_scaled_quant_cu_f2eb58cb4cuda3std6ranges3__45__cpo9iter_swapE:
	.zero		1
	.type		_ZN46_INTERNAL_cca0ce3b_15_scaled_quant_cu_f2eb58cb4cuda3std3__48unexpectE,@object
	.size		_ZN46_INTERNAL_cca0ce3b_15_scaled_quant_cu_f2eb58cb4cuda3std3__48unexpectE,(_ZN46_INTERNAL_cca0ce3b_15_scaled_quant_cu_f2eb58cb6thrust24THRUST_300001_SM_1000_NS6system6detail10sequential3seqE - _ZN46_INTERNAL_cca0ce3b_15_scaled_quant_cu_f2eb58cb4cuda3std3__48unexpectE)
_ZN46_INTERNAL_cca0ce3b_15_scaled_quant_cu_f2eb58cb4cuda3std3__48unexpectE:
	.zero		1
	.type		_ZN46_INTERNAL_cca0ce3b_15_scaled_quant_cu_f2eb58cb6thrust24THRUST_300001_SM_1000_NS6system6detail10sequential3seqE,@object
	.size		_ZN46_INTERNAL_cca0ce3b_15_scaled_quant_cu_f2eb58cb6thrust24THRUST_300001_SM_1000_NS6system6detail10sequential3seqE,(.L_29 - _ZN46_INTERNAL_cca0ce3b_15_scaled_quant_cu_f2eb58cb6thrust24THRUST_300001_SM_1000_NS6system6detail10sequential3seqE)
_ZN46_INTERNAL_cca0ce3b_15_scaled_quant_cu_f2eb58cb6thrust24THRUST_300001_SM_1000_NS6system6detail10sequential3seqE:
	.zero		1
.L_29:


//--------------------- .nv.shared._ZN4vllm32dynamic_scaled_int8_quant_kernelIN3c108BFloat16EfEEvPKT_PaPT0_i --------------------------
	.section	.nv.shared._ZN4vllm32dynamic_scaled_int8_quant_kernelIN3c108BFloat16EfEEvPKT_PaPT0_i,"aw",@nobits
	.sectionflags	@""
	.align	4
.nv.shared._ZN4vllm32dynamic_scaled_int8_quant_kernelIN3c108BFloat16EfEEvPKT_PaPT0_i:
	.zero		1072


//--------------------- .nv.shared._ZN4vllm36dynamic_scaled_int8_azp_quant_kernelIN3c104HalfEfiEEvPKT_PaPT0_PT1_i --------------------------
	.section	.nv.shared._ZN4vllm36dynamic_scaled_int8_azp_quant_kernelIN3c104HalfEfiEEvPKT_PaPT0_PT1_i,"aw",@nobits
	.sectionflags	@""
	.align	4
.nv.shared._ZN4vllm36dynamic_scaled_int8_azp_quant_kernelIN3c104HalfEfiEEvPKT_PaPT0_PT1_i:
	.zero		1112


//--------------------- .nv.shared._ZN4vllm32dynamic_scaled_int8_quant_kernelIN3c104HalfEfEEvPKT_PaPT0_i --------------------------
	.section	.nv.shared._ZN4vllm32dynamic_scaled_int8_quant_kernelIN3c104HalfEfEEvPKT_PaPT0_i,"aw",@nobits
	.sectionflags	@""
	.align	4
.nv.shared._ZN4vllm32dynamic_scaled_int8_quant_kernelIN3c104HalfEfEEvPKT_PaPT0_i:
	.zero		1072


//--------------------- .nv.shared._ZN4vllm36dynamic_scaled_int8_azp_quant_kernelIffiEEvPKT_PaPT0_PT1_i --------------------------
	.section	.nv.shared._ZN4vllm36dynamic_scaled_int8_azp_quant_kernelIffiEEvPKT_PaPT0_PT1_i,"aw",@nobits
	.sectionflags	@""
	.align	4
.nv.shared._ZN4vllm36dynamic_scaled_int8_azp_quant_kernelIffiEEvPKT_PaPT0_PT1_i:
	.zero		1112


//--------------------- .nv.shared._ZN4vllm32dynamic_scaled_int8_quant_kernelIffEEvPKT_PaPT0_i --------------------------
	.section	.nv.shared._ZN4vllm32dynamic_scaled_int8_quant_kernelIffEEvPKT_PaPT0_i,"aw",@nobits
	.sectionflags	@""
	.align	4
.nv.shared._ZN4vllm32dynamic_scaled_int8_quant_kernelIffEEvPKT_PaPT0_i:
	.zero		1072


//--------------------- .nv.constant0._ZN4vllm36dynamic_scaled_int8_azp_quant_kernelIN3c108BFloat16EfiEEvPKT_PaPT0_PT1_i --------------------------
	.section	.nv.constant0._ZN4vllm36dynamic_scaled_int8_azp_quant_kernelIN3c108BFloat16EfiEEvPKT_PaPT0_PT1_i,"a",@progbits
	.sectionflags	@""
	.align	4
.nv.constant0._ZN4vllm36dynamic_scaled_int8_azp_quant_kernelIN3c108BFloat16EfiEEvPKT_PaPT0_PT1_i:
	.zero		932


//--------------------- .nv.constant0._ZN4vllm32dynamic_scaled_int8_quant_kernelIN3c108BFloat16EfEEvPKT_PaPT0_i --------------------------
	.section	.nv.constant0._ZN4vllm32dynamic_scaled_int8_quant_kernelIN3c108BFloat16EfEEvPKT_PaPT0_i,"a",@progbits
	.sectionflags	@""
	.align	4
.nv.constant0._ZN4vllm32dynamic_scaled_int8_quant_kernelIN3c108BFloat16EfEEvPKT_PaPT0_i:
	.zero		924


//--------------------- .nv.constant0._ZN4vllm36dynamic_scaled_int8_azp_quant_kernelIN3c104HalfEfiEEvPKT_PaPT0_PT1_i --------------------------
	.section	.nv.constant0._ZN4vllm36dynamic_scaled_int8_azp_quant_kernelIN3c104HalfEfiEEvPKT_PaPT0_PT1_i,"a",@progbits
	.sectionflags	@""
	.align	4
.nv.constant0._ZN4vllm36dynamic_scaled_int8_azp_quant_kernelIN3c104HalfEfiEEvPKT_PaPT0_PT1_i:
	.zero		932


//--------------------- .nv.constant0._ZN4vllm32dynamic_scaled_int8_quant_kernelIN3c104HalfEfEEvPKT_PaPT0_i --------------------------
	.section	.nv.constant0._ZN4vllm32dynamic_scaled_int8_quant_kernelIN3c104HalfEfEEvPKT_PaPT0_i,"a",@progbits
	.sectionflags	@""
	.align	4
.nv.constant0._ZN4vllm32dynamic_scaled_int8_quant_kernelIN3c104HalfEfEEvPKT_PaPT0_i:
	.zero		924


//--------------------- .nv.constant0._ZN4vllm36dynamic_scaled_int8_azp_quant_kernelIffiEEvPKT_PaPT0_PT1_i --------------------------
	.section	.nv.constant0._ZN4vllm36dynamic_scaled_int8_azp_quant_kernelIffiEEvPKT_PaPT0_PT1_i,"a",@progbits
	.sectionflags	@""
	.align	4
.nv.constant0._ZN4vllm36dynamic_scaled_int8_azp_quant_kernelIffiEEvPKT_PaPT0_PT1_i:
	.zero		932


//--------------------- .nv.constant0._ZN4vllm32dynamic_scaled_int8_quant_kernelIffEEvPKT_PaPT0_i --------------------------
	.section	.nv.constant0._ZN4vllm32dynamic_scaled_int8_quant_kernelIffEEvPKT_PaPT0_i,"a",@progbits
	.sectionflags	@""
	.align	4
.nv.constant0._ZN4vllm32dynamic_scaled_int8_quant_kernelIffEEvPKT_PaPT0_i:
	.zero		924


//--------------------- .nv.constant0._ZN4vllm35static_scaled_int8_azp_quant_kernelIN3c108BFloat16EfiEEvPKT_PaPKT0_PKT1_i --------------------------
	.section	.nv.constant0._ZN4vllm35static_scaled_int8_azp_quant_kernelIN3c108BFloat16EfiEEvPKT_PaPKT0_PKT1_i,"a",@progbits
	.sectionflags	@""
	.align	4
.nv.constant0._ZN4vllm35static_scaled_int8_azp_quant_kernelIN3c108BFloat16EfiEEvPKT_PaPKT0_PKT1_i:
	.zero		932


//--------------------- .nv.constant0._ZN4vllm31static_scaled_int8_quant_kernelIN3c108BFloat16EfEEvPKT_PaPKT0_i --------------------------
	.section	.nv.constant0._ZN4vllm31static_scaled_int8_quant_kernelIN3c108BFloat16EfEEvPKT_PaPKT0_i,"a",@progbits
	.sectionflags	@""
	.align	4
.nv.constant0._ZN4vllm31static_scaled_int8_quant_kernelIN3c108BFloat16EfEEvPKT_PaPKT0_i:
	.zero		924


//--------------------- .nv.constant0._ZN4vllm35static_scaled_int8_azp_quant_kernelIN3c104HalfEfiEEvPKT_PaPKT0_PKT1_i --------------------------
	.section	.nv.constant0._ZN4vllm35static_scaled_int8_azp_quant_kernelIN3c104HalfEfiEEvPKT_PaPKT0_PKT1_i,"a",@progbits
	.sectionflags	@""
	.align	4
.nv.constant0._ZN4vllm35static_scaled_int8_azp_quant_kernelIN3c104HalfEfiEEvPKT_PaPKT0_PKT1_i:
	.zero		932


//--------------------- .nv.constant0._ZN4vllm31static_scaled_int8_quant_kernelIN3c104HalfEfEEvPKT_PaPKT0_i --------------------------
	.section	.nv.constant0._ZN4vllm31static_scaled_int8_quant_kernelIN3c104HalfEfEEvPKT_PaPKT0_i,"a",@progbits
	.sectionflags	@""
	.align	4
.nv.constant0._ZN4vllm31static_scaled_int8_quant_kernelIN3c104HalfEfEEvPKT_PaPKT0_i:
	.zero		924


//--------------------- .nv.constant0._ZN4vllm35static_scaled_int8_azp_quant_kernelIffiEEvPKT_PaPKT0_PKT1_i --------------------------
	.section	.nv.constant0._ZN4vllm35static_scaled_int8_azp_quant_kernelIffiEEvPKT_PaPKT0_PKT1_i,"a",@progbits
	.sectionflags	@""
	.align	4
.nv.constant0._ZN4vllm35static_scaled_int8_azp_quant_kernelIffiEEvPKT_PaPKT0_PKT1_i:
	.zero		932


//--------------------- .nv.constant0._ZN4vllm31static_scaled_int8_quant_kernelIffEEvPKT_PaPKT0_i --------------------------
	.section	.nv.constant0._ZN4vllm31static_scaled_int8_quant_kernelIffEEvPKT_PaPKT0_i,"a",@progbits
	.sectionflags	@""
	.align	4
.nv.constant0._ZN4vllm31static_scaled_int8_quant_kernelIffEEvPKT_PaPKT0_i:
	.zero		924


//--------------------- .nv.constant0._ZN3cub18CUB_300001_SM_10006detail11EmptyKernelIvEEvv --------------------------
	.section	.nv.constant0._ZN3cub18CUB_300001_SM_10006detail11EmptyKernelIvEEvv,"a",@progbits
	.sectionflags	@""
	.align	4
.nv.constant0._ZN3cub18CUB_300001_SM_10006detail11EmptyKernelIvEEvv:
	.zero		896


//--------------------- SYMBOLS --------------------------

	.type		.nv.reservedSmem.offset0,@object
	.size		.nv.reservedSmem.offset0,0x4
	.type		.nv.reservedSmem.cap,@object
	.size		.nv.reservedSmem.cap,0x4
